	.target	sm_90a

	.elftype	@"ET_EXEC"


//--------------------- .note.nv.tkinfo           --------------------------
	.section	.note.nv.tkinfo,"",@"SHT_NOTE"
	.sectionflags	@"SHF_NOTE_NV_TKINFO"
	.tkinfo
        /*0018*/ 	.word	0x00000002
        /*0030*/ 	.string	""
        /*0030*/ 	.string	"ptxas"
        /*0030*/ 	.string	"Cuda compilation tools, release 13.0, V13.0.88"
        /*0030*/ 	.string	"Build cuda_13.0.r13.0/compiler.36424714_0"
        /*0030*/ 	.string	"-v  -suppress-debug-info  -lineinfo  -arch sm_90a "



//--------------------- .note.nv.cuinfo           --------------------------
	.section	.note.nv.cuinfo,"",@"SHT_NOTE"
	.sectionflags	@"SHF_NOTE_NV_CUINFO"
        /*0018*/ 	.short	0x0002
        /*001a*/ 	.short	0x005a
        /*001c*/ 	.short	0x0082
	.zero		2


//--------------------- .nv.info                  --------------------------
	.section	.nv.info,"",@"SHT_CUDA_INFO"
	.align	4


	//----- nvinfo : EIATTR_REGCOUNT
	.align		4
        /*0000*/ 	.byte	0x04, 0x2f
        /*0002*/ 	.short	(.L_1 - .L_0)
	.align		4
.L_0:
        /*0004*/ 	.word	index@(matmul_kernel)
        /*0008*/ 	.word	0x000000ff


	//----- nvinfo : EIATTR_FRAME_SIZE
	.align		4
.L_1:
        /*000c*/ 	.byte	0x04, 0x11
        /*000e*/ 	.short	(.L_3 - .L_2)
	.align		4
.L_2:
        /*0010*/ 	.word	index@(matmul_kernel)
        /*0014*/ 	.word	0x00002138


	//----- nvinfo : EIATTR_MIN_STACK_SIZE
	.align		4
.L_3:
        /*0018*/ 	.byte	0x04, 0x12
        /*001a*/ 	.short	(.L_5 - .L_4)
	.align		4
.L_4:
        /*001c*/ 	.word	index@(matmul_kernel)
        /*0020*/ 	.word	0x00002138
.L_5:


//--------------------- .nv.compat                --------------------------
	.section	.nv.compat,"",@"SHT_CUDA_COMPAT_INFO"
	.align	4
        /*0000*/ 	.byte	0x02, 0x09, 0x01, 0x00, 0x02, 0x02, 0x04, 0x00, 0x02, 0x05, 0x05, 0x00, 0x03, 0x07, 0x01, 0x01
        /*0010*/ 	.byte	0x02, 0x03, 0x00, 0x00, 0x02, 0x06, 0x01, 0x00, 0x04, 0x0b, 0x08, 0x00, 0x00, 0x00, 0x00, 0x00
        /*0020*/ 	.byte	0x00, 0x00, 0x00, 0x00


//--------------------- .nv.info.matmul_kernel    --------------------------
	.section	.nv.info.matmul_kernel,"",@"SHT_CUDA_INFO"
	.sectionflags	@""
	.align	4


	//----- nvinfo : EIATTR_CUDA_API_VERSION
	.align		4
        /*0000*/ 	.byte	0x04, 0x37
        /*0002*/ 	.short	(.L_7 - .L_6)
.L_6:
        /*0004*/ 	.word	0x00000082


	//----- nvinfo : EIATTR_KPARAM_INFO
	.align		4
.L_7:
        /*0008*/ 	.byte	0x04, 0x17
        /*000a*/ 	.short	(.L_9 - .L_8)
.L_8:
        /*000c*/ 	.word	0x00000000
        /*0010*/ 	.short	0x000d
        /*0012*/ 	.short	0x0048
        /*0014*/ 	.byte	0x00, 0xf4, 0x21, 0x00


	//----- nvinfo : EIATTR_KPARAM_INFO
	.align		4
.L_9:
        /*0018*/ 	.byte	0x04, 0x17
        /*001a*/ 	.short	(.L_11 - .L_10)
.L_10:
        /*001c*/ 	.word	0x00000000
        /*0020*/ 	.short	0x000c
        /*0022*/ 	.short	0x0040
        /*0024*/ 	.byte	0x00, 0xf4, 0x21, 0x00


	//----- nvinfo : EIATTR_KPARAM_INFO
	.align		4
.L_11:
        /*0028*/ 	.byte	0x04, 0x17
        /*002a*/ 	.short	(.L_13 - .L_12)
.L_12:
        /*002c*/ 	.word	0x00000000
        /*0030*/ 	.short	0x000b
        /*0032*/ 	.short	0x0038
        /*0034*/ 	.byte	0x00, 0xf0, 0x11, 0x00


	//----- nvinfo : EIATTR_KPARAM_INFO
	.align		4
.L_13:
        /*0038*/ 	.byte	0x04, 0x17
        /*003a*/ 	.short	(.L_15 - .L_14)
.L_14:
        /*003c*/ 	.word	0x00000000
        /*0040*/ 	.short	0x000a
        /*0042*/ 	.short	0x0034
        /*0044*/ 	.byte	0x00, 0xf0, 0x11, 0x00


	//----- nvinfo : EIATTR_KPARAM_INFO
	.align		4
.L_15:
        /*0048*/ 	.byte	0x04, 0x17
        /*004a*/ 	.short	(.L_17 - .L_16)
.L_16:
        /*004c*/ 	.word	0x00000000
        /*0050*/ 	.short	0x0009
        /*0052*/ 	.short	0x0030
        /*0054*/ 	.byte	0x00, 0xf0, 0x11, 0x00


	//----- nvinfo : EIATTR_KPARAM_INFO
	.align		4
.L_17:
        /*0058*/ 	.byte	0x04, 0x17
        /*005a*/ 	.short	(.L_19 - .L_18)
.L_18:
        /*005c*/ 	.word	0x00000000
        /*0060*/ 	.short	0x0008
        /*0062*/ 	.short	0x002c
        /*0064*/ 	.byte	0x00, 0xf0, 0x11, 0x00


	//----- nvinfo : EIATTR_KPARAM_INFO
	.align		4
.L_19:
        /*0068*/ 	.byte	0x04, 0x17
        /*006a*/ 	.short	(.L_21 - .L_20)
.L_20:
        /*006c*/ 	.word	0x00000000
        /*0070*/ 	.short	0x0007
        /*0072*/ 	.short	0x0028
        /*0074*/ 	.byte	0x00, 0xf0, 0x11, 0x00


	//----- nvinfo : EIATTR_KPARAM_INFO
	.align		4
.L_21:
        /*0078*/ 	.byte	0x04, 0x17
        /*007a*/ 	.short	(.L_23 - .L_22)
.L_22:
        /*007c*/ 	.word	0x00000000
        /*0080*/ 	.short	0x0006
        /*0082*/ 	.short	0x0024
        /*0084*/ 	.byte	0x00, 0xf0, 0x11, 0x00


	//----- nvinfo : EIATTR_KPARAM_INFO
	.align		4
.L_23:
        /*0088*/ 	.byte	0x04, 0x17
        /*008a*/ 	.short	(.L_25 - .L_24)
.L_24:
        /*008c*/ 	.word	0x00000000
        /*0090*/ 	.short	0x0005
        /*0092*/ 	.short	0x0020
        /*0094*/ 	.byte	0x00, 0xf0, 0x11, 0x00


	//----- nvinfo : EIATTR_KPARAM_INFO
	.align		4
.L_25:
        /*0098*/ 	.byte	0x04, 0x17
        /*009a*/ 	.short	(.L_27 - .L_26)
.L_26:
        /*009c*/ 	.word	0x00000000
        /*00a0*/ 	.short	0x0004
        /*00a2*/ 	.short	0x001c
        /*00a4*/ 	.byte	0x00, 0xf0, 0x11, 0x00


	//----- nvinfo : EIATTR_KPARAM_INFO
	.align		4
.L_27:
        /*00a8*/ 	.byte	0x04, 0x17
        /*00aa*/ 	.short	(.L_29 - .L_28)
.L_28:
        /*00ac*/ 	.word	0x00000000
        /*00b0*/ 	.short	0x0003
        /*00b2*/ 	.short	0x0018
        /*00b4*/ 	.byte	0x00, 0xf0, 0x11, 0x00


	//----- nvinfo : EIATTR_KPARAM_INFO
	.align		4
.L_29:
        /*00b8*/ 	.byte	0x04, 0x17
        /*00ba*/ 	.short	(.L_31 - .L_30)
.L_30:
        /*00bc*/ 	.word	0x00000000
        /*00c0*/ 	.short	0x0002
        /*00c2*/ 	.short	0x0010
        /*00c4*/ 	.byte	0x00, 0xf4, 0x21, 0x00


	//----- nvinfo : EIATTR_KPARAM_INFO
	.align		4
.L_31:
        /*00c8*/ 	.byte	0x04, 0x17
        /*00ca*/ 	.short	(.L_33 - .L_32)
.L_32:
        /*00cc*/ 	.word	0x00000000
        /*00d0*/ 	.short	0x0001
        /*00d2*/ 	.short	0x0008
        /*00d4*/ 	.byte	0x00, 0xf4, 0x21, 0x00


	//----- nvinfo : EIATTR_KPARAM_INFO
	.align		4
.L_33:
        /*00d8*/ 	.byte	0x04, 0x17
        /*00da*/ 	.short	(.L_35 - .L_34)
.L_34:
        /*00dc*/ 	.word	0x00000000
        /*00e0*/ 	.short	0x0000
        /*00e2*/ 	.short	0x0000
        /*00e4*/ 	.byte	0x00, 0xf4, 0x21, 0x00


	//----- nvinfo : EIATTR_SPARSE_MMA_MASK
	.align		4
.L_35:
        /*00e8*/ 	.byte	0x03, 0x50
        /*00ea*/ 	.short	0x0000


	//----- nvinfo : EIATTR_MAXREG_COUNT
	.align		4
        /*00ec*/ 	.byte	0x03, 0x1b
        /*00ee*/ 	.short	0x00ff


	//----- nvinfo : EIATTR_NUM_BARRIERS
	.align		4
        /*00f0*/ 	.byte	0x02, 0x4c
        /*00f2*/ 	.byte	0x01
	.zero		1


	//----- nvinfo : EIATTR_ANNOTATIONS
	.align		4
        /*00f4*/ 	.byte	0x04, 0x55
        /*00f6*/ 	.short	(.L_37 - .L_36)


	//   ....[0]....
.L_36:
        /*00f8*/ 	.word	0x00000001
        /*00fc*/ 	.byte	0xe0, 0x08, 0x00, 0x00, 0x01, 0x00, 0x00, 0x00, 0x90, 0x09, 0x00, 0x00, 0x01, 0x00, 0x00, 0x00
        /* <DEDUP_REMOVED lines=3064> */
        /*c08c*/ 	.byte	0xe0, 0x3d, 0x03, 0x00


	//----- nvinfo : EIATTR_MERCURY_ISA_VERSION
	.align		4
.L_37:
        /*c090*/ 	.byte	0x03, 0x5f
        /*c092*/ 	.short	0x0101


	//----- nvinfo : EIATTR_EXIT_INSTR_OFFSETS
	.align		4
        /*c094*/ 	.byte	0x04, 0x1c
        /*c096*/ 	.short	(.L_39 - .L_38)


	//   ....[0]....
.L_38:
        /*c098*/ 	.word	0x00039e70


	//   ....[1]....
        /*c09c*/ 	.word	0x00039ea0


	//----- nvinfo : EIATTR_REQNTID
	.align		4
.L_39:
        /*c0a0*/ 	.byte	0x04, 0x10
        /*c0a2*/ 	.short	(.L_41 - .L_40)
.L_40:
        /*c0a4*/ 	.word	0x00000080
        /*c0a8*/ 	.word	0x00000001
        /*c0ac*/ 	.word	0x00000001


	//----- nvinfo : EIATTR_CBANK_PARAM_SIZE
	.align		4
.L_41:
        /*c0b0*/ 	.byte	0x03, 0x19
        /*c0b2*/ 	.short	0x0050


	//----- nvinfo : EIATTR_PARAM_CBANK
	.align		4
        /*c0b4*/ 	.byte	0x04, 0x0a
        /*c0b6*/ 	.short	(.L_43 - .L_42)
	.align		4
.L_42:
        /*c0b8*/ 	.word	index@(.nv.constant0.matmul_kernel)
        /*c0bc*/ 	.short	0x0210
        /*c0be*/ 	.short	0x0050


	//----- nvinfo : EIATTR_SW_WAR
	.align		4
.L_43:
        /*c0c0*/ 	.byte	0x04, 0x36
        /*c0c2*/ 	.short	(.L_45 - .L_44)
.L_44:
        /*c0c4*/ 	.word	0x00000008
.L_45:


//--------------------- .nv.callgraph             --------------------------
	.section	.nv.callgraph,"",@"SHT_CUDA_CALLGRAPH"
	.align	4
	.sectionentsize	8
	.align		4
        /*0000*/ 	.word	0x00000000
	.align		4
        /*0004*/ 	.word	0xffffffff
	.align		4
        /*0008*/ 	.word	0x00000000
	.align		4
        /*000c*/ 	.word	0xfffffffe
	.align		4
        /*0010*/ 	.word	0x00000000
	.align		4
        /*0014*/ 	.word	0xfffffffd
	.align		4
        /*0018*/ 	.word	0x00000000
	.align		4
        /*001c*/ 	.word	0xfffffffc


//--------------------- .text.matmul_kernel       --------------------------
	.section	.text.matmul_kernel,"ax",@progbits
	.align	128
        .global         matmul_kernel
        .type           matmul_kernel,@function
        .size           matmul_kernel,(.L_x_3 - matmul_kernel)
        .other          matmul_kernel,@"STO_CUDA_ENTRY STV_DEFAULT"
matmul_kernel:
.text.matmul_kernel:
[----:B------:R-:W0:Y:S08]  /*0000*/  LDC R1, c[0x0][0x28] ;  /* 0x00000a00ff017b82 */ /* 0x000e300000000800 */
[----:B------:R-:W1:Y:S01]  /*0010*/  LDC.64 R2, c[0x0][0x228] ;  /* 0x00008a00ff027b82 */ /* 0x000e620000000a00 */
[----:B------:R-:W2:Y:S01]  /*0020*/  S2R R7, SR_CTAID.X ;  /* 0x0000000000077919 */ /* 0x000ea20000002500 */
[----:B0-----:R-:W-:Y:S01]  /*0030*/  VIADD R1, R1, 0xffffdec8 ;  /* 0xffffdec801017836 */ /* 0x001fe20000000000 */
[----:B------:R-:W-:Y:S01]  /*0040*/  ULDC.64 UR60, c[0x0][0x208] ;  /* 0x00008200003c7ab9 */ /* 0x000fe20000000a00 */
[----:B------:R-:W-:-:S02]  /*0050*/  CS2R R24, SRZ ;  /* 0x0000000000187805 */ /* 0x000fc4000001ff00 */
[----:B------:R-:W-:Y:S02]  /*0060*/  CS2R R26, SRZ ;  /* 0x00000000001a7805 */ /* 0x000fe4000001ff00 */
[----:B------:R-:W-:Y:S02]  /*0070*/  CS2R R88, SRZ ;  /* 0x0000000000587805 */ /* 0x000fe4000001ff00 */
[----:B------:R-:W-:Y:S01]  /*0080*/  CS2R R90, SRZ ;  /* 0x00000000005a7805 */ /* 0x000fe2000001ff00 */
[----:B------:R-:W0:Y:S01]  /*0090*/  LDC R28, c[0x0][0x230] ;  /* 0x00008c00ff1c7b82 */ /* 0x000e220000000800 */
[----:B------:R-:W-:Y:S02]  /*00a0*/  CS2R R92, SRZ ;  /* 0x00000000005c7805 */ /* 0x000fe4000001ff00 */
[----:B------:R-:W-:Y:S02]  /*00b0*/  CS2R R94, SRZ ;  /* 0x00000000005e7805 */ /* 0x000fe4000001ff00 */
[----:B------:R-:W-:-:S02]  /*00c0*/  CS2R R148, SRZ ;  /* 0x0000000000947805 */ /* 0x000fc4000001ff00 */
[----:B------:R-:W-:Y:S02]  /*00d0*/  CS2R R150, SRZ ;  /* 0x0000000000967805 */ /* 0x000fe4000001ff00 */
[----:B------:R-:W-:Y:S02]  /*00e0*/  CS2R R124, SRZ ;  /* 0x00000000007c7805 */ /* 0x000fe4000001ff00 */
[----:B------:R-:W-:Y:S02]  /*00f0*/  CS2R R126, SRZ ;  /* 0x00000000007e7805 */ /* 0x000fe4000001ff00 */
        /* <DEDUP_REMOVED lines=8> */
[----:B------:R-:W-:Y:S01]  /*0180*/  CS2R R32, SRZ ;  /* 0x0000000000207805 */ /* 0x000fe2000001ff00 */
[----:B-1----:R-:W-:Y:S01]  /*0190*/  VIADD R0, R3, 0x3f ;  /* 0x0000003f03007836 */ /* 0x002fe20000000000 */
[----:B------:R-:W-:-:S02]  /*01a0*/  CS2R R34, SRZ ;  /* 0x0000000000227805 */ /* 0x000fc4000001ff00 */
[----:B------:R-:W-:Y:S02]  /*01b0*/  CS2R R132, SRZ ;  /* 0x0000000000847805 */ /* 0x000fe4000001ff00 */
[----:B------:R-:W-:Y:S02]  /*01c0*/  CS2R R134, SRZ ;  /* 0x0000000000867805 */ /* 0x000fe4000001ff00 */
[----:B------:R-:W-:Y:S02]  /*01d0*/  CS2R R100, SRZ ;  /* 0x0000000000647805 */ /* 0x000fe4000001ff00 */
[----:B------:R-:W-:Y:S02]  /*01e0*/  SHF.R.S32.HI R5, RZ, 0x1f, R0 ;  /* 0x0000001fff057819 */ /* 0x000fe40000011400 */
[----:B------:R-:W-:Y:S02]  /*01f0*/  CS2R R102, SRZ ;  /* 0x0000000000667805 */ /* 0x000fe4000001ff00 */
[----:B------:R-:W-:Y:S01]  /*0200*/  CS2R R68, SRZ ;  /* 0x0000000000447805 */ /* 0x000fe2000001ff00 */
[----:B0-----:R-:W-:Y:S01]  /*0210*/  VIADD R28, R28, 0x7f ;  /* 0x0000007f1c1c7836 */ /* 0x001fe20000000000 */
[----:B------:R-:W-:-:S02]  /*0220*/  LEA.HI R5, R5, R0, RZ, 0x6 ;  /* 0x0000000005057211 */ /* 0x000fc400078f30ff */
[----:B------:R-:W-:Y:S02]  /*0230*/  CS2R R70, SRZ ;  /* 0x0000000000467805 */ /* 0x000fe4000001ff00 */
[----:B--2---:R-:W-:Y:S02]  /*0240*/  IABS R10, R7 ;  /* 0x00000007000a7213 */ /* 0x004fe40000000000 */
[----:B------:R-:W-:Y:S02]  /*0250*/  CS2R R36, SRZ ;  /* 0x0000000000247805 */ /* 0x000fe4000001ff00 */
[----:B------:R-:W-:Y:S02]  /*0260*/  SHF.R.S32.HI R6, RZ, 0x6, R5 ;  /* 0x00000006ff067819 */ /* 0x000fe40000011405 */
[----:B------:R-:W-:Y:S02]  /*0270*/  CS2R R38, SRZ ;  /* 0x0000000000267805 */ /* 0x000fe4000001ff00 */
[----:B------:R-:W-:-:S02]  /*0280*/  CS2R R104, SRZ ;  /* 0x0000000000687805 */ /* 0x000fc4000001ff00 */
[----:B------:R-:W-:Y:S02]  /*0290*/  CS2R R106, SRZ ;  /* 0x00000000006a7805 */ /* 0x000fe4000001ff00 */
[-C--:B------:R-:W-:Y:S02]  /*02a0*/  IABS R9, R6.reuse ;  /* 0x0000000600097213 */ /* 0x080fe40000000000 */
[----:B------:R-:W-:Y:S02]  /*02b0*/  CS2R R136, SRZ ;  /* 0x0000000000887805 */ /* 0x000fe4000001ff00 */
[----:B------:R-:W-:Y:S02]  /*02c0*/  IABS R12, R6 ;  /* 0x00000006000c7213 */ /* 0x000fe40000000000 */
[----:B------:R-:W-:Y:S01]  /*02d0*/  CS2R R138, SRZ ;  /* 0x00000000008a7805 */ /* 0x000fe2000001ff00 */
[----:B------:R-:W0:Y:S01]  /*02e0*/  I2F.RP R0, R9 ;  /* 0x0000000900007306 */ /* 0x000e220000209400 */
        /* <DEDUP_REMOVED lines=13> */
[----:B------:R-:W-:Y:S01]  /*03c0*/  CS2R R114, SRZ ;  /* 0x0000000000727805 */ /* 0x000fe2000001ff00 */
[----:B0-----:R-:W0:Y:S01]  /*03d0*/  MUFU.RCP R0, R0 ;  /* 0x0000000000007308 */ /* 0x001e220000001000 */
        /* <DEDUP_REMOVED lines=12> */
[----:B------:R-:W-:Y:S01]  /*04a0*/  CS2R R14, SRZ ;  /* 0x00000000000e7805 */ /* 0x000fe2000001ff00 */
[----:B0-----:R-:W-:Y:S02]  /*04b0*/  VIADD R4, R0, 0xffffffe ;  /* 0x0ffffffe00047836 */ /* 0x001fe40000000000 */
[----:B------:R-:W-:Y:S02]  /*04c0*/  IMAD.MOV R0, RZ, RZ, -R12 ;  /* 0x000000ffff007224 */ /* 0x000fe400078e0a0c */
[----:B------:R0:W1:Y:S02]  /*04d0*/  F2I.FTZ.U32.TRUNC.NTZ R5, R4 ;  /* 0x0000000400057305 */ /* 0x000064000021f000 */
[----:B0-----:R-:W-:Y:S02]  /*04e0*/  IMAD.MOV.U32 R4, RZ, RZ, RZ ;  /* 0x000000ffff047224 */ /* 0x001fe400078e00ff */
[----:B-1----:R-:W-:-:S04]  /*04f0*/  IMAD.MOV R8, RZ, RZ, -R5 ;  /* 0x000000ffff087224 */ /* 0x002fc800078e0a05 */
[----:B------:R-:W-:Y:S02]  /*0500*/  IMAD R11, R8, R9, RZ ;  /* 0x00000009080b7224 */ /* 0x000fe400078e02ff */
[----:B------:R-:W-:Y:S02]  /*0510*/  IMAD.MOV.U32 R8, RZ, RZ, R10 ;  /* 0x000000ffff087224 */ /* 0x000fe400078e000a */
[----:B------:R-:W-:-:S06]  /*0520*/  IMAD.HI.U32 R5, R5, R11, R4 ;  /* 0x0000000b05057227 */ /* 0x000fcc00078e0004 */
[----:B------:R-:W-:-:S04]  /*0530*/  IMAD.HI.U32 R5, R5, R8, RZ ;  /* 0x0000000805057227 */ /* 0x000fc800078e00ff */
[----:B------:R-:W-:-:S05]  /*0540*/  IMAD R0, R5, R0, R8 ;  /* 0x0000000005007224 */ /* 0x000fca00078e0208 */
[----:B------:R-:W-:-:S13]  /*0550*/  ISETP.GT.U32.AND P1, PT, R9, R0, PT ;  /* 0x000000000900720c */ /* 0x000fda0003f24070 */
[----:B------:R-:W-:Y:S02]  /*0560*/  @!P1 IMAD.IADD R0, R0, 0x1, -R9 ;  /* 0x0000000100009824 */ /* 0x000fe400078e0a09 */
[----:B------:R-:W-:Y:S01]  /*0570*/  @!P1 VIADD R5, R5, 0x1 ;  /* 0x0000000105059836 */ /* 0x000fe20000000000 */
[----:B------:R-:W-:Y:S02]  /*0580*/  ISETP.NE.AND P1, PT, R6, RZ, PT ;  /* 0x000000ff0600720c */ /* 0x000fe40003f25270 */
[----:B------:R-:W-:Y:S02]  /*0590*/  ISETP.GE.U32.AND P0, PT, R0, R9, PT ;  /* 0x000000090000720c */ /* 0x000fe40003f06070 */
[----:B------:R-:W-:-:S04]  /*05a0*/  LOP3.LUT R0, R7, R6, RZ, 0x3c, !PT ;  /* 0x0000000607007212 */ /* 0x000fc800078e3cff */
[----:B------:R-:W-:Y:S01]  /*05b0*/  ISETP.GE.AND P2, PT, R0, RZ, PT ;  /* 0x000000ff0000720c */ /* 0x000fe20003f46270 */
[----:B------:R-:W-:-:S06]  /*05c0*/  VIADD R0, R2, 0x1ff ;  /* 0x000001ff02007836 */ /* 0x000fcc0000000000 */
[----:B------:R-:W-:-:S04]  /*05d0*/  @P0 VIADD R5, R5, 0x1 ;  /* 0x0000000105050836 */ /* 0x000fc80000000000 */
[----:B------:R-:W-:Y:S01]  /*05e0*/  IMAD.MOV.U32 R57, RZ, RZ, R5 ;  /* 0x000000ffff397224 */ /* 0x000fe200078e0005 */
[----:B------:R-:W-:-:S03]  /*05f0*/  SHF.R.S32.HI R5, RZ, 0x1f, R0 ;  /* 0x0000001fff057819 */ /* 0x000fc60000011400 */
[----:B------:R-:W-:Y:S01]  /*0600*/  @!P2 IMAD.MOV R57, RZ, RZ, -R57 ;  /* 0x000000ffff39a224 */ /* 0x000fe200078e0a39 */
[----:B------:R-:W-:Y:S02]  /*0610*/  LEA.HI R5, R5, R0, RZ, 0x9 ;  /* 0x0000000005057211 */ /* 0x000fe400078f48ff */
[----:B------:R-:W-:-:S04]  /*0620*/  @!P1 LOP3.LUT R57, RZ, R6, RZ, 0x33, !PT ;  /* 0x00000006ff399212 */ /* 0x000fc800078e33ff */
[----:B------:R-:W-:Y:S01]  /*0630*/  LEA.HI.SX32 R5, R5, -R57, 0x17 ;  /* 0x8000003905057211 */ /* 0x000fe200078fbaff */
[----:B------:R-:W-:-:S03]  /*0640*/  IMAD.MOV R8, RZ, RZ, -R57 ;  /* 0x000000ffff087224 */ /* 0x000fc600078e0a39 */
[----:B------:R-:W-:Y:S01]  /*0650*/  VIMNMX R13, R5, 0x1, PT ;  /* 0x00000001050d7848 */ /* 0x000fe20003fe0100 */
[----:B------:R-:W-:-:S03]  /*0660*/  IMAD R8, R6, R8, R7 ;  /* 0x0000000806087224 */ /* 0x000fc600078e0207 */
[-C--:B------:R-:W-:Y:S02]  /*0670*/  IABS R9, R13.reuse ;  /* 0x0000000d00097213 */ /* 0x080fe40000000000 */
[----:B------:R-:W-:Y:S02]  /*0680*/  IABS R11, R13 ;  /* 0x0000000d000b7213 */ /* 0x000fe40000000000 */
[----:B------:R-:W0:Y:S08]  /*0690*/  I2F.RP R0, R9 ;  /* 0x0000000900007306 */ /* 0x000e300000209400 */
[----:B0-----:R-:W0:Y:S02]  /*06a0*/  MUFU.RCP R0, R0 ;  /* 0x0000000000007308 */ /* 0x001e240000001000 */
[----:B0-----:R-:W-:-:S02]  /*06b0*/  VIADD R4, R0, 0xffffffe ;  /* 0x0ffffffe00047836 */ /* 0x001fc40000000000 */
[----:B------:R-:W-:-:S04]  /*06c0*/  IMAD.MOV R0, RZ, RZ, -R11 ;  /* 0x000000ffff007224 */ /* 0x000fc800078e0a0b */
[----:B------:R0:W1:Y:S02]  /*06d0*/  F2I.FTZ.U32.TRUNC.NTZ R5, R4 ;  /* 0x0000000400057305 */ /* 0x000064000021f000 */
[----:B0-----:R-:W-:Y:S02]  /*06e0*/  IMAD.MOV.U32 R4, RZ, RZ, RZ ;  /* 0x000000ffff047224 */ /* 0x001fe400078e00ff */
[----:B-1----:R-:W-:-:S04]  /*06f0*/  IMAD.MOV R10, RZ, RZ, -R5 ;  /* 0x000000ffff0a7224 */ /* 0x002fc800078e0a05 */
[----:B------:R-:W-:Y:S01]  /*0700*/  IMAD.MOV.U32 R6, RZ, RZ, R10 ;  /* 0x000000ffff067224 */ /* 0x000fe200078e000a */
[----:B------:R-:W-:-:S03]  /*0710*/  IABS R10, R8 ;  /* 0x00000008000a7213 */ /* 0x000fc60000000000 */
[----:B------:R-:W-:Y:S02]  /*0720*/  IMAD R7, R6, R9, RZ ;  /* 0x0000000906077224 */ /* 0x000fe400078e02ff */
[----:B------:R-:W-:Y:S02]  /*0730*/  IMAD.MOV.U32 R6, RZ, RZ, R10 ;  /* 0x000000ffff067224 */ /* 0x000fe400078e000a */
[----:B------:R-:W-:-:S06]  /*0740*/  IMAD.HI.U32 R5, R5, R7, R4 ;  /* 0x0000000705057227 */ /* 0x000fcc00078e0004 */
[----:B------:R-:W-:-:S04]  /*0750*/  IMAD.HI.U32 R5, R5, R6, RZ ;  /* 0x0000000605057227 */ /* 0x000fc800078e00ff */
[----:B------:R-:W-:Y:S02]  /*0760*/  IMAD R0, R5, R0, R6 ;  /* 0x0000000005007224 */ /* 0x000fe400078e0206 */
[----:B------:R-:W0:Y:S03]  /*0770*/  S2R R6, SR_CgaCtaId ;  /* 0x0000000000067919 */ /* 0x000e260000008800 */
[----:B------:R-:W-:-:S13]  /*0780*/  ISETP.GT.U32.AND P1, PT, R9, R0, PT ;  /* 0x000000000900720c */ /* 0x000fda0003f24070 */
[----:B------:R-:W-:Y:S02]  /*0790*/  @!P1 IMAD.IADD R0, R0, 0x1, -R9 ;  /* 0x0000000100009824 */ /* 0x000fe400078e0a09 */
[----:B------:R-:W-:Y:S01]  /*07a0*/  @!P1 VIADD R5, R5, 0x1 ;  /* 0x0000000105059836 */ /* 0x000fe20000000000 */
[----:B------:R-:W-:Y:S02]  /*07b0*/  ISETP.NE.AND P1, PT, R13, RZ, PT ;  /* 0x000000ff0d00720c */ /* 0x000fe40003f25270 */
[----:B------:R-:W-:Y:S02]  /*07c0*/  ISETP.GE.U32.AND P0, PT, R0, R9, PT ;  /* 0x000000090000720c */ /* 0x000fe40003f06070 */
[----:B------:R-:W-:-:S04]  /*07d0*/  LOP3.LUT R0, R8, R13, RZ, 0x3c, !PT ;  /* 0x0000000d08007212 */ /* 0x000fc800078e3cff */
[----:B------:R-:W-:Y:S02]  /*07e0*/  ISETP.GE.AND P2, PT, R0, RZ, PT ;  /* 0x000000ff0000720c */ /* 0x000fe40003f46270 */
[----:B------:R-:W1:Y:S05]  /*07f0*/  S2R R0, SR_TID.X ;  /* 0x0000000000007919 */ /* 0x000e6a0000002100 */
[----:B------:R-:W-:Y:S01]  /*0800*/  @P0 VIADD R5, R5, 0x1 ;  /* 0x0000000105050836 */ /* 0x000fe20000000000 */
[----:B------:R-:W-:-:S03]  /*0810*/  ISETP.GE.AND P0, PT, R28, 0x80, PT ;  /* 0x000000801c00780c */ /* 0x000fc60003f06270 */
[----:B------:R-:W-:Y:S01]  /*0820*/  IMAD.MOV.U32 R11, RZ, RZ, R5 ;  /* 0x000000ffff0b7224 */ /* 0x000fe200078e0005 */
[----:B------:R-:W-:-:S03]  /*0830*/  MOV R5, 0x400 ;  /* 0x0000040000057802 */ /* 0x000fc60000000f00 */
[----:B------:R-:W-:Y:S01]  /*0840*/  @!P2 IMAD.MOV R11, RZ, RZ, -R11 ;  /* 0x000000ffff0ba224 */ /* 0x000fe200078e0a0b */
[----:B------:R-:W-:Y:S02]  /*0850*/  @!P1 LOP3.LUT R11, RZ, R13, RZ, 0x33, !PT ;  /* 0x0000000dff0b9212 */ /* 0x000fe400078e33ff */
[----:B0-----:R-:W-:Y:S02]  /*0860*/  LEA R248, R6, R5, 0x18 ;  /* 0x0000000506f87211 */ /* 0x001fe400078ec0ff */
[----:B------:R-:W-:Y:S01]  /*0870*/  CS2R R6, SRZ ;  /* 0x0000000000067805 */ /* 0x000fe2000001ff00 */
[----:B------:R-:W-:Y:S02]  /*0880*/  IMAD.MOV R4, RZ, RZ, -R11 ;  /* 0x000000ffff047224 */ /* 0x000fe400078e0a0b */
[----:B------:R-:W-:Y:S01]  /*0890*/  IMAD.SHL.U32 R197, R11, 0x40, RZ ;  /* 0x000000400bc57824 */ /* 0x000fe200078e00ff */
[----:B------:R-:W-:Y:S01]  /*08a0*/  CS2R R10, SRZ ;  /* 0x00000000000a7805 */ /* 0x000fe2000001ff00 */
[----:B------:R-:W-:Y:S01]  /*08b0*/  IMAD R4, R13, R4, R8 ;  /* 0x000000040d047224 */ /* 0x000fe200078e0208 */
[----:B------:R-:W-:-:S02]  /*08c0*/  CS2R R12, SRZ ;  /* 0x00000000000c7805 */ /* 0x000fc4000001ff00 */
[----:B------:R-:W-:Y:S01]  /*08d0*/  CS2R R8, SRZ ;  /* 0x0000000000087805 */ /* 0x000fe2000001ff00 */
[----:B------:R0:W-:Y:S01]  /*08e0*/  STL [R1+0x80], R197 ;  /* 0x000080c501007387 */ /* 0x0001e20000100800 */
[----:B------:R-:W-:Y:S01]  /*08f0*/  IMAD.IADD R57, R57, 0x1, R4 ;  /* 0x0000000139397824 */ /* 0x000fe200078e0204 */
[----:B------:R-:W-:Y:S01]  /*0900*/  CS2R R4, SRZ ;  /* 0x0000000000047805 */ /* 0x000fe2000001ff00 */
[C---:B------:R-:W-:Y:S02]  /*0910*/  VIADD R60, R197.reuse, 0x1 ;  /* 0x00000001c53c7836 */ /* 0x040fe40000000000 */
[C---:B------:R-:W-:Y:S01]  /*0920*/  VIADD R156, R197.reuse, 0x2 ;  /* 0x00000002c59c7836 */ /* 0x040fe20000000000 */
[----:B-1----:R-:W-:Y:S01]  /*0930*/  LOP3.LUT R196, R0, 0x7f, RZ, 0xc0, !PT ;  /* 0x0000007f00c47812 */ /* 0x002fe200078ec0ff */
[C---:B------:R-:W-:Y:S02]  /*0940*/  VIADD R155, R197.reuse, 0x3 ;  /* 0x00000003c59b7836 */ /* 0x040fe40000000000 */
[----:B------:R-:W-:-:S02]  /*0950*/  VIADD R154, R197, 0x4 ;  /* 0x00000004c59a7836 */ /* 0x000fc40000000000 */
[----:B------:R-:W-:Y:S02]  /*0960*/  IMAD R201, R57, 0x200, R196 ;  /* 0x0000020039c97824 */ /* 0x000fe400078e02c4 */
[----:B------:R-:W-:Y:S02]  /*0970*/  VIADD R153, R197, 0x5 ;  /* 0x00000005c5997836 */ /* 0x000fe40000000000 */
[C---:B------:R-:W-:Y:S01]  /*0980*/  VIADD R200, R201.reuse, 0x80 ;  /* 0x00000080c9c87836 */ /* 0x040fe20000000000 */
[----:B------:R0:W-:Y:S01]  /*0990*/  STL [R1+0x1f4], R201 ;  /* 0x0001f4c901007387 */ /* 0x0001e20000100800 */
[C---:B------:R-:W-:Y:S02]  /*09a0*/  VIADD R198, R201.reuse, 0x180 ;  /* 0x00000180c9c67836 */ /* 0x040fe40000000000 */
[----:B------:R-:W-:Y:S01]  /*09b0*/  VIADD R199, R201, 0x100 ;  /* 0x00000100c9c77836 */ /* 0x000fe20000000000 */
[----:B------:R0:W-:Y:S01]  /*09c0*/  STL [R1+0x298], R200 ;  /* 0x000298c801007387 */ /* 0x0001e20000100800 */
[----:B------:R-:W-:-:S02]  /*09d0*/  VIADD R152, R197, 0x6 ;  /* 0x00000006c5987836 */ /* 0x000fc40000000000 */
[C---:B------:R-:W-:Y:S01]  /*09e0*/  VIADD R147, R197.reuse, 0x7 ;  /* 0x00000007c5937836 */ /* 0x040fe20000000000 */
[----:B------:R0:W-:Y:S01]  /*09f0*/  STL [R1+0x278], R198 ;  /* 0x000278c601007387 */ /* 0x0001e20000100800 */
[C---:B------:R-:W-:Y:S02]  /*0a00*/  VIADD R146, R197.reuse, 0x8 ;  /* 0x00000008c5927836 */ /* 0x040fe40000000000 */
[C---:B------:R-:W-:Y:S01]  /*0a10*/  VIADD R145, R197.reuse, 0x9 ;  /* 0x00000009c5917836 */ /* 0x040fe20000000000 */
[----:B------:R0:W-:Y:S01]  /*0a20*/  STL [R1+0x27c], R199 ;  /* 0x00027cc701007387 */ /* 0x0001e20000100800 */
[C---:B------:R-:W-:Y:S02]  /*0a30*/  VIADD R144, R197.reuse, 0xa ;  /* 0x0000000ac5907836 */ /* 0x040fe40000000000 */
[C---:B------:R-:W-:Y:S02]  /*0a40*/  VIADD R123, R197.reuse, 0xb ;  /* 0x0000000bc57b7836 */ /* 0x040fe40000000000 */
[----:B------:R-:W-:-:S02]  /*0a50*/  VIADD R122, R197, 0xc ;  /* 0x0000000cc57a7836 */ /* 0x000fc40000000000 */
[C---:B------:R-:W-:Y:S02]  /*0a60*/  VIADD R121, R197.reuse, 0xd ;  /* 0x0000000dc5797836 */ /* 0x040fe40000000000 */
[C---:B------:R-:W-:Y:S02]  /*0a70*/  VIADD R120, R197.reuse, 0xe ;  /* 0x0000000ec5787836 */ /* 0x040fe40000000000 */
[C---:B------:R-:W-:Y:S02]  /*0a80*/  VIADD R63, R197.reuse, 0xf ;  /* 0x0000000fc53f7836 */ /* 0x040fe40000000000 */
        /* <DEDUP_REMOVED lines=47> */
[----:B------:R-:W-:Y:S01]  /*0d80*/  VIADD R195, R197, 0x3f ;  /* 0x0000003fc5c37836 */ /* 0x000fe20000000000 */
[----:B0-----:R-:W-:Y:S06]  /*0d90*/  @!P0 BRA `(.L_x_0) ;  /* 0x0000032c00e08947 */ /* 0x001fec0003800000 */
[----:B------:R-:W-:Y:S01]  /*0da0*/  IABS R13, R2 ;  /* 0x00000002000d7213 */ /* 0x000fe20000000000 */
[----:B------:R-:W0:Y:S01]  /*0db0*/  LDC R87, c[0x0][0x234] ;  /* 0x00008d00ff577b82 */ /* 0x000e220000000800 */
[----:B------:R-:W-:Y:S02]  /*0dc0*/  IABS R7, R3 ;  /* 0x0000000300077213 */ /* 0x000fe40000000000 */
[----:B------:R-:W-:Y:S01]  /*0dd0*/  CS2R R216, SRZ ;  /* 0x0000000000d87805 */ /* 0x000fe2000001ff00 */
[----:B------:R-:W1:Y:S01]  /*0de0*/  I2F.RP R6, R13 ;  /* 0x0000000d00067306 */ /* 0x000e620000209400 */
[----:B------:R-:W-:Y:S02]  /*0df0*/  IABS R14, R200 ;  /* 0x000000c8000e7213 */ /* 0x000fe40000000000 */
[----:B------:R-:W-:Y:S02]  /*0e00*/  CS2R R218, SRZ ;  /* 0x0000000000da7805 */ /* 0x000fe4000001ff00 */
[----:B------:R-:W-:-:S02]  /*0e10*/  IABS R16, R199 ;  /* 0x000000c700107213 */ /* 0x000fc40000000000 */
[----:B------:R-:W-:Y:S02]  /*0e20*/  CS2R R220, SRZ ;  /* 0x0000000000dc7805 */ /* 0x000fe4000001ff00 */
[----:B------:R-:W-:Y:S02]  /*0e30*/  IABS R18, R198 ;  /* 0x000000c600127213 */ /* 0x000fe40000000000 */
[----:B------:R-:W-:Y:S02]  /*0e40*/  CS2R R222, SRZ ;  /* 0x0000000000de7805 */ /* 0x000fe4000001ff00 */
[----:B------:R-:W-:Y:S01]  /*0e50*/  IABS R17, R57 ;  /* 0x0000003900117213 */ /* 0x000fe20000000000 */
[----:B------:R-:W2:Y:S01]  /*0e60*/  I2F.RP R10, R7 ;  /* 0x00000007000a7306 */ /* 0x000ea20000209400 */
[----:B------:R-:W-:Y:S02]  /*0e70*/  IABS R19, R193 ;  /* 0x000000c100137213 */ /* 0x000fe40000000000 */
[----:B------:R-:W-:-:S02]  /*0e80*/  CS2R R224, SRZ ;  /* 0x0000000000e07805 */ /* 0x000fc4000001ff00 */
[----:B------:R-:W-:Y:S02]  /*0e90*/  ISETP.GE.AND P5, PT, R195, RZ, PT ;  /* 0x000000ffc300720c */ /* 0x000fe40003fa6270 */
[----:B------:R-:W-:Y:S02]  /*0ea0*/  CS2R R226, SRZ ;  /* 0x0000000000e27805 */ /* 0x000fe4000001ff00 */
[----:B------:R-:W-:Y:S02]  /*0eb0*/  IABS R21, R31 ;  /* 0x0000001f00157213 */ /* 0x000fe40000000000 */
[----:B------:R-:W-:Y:S02]  /*0ec0*/  CS2R R228, SRZ ;  /* 0x0000000000e47805 */ /* 0x000fe4000001ff00 */
[----:B------:R-:W-:Y:S01]  /*0ed0*/  IABS R24, R56 ;  /* 0x0000003800187213 */ /* 0x000fe20000000000 */
[----:B-1----:R-:W1:Y:S01]  /*0ee0*/  MUFU.RCP R6, R6 ;  /* 0x0000000600067308 */ /* 0x002e620000001000 */
[----:B------:R-:W-:-:S02]  /*0ef0*/  IABS R25, R189 ;  /* 0x000000bd00197213 */ /* 0x000fc40000000000 */
[----:B------:R-:W-:Y:S02]  /*0f00*/  CS2R R230, SRZ ;  /* 0x0000000000e67805 */ /* 0x000fe4000001ff00 */
[----:B------:R-:W-:Y:S02]  /*0f10*/  IABS R26, R185 ;  /* 0x000000b9001a7213 */ /* 0x000fe40000000000 */
[----:B------:R-:W-:Y:S02]  /*0f20*/  CS2R R232, SRZ ;  /* 0x0000000000e87805 */ /* 0x000fe4000001ff00 */
[----:B------:R-:W-:Y:S02]  /*0f30*/  IABS R27, R186 ;  /* 0x000000ba001b7213 */ /* 0x000fe40000000000 */
[----:B------:R-:W-:Y:S02]  /*0f40*/  CS2R R234, SRZ ;  /* 0x0000000000ea7805 */ /* 0x000fe4000001ff00 */
[----:B------:R-:W-:Y:S01]  /*0f50*/  IABS R32, R188 ;  /* 0x000000bc00207213 */ /* 0x000fe20000000000 */
[----:B--2---:R-:W2:Y:S01]  /*0f60*/  MUFU.RCP R10, R10 ;  /* 0x0000000a000a7308 */ /* 0x004ea20000001000 */
[----:B------:R-:W-:-:S02]  /*0f70*/  IABS R33, R181 ;  /* 0x000000b500217213 */ /* 0x000fc40000000000 */
[----:B------:R-:W-:Y:S02]  /*0f80*/  CS2R R236, SRZ ;  /* 0x0000000000ec7805 */ /* 0x000fe4000001ff00 */
[----:B------:R-:W-:Y:S02]  /*0f90*/  IABS R34, R182 ;  /* 0x000000b600227213 */ /* 0x000fe40000000000 */
[----:B------:R-:W-:Y:S02]  /*0fa0*/  CS2R R238, SRZ ;  /* 0x0000000000ee7805 */ /* 0x000fe4000001ff00 */
[----:B------:R-:W-:Y:S02]  /*0fb0*/  IABS R35, R179 ;  /* 0x000000b300237213 */ /* 0x000fe40000000000 */
[----:B------:R-:W-:Y:S02]  /*0fc0*/  CS2R R240, SRZ ;  /* 0x0000000000f07805 */ /* 0x000fe4000001ff00 */
[----:B------:R-:W-:-:S02]  /*0fd0*/  IABS R36, R180 ;  /* 0x000000b400247213 */ /* 0x000fc40000000000 */
[----:B------:R-:W-:Y:S01]  /*0fe0*/  CS2R R242, SRZ ;  /* 0x0000000000f27805 */ /* 0x000fe2000001ff00 */
[----:B-1----:R-:W-:Y:S01]  /*0ff0*/  VIADD R4, R6, 0xffffffe ;  /* 0x0ffffffe06047836 */ /* 0x002fe20000000000 */
[----:B------:R-:W-:Y:S02]  /*1000*/  IABS R37, R29 ;  /* 0x0000001d00257213 */ /* 0x000fe40000000000 */
[----:B------:R-:W-:Y:S02]  /*1010*/  CS2R R244, SRZ ;  /* 0x0000000000f47805 */ /* 0x000fe4000001ff00 */
[----:B------:R-:W-:Y:S01]  /*1020*/  IABS R41, R175 ;  /* 0x000000af00297213 */ /* 0x000fe20000000000 */
[----:B------:R1:W3:Y:S01]  /*1030*/  F2I.FTZ.U32.TRUNC.NTZ R5, R4 ;  /* 0x0000000400057305 */ /* 0x0002e2000021f000 */
[----:B------:R-:W-:Y:S02]  /*1040*/  IABS R38, R30 ;  /* 0x0000001e00267213 */ /* 0x000fe40000000000 */
[----:B------:R-:W-:-:S02]  /*1050*/  CS2R R246, SRZ ;  /* 0x0000000000f67805 */ /* 0x000fc4000001ff00 */
[----:B------:R-:W-:Y:S01]  /*1060*/  IABS R40, R174 ;  /* 0x000000ae00287213 */ /* 0x000fe20000000000 */
[----:B--2---:R-:W-:Y:S01]  /*1070*/  VIADD R8, R10, 0xffffffe ;  /* 0x0ffffffe0a087836 */ /* 0x004fe20000000000 */
[----:B------:R-:W-:Y:S02]  /*1080*/  IABS R39, R178 ;  /* 0x000000b200277213 */ /* 0x000fe40000000000 */
[----:B------:R-:W-:Y:S02]  /*1090*/  CS2R R202, SRZ ;  /* 0x0000000000ca7805 */ /* 0x000fe4000001ff00 */
[----:B------:R-:W-:Y:S01]  /*10a0*/  IABS R42, R176 ;  /* 0x000000b0002a7213 */ /* 0x000fe20000000000 */
[----:B------:R2:W4:Y:S01]  /*10b0*/  F2I.FTZ.U32.TRUNC.NTZ R9, R8 ;  /* 0x0000000800097305 */ /* 0x000522000021f000 */
[----:B-1----:R-:W-:Y:S01]  /*10c0*/  IMAD.MOV.U32 R4, RZ, RZ, RZ ;  /* 0x000000ffff047224 */ /* 0x002fe200078e00ff */
[----:B------:R-:W-:Y:S02]  /*10d0*/  IABS R44, R170 ;  /* 0x000000aa002c7213 */ /* 0x000fe40000000000 */
[----:B------:R-:W-:-:S02]  /*10e0*/  CS2R R204, SRZ ;  /* 0x0000000000cc7805 */ /* 0x000fc4000001ff00 */
[----:B------:R-:W-:Y:S02]  /*10f0*/  IABS R43, R177 ;  /* 0x000000b1002b7213 */ /* 0x000fe40000000000 */
[----:B------:R-:W-:Y:S02]  /*1100*/  CS2R R206, SRZ ;  /* 0x0000000000ce7805 */ /* 0x000fe4000001ff00 */
[----:B------:R-:W-:Y:S01]  /*1110*/  IABS R45, R171 ;  /* 0x000000ab002d7213 */ /* 0x000fe20000000000 */
[----:B---3--:R-:W-:Y:S01]  /*1120*/  IMAD.MOV R12, RZ, RZ, -R5 ;  /* 0x000000ffff0c7224 */ /* 0x008fe200078e0a05 */
[----:B------:R-:W-:Y:S01]  /*1130*/  IABS R46, R172 ;  /* 0x000000ac002e7213 */ /* 0x000fe20000000000 */
[----:B--2---:R-:W-:Y:S01]  /*1140*/  IMAD.MOV.U32 R8, RZ, RZ, RZ ;  /* 0x000000ffff087224 */ /* 0x004fe200078e00ff */
[----:B------:R-:W-:Y:S01]  /*1150*/  IABS R47, R173 ;  /* 0x000000ad002f7213 */ /* 0x000fe20000000000 */
[----:B------:R-:W-:Y:S01]  /*1160*/  IMAD R11, R12, R13, RZ ;  /* 0x0000000d0c0b7224 */ /* 0x000fe200078e02ff */
[----:B------:R-:W-:-:S02]  /*1170*/  IABS R12, R201 ;  /* 0x000000c9000c7213 */ /* 0x000fc40000000000 */
[----:B------:R-:W-:Y:S02]  /*1180*/  CS2R R208, SRZ ;  /* 0x0000000000d07805 */ /* 0x000fe4000001ff00 */
[----:B------:R-:W-:Y:S01]  /*1190*/  IABS R48, R168 ;  /* 0x000000a800307213 */ /* 0x000fe20000000000 */
[----:B------:R-:W-:Y:S01]  /*11a0*/  IMAD.HI.U32 R5, R5, R11, R4 ;  /* 0x0000000b05057227 */ /* 0x000fe200078e0004 */
[----:B------:R-:W-:Y:S02]  /*11b0*/  IABS R50, R169 ;  /* 0x000000a900327213 */ /* 0x000fe40000000000 */
[----:B------:R-:W-:Y:S02]  /*11c0*/  CS2R R210, SRZ ;  /* 0x0000000000d27805 */ /* 0x000fe4000001ff00 */
[----:B------:R-:W-:Y:S01]  /*11d0*/  IABS R49, R167 ;  /* 0x000000a700317213 */ /* 0x000fe20000000000 */
[----:B----4-:R-:W-:Y:S01]  /*11e0*/  IMAD.MOV R20, RZ, RZ, -R9 ;  /* 0x000000ffff147224 */ /* 0x010fe200078e0a09 */
[----:B------:R-:W-:Y:S01]  /*11f0*/  IABS R51, R166 ;  /* 0x000000a600337213 */ /* 0x000fe20000000000 */
[----:B------:R-:W-:Y:S01]  /*1200*/  IMAD.HI.U32 R6, R5, R14, RZ ;  /* 0x0000000e05067227 */ /* 0x000fe200078e00ff */
[----:B------:R-:W-:-:S02]  /*1210*/  IABS R52, R165 ;  /* 0x000000a500347213 */ /* 0x000fc40000000000 */
[----:B------:R-:W-:Y:S02]  /*1220*/  CS2R R212, SRZ ;  /* 0x0000000000d47805 */ /* 0x000fe4000001ff00 */
[----:B------:R-:W-:Y:S01]  /*1230*/  IABS R53, R164 ;  /* 0x000000a400357213 */ /* 0x000fe20000000000 */
[C---:B------:R-:W-:Y:S01]  /*1240*/  IMAD.HI.U32 R4, R5.reuse, R12, RZ ;  /* 0x0000000c05047227 */ /* 0x040fe200078e00ff */
[----:B------:R-:W-:Y:S02]  /*1250*/  IABS R54, R163 ;  /* 0x000000a300367213 */ /* 0x000fe40000000000 */
[----:B------:R-:W-:Y:S02]  /*1260*/  CS2R R214, SRZ ;  /* 0x0000000000d67805 */ /* 0x000fe4000001ff00 */
[----:B------:R-:W-:Y:S01]  /*1270*/  IABS R55, R161 ;  /* 0x000000a100377213 */ /* 0x000fe20000000000 */
[----:B------:R-:W-:Y:S01]  /*1280*/  IMAD.HI.U32 R10, R5, R16, RZ ;  /* 0x00000010050a7227 */ /* 0x000fe200078e00ff */
[----:B------:R-:W-:-:S02]  /*1290*/  IABS R64, R59 ;  /* 0x0000003b00407213 */ /* 0x000fc40000000000 */
[----:B------:R-:W-:Y:S02]  /*12a0*/  CS2R R124, SRZ ;  /* 0x00000000007c7805 */ /* 0x000fe4000001ff00 */
[----:B------:R-:W-:Y:S01]  /*12b0*/  IABS R66, R157 ;  /* 0x0000009d00427213 */ /* 0x000fe20000000000 */
[----:B------:R-:W-:Y:S01]  /*12c0*/  IMAD.HI.U32 R5, R5, R18, RZ ;  /* 0x0000001205057227 */ /* 0x000fe200078e00ff */
[----:B------:R-:W-:Y:S02]  /*12d0*/  IABS R23, R62 ;  /* 0x0000003e00177213 */ /* 0x000fe40000000000 */
[----:B------:R-:W-:Y:S02]  /*12e0*/  CS2R R126, SRZ ;  /* 0x00000000007e7805 */ /* 0x000fe4000001ff00 */
[----:B------:R-:W-:Y:S01]  /*12f0*/  IABS R76, R153 ;  /* 0x00000099004c7213 */ /* 0x000fe20000000000 */
[----:B------:R-:W-:Y:S01]  /*1300*/  IMAD.MOV R6, RZ, RZ, -R6 ;  /* 0x000000ffff067224 */ /* 0x000fe200078e0a06 */
[----:B------:R-:W-:Y:S01]  /*1310*/  IABS R77, R154 ;  /* 0x0000009a004d7213 */ /* 0x000fe20000000000 */
[----:B------:R-:W-:Y:S01]  /*1320*/  IMAD.MOV R11, RZ, RZ, -R5 ;  /* 0x000000ffff0b7224 */ /* 0x000fe200078e0a05 */
[----:B------:R-:W-:Y:S01]  /*1330*/  IABS R80, R156 ;  /* 0x0000009c00507213 */ /* 0x000fe20000000000 */
[----:B------:R-:W-:Y:S01]  /*1340*/  IMAD.MOV R4, RZ, RZ, -R4 ;  /* 0x000000ffff047224 */ /* 0x000fe200078e0a04 */
[----:B------:R-:W-:Y:S01]  /*1350*/  IABS R82, R60 ;  /* 0x0000003c00527213 */ /* 0x000fe20000000000 */
[C---:B------:R-:W-:Y:S01]  /*1360*/  IMAD R5, R13.reuse, R6, R14 ;  /* 0x000000060d057224 */ /* 0x040fe200078e020e */
[----:B------:R-:W-:Y:S01]  /*1370*/  IABS R14, R195 ;  /* 0x000000c3000e7213 */ /* 0x000fe20000000000 */
[----:B------:R-:W-:Y:S01]  /*1380*/  IMAD.MOV R10, RZ, RZ, -R10 ;  /* 0x000000ffff0a7224 */ /* 0x000fe200078e0a0a */
[----:B------:R-:W-:Y:S01]  /*1390*/  CS2R R128, SRZ ;  /* 0x0000000000807805 */ /* 0x000fe2000001ff00 */
[C---:B------:R-:W-:Y:S01]  /*13a0*/  IMAD R4, R13.reuse, R4, R12 ;  /* 0x000000040d047224 */ /* 0x040fe200078e020c */
[C---:B------:R-:W-:Y:S01]  /*13b0*/  ISETP.GT.U32.AND P1, PT, R13.reuse, R5, PT ;  /* 0x000000050d00720c */ /* 0x040fe20003f24070 */
[C---:B------:R-:W-:Y:S01]  /*13c0*/  IMAD R10, R13.reuse, R10, R16 ;  /* 0x0000000a0d0a7224 */ /* 0x040fe200078e0210 */
[----:B------:R-:W-:Y:S01]  /*13d0*/  CS2R R130, SRZ ;  /* 0x0000000000827805 */ /* 0x000fe2000001ff00 */
[C---:B------:R-:W-:Y:S01]  /*13e0*/  IMAD R11, R13.reuse, R11, R18 ;  /* 0x0000000b0d0b7224 */ /* 0x040fe200078e0212 */
[C---:B------:R-:W-:Y:S01]  /*13f0*/  ISETP.GT.U32.AND P0, PT, R13.reuse, R4, PT ;  /* 0x000000040d00720c */ /* 0x040fe20003f04070 */
[----:B------:R-:W-:Y:S01]  /*1400*/  IMAD R15, R20, R7, RZ ;  /* 0x00000007140f7224 */ /* 0x000fe200078e02ff */
[----:B------:R-:W-:-:S02]  /*1410*/  ISETP.GT.U32.AND P2, PT, R13, R10, PT ;  /* 0x0000000a0d00720c */ /* 0x000fc40003f44070 */
[----:B------:R-:W-:Y:S02]  /*1420*/  CS2R R132, SRZ ;  /* 0x0000000000847805 */ /* 0x000fe4000001ff00 */
[----:B------:R-:W-:Y:S01]  /*1430*/  ISETP.GT.U32.AND P3, PT, R13, R11, PT ;  /* 0x0000000b0d00720c */ /* 0x000fe20003f64070 */
[----:B------:R-:W-:Y:S01]  /*1440*/  IMAD.HI.U32 R8, R9, R15, R8 ;  /* 0x0000000f09087227 */ /* 0x000fe200078e0008 */
[----:B------:R-:W-:Y:S02]  /*1450*/  IABS R15, R194 ;  /* 0x000000c2000f7213 */ /* 0x000fe40000000000 */
[----:B------:R-:W-:Y:S02]  /*1460*/  CS2R R134, SRZ ;  /* 0x0000000000867805 */ /* 0x000fe4000001ff00 */
[----:B------:R-:W-:Y:S01]  /*1470*/  IABS R20, R190 ;  /* 0x000000be00147213 */ /* 0x000fe20000000000 */
[----:B------:R-:W-:Y:S01]  /*1480*/  @!P1 IMAD.IADD R5, R5, 0x1, -R13 ;  /* 0x0000000105059824 */ /* 0x000fe200078e0a0d */
[----:B------:R-:W-:Y:S01]  /*1490*/  CS2R R136, SRZ ;  /* 0x0000000000887805 */ /* 0x000fe2000001ff00 */
[----:B------:R-:W-:Y:S01]  /*14a0*/  IMAD.HI.U32 R6, R8, R14, RZ ;  /* 0x0000000e08067227 */ /* 0x000fe200078e00ff */
[----:B------:R-:W-:-:S02]  /*14b0*/  CS2R R138, SRZ ;  /* 0x00000000008a7805 */ /* 0x000fc4000001ff00 */
[----:B------:R-:W-:Y:S02]  /*14c0*/  CS2R R140, SRZ ;  /* 0x00000000008c7805 */ /* 0x000fe4000001ff00 */
[C---:B------:R-:W-:Y:S01]  /*14d0*/  ISETP.GT.U32.AND P6, PT, R13.reuse, R5, PT ;  /* 0x000000050d00720c */ /* 0x040fe20003fc4070 */
[--C-:B------:R-:W-:Y:S01]  /*14e0*/  @!P0 IMAD.IADD R4, R4, 0x1, -R13.reuse ;  /* 0x0000000104048824 */ /* 0x100fe200078e0a0d */
[----:B------:R-:W-:Y:S01]  /*14f0*/  CS2R R142, SRZ ;  /* 0x00000000008e7805 */ /* 0x000fe2000001ff00 */
[----:B------:R-:W-:Y:S01]  /*1500*/  @!P2 IMAD.IADD R10, R10, 0x1, -R13 ;  /* 0x000000010a0aa824 */ /* 0x000fe200078e0a0d */
[----:B------:R-:W-:Y:S01]  /*1510*/  ISETP.GE.AND P2, PT, R194, RZ, PT ;  /* 0x000000ffc200720c */ /* 0x000fe20003f46270 */
[----:B------:R-:W-:Y:S01]  /*1520*/  IMAD.HI.U32 R12, R8, R17, RZ ;  /* 0x00000011080c7227 */ /* 0x000fe200078e00ff */
[----:B------:R-:W-:Y:S02]  /*1530*/  ISETP.GT.U32.AND P4, PT, R13, R4, PT ;  /* 0x000000040d00720c */ /* 0x000fe40003f84070 */
[----:B------:R-:W-:-:S02]  /*1540*/  CS2R R194, SRZ ;  /* 0x0000000000c27805 */ /* 0x000fc4000001ff00 */
[----:B------:R-:W-:Y:S01]  /*1550*/  ISETP.GT.U32.AND P0, PT, R13, R10, PT ;  /* 0x0000000a0d00720c */ /* 0x000fe20003f04070 */
[----:B------:R-:W-:Y:S01]  /*1560*/  IMAD.MOV R6, RZ, RZ, -R6 ;  /* 0x000000ffff067224 */ /* 0x000fe200078e0a06 */
[----:B------:R-:W-:Y:S01]  /*1570*/  CS2R R148, SRZ ;  /* 0x0000000000947805 */ /* 0x000fe2000001ff00 */
[--C-:B------:R-:W-:Y:S01]  /*1580*/  @!P3 IMAD.IADD R11, R11, 0x1, -R13.reuse ;  /* 0x000000010b0bb824 */ /* 0x100fe200078e0a0d */
[----:B------:R-:W-:Y:S01]  /*1590*/  ISETP.GE.AND P3, PT, R201, RZ, PT ;  /* 0x000000ffc900720c */ /* 0x000fe20003f66270 */
[----:B------:R-:W-:Y:S01]  /*15a0*/  IMAD.MOV R18, RZ, RZ, -R12 ;  /* 0x000000ffff127224 */ /* 0x000fe200078e0a0c */
[----:B------:R-:W-:Y:S01]  /*15b0*/  CS2R R150, SRZ ;  /* 0x0000000000967805 */ /* 0x000fe2000001ff00 */
[----:B------:R-:W-:Y:S01]  /*15c0*/  IMAD R12, R7, R6, R14 ;  /* 0x00000006070c7224 */ /* 0x000fe200078e020e */
[----:B------:R-:W-:Y:S01]  /*15d0*/  ISETP.GT.U32.AND P1, PT, R13, R11, PT ;  /* 0x0000000b0d00720c */ /* 0x000fe20003f24070 */
[----:B------:R-:W-:Y:S01]  /*15e0*/  @!P6 IMAD.IADD R5, R5, 0x1, -R13 ;  /* 0x000000010505e824 */ /* 0x000fe200078e0a0d */
[----:B------:R-:W-:Y:S01]  /*15f0*/  CS2R R88, SRZ ;  /* 0x0000000000587805 */ /* 0x000fe2000001ff00 */
[----:B------:R-:W-:Y:S01]  /*1600*/  IMAD.HI.U32 R9, R8, R15, RZ ;  /* 0x0000000f08097227 */ /* 0x000fe200078e00ff */
[----:B------:R-:W-:-:S02]  /*1610*/  ISETP.GT.U32.AND P6, PT, R7, R12, PT ;  /* 0x0000000c0700720c */ /* 0x000fc40003fc4070 */
[----:B------:R-:W-:Y:S02]  /*1620*/  CS2R R90, SRZ ;  /* 0x00000000005a7805 */ /* 0x000fe4000001ff00 */
[----:B------:R-:W-:Y:S01]  /*1630*/  CS2R R92, SRZ ;  /* 0x00000000005c7805 */ /* 0x000fe2000001ff00 */
[----:B------:R-:W-:Y:S01]  /*1640*/  @!P4 IMAD.IADD R4, R4, 0x1, -R13 ;  /* 0x000000010404c824 */ /* 0x000fe200078e0a0d */
[----:B------:R-:W-:Y:S01]  /*1650*/  ISETP.GE.AND P4, PT, R200, RZ, PT ;  /* 0x000000ffc800720c */ /* 0x000fe20003f86270 */
[----:B------:R-:W-:Y:S01]  /*1660*/  IMAD.MOV R16, RZ, RZ, -R9 ;  /* 0x000000ffff107224 */ /* 0x000fe200078e0a09 */
[----:B------:R-:W-:Y:S01]  /*1670*/  CS2R R200, SRZ ;  /* 0x0000000000c87805 */ /* 0x000fe2000001ff00 */
[----:B------:R-:W-:Y:S01]  /*1680*/  IMAD.MOV.U32 R9, RZ, RZ, R19 ;  /* 0x000000ffff097224 */ /* 0x000fe200078e0013 */
[----:B------:R-:W-:Y:S01]  /*1690*/  IABS R19, R191 ;  /* 0x000000bf00137213 */ /* 0x000fe20000000000 */
[----:B------:R-:W-:Y:S01]  /*16a0*/  @!P0 IMAD.IADD R10, R10, 0x1, -R13 ;  /* 0x000000010a0a8824 */ /* 0x000fe200078e0a0d */
[----:B------:R-:W-:Y:S01]  /*16b0*/  ISETP.GE.AND P0, PT, R199, RZ, PT ;  /* 0x000000ffc700720c */ /* 0x000fe20003f06270 */
[----:B------:R-:W-:Y:S01]  /*16c0*/  @!P3 IMAD.MOV R4, RZ, RZ, -R4 ;  /* 0x000000ffff04b224 */ /* 0x000fe200078e0a04 */
[----:B------:R-:W-:Y:S01]  /*16d0*/  ISETP.GE.AND P3, PT, R198, RZ, PT ;  /* 0x000000ffc600720c */ /* 0x000fe20003f66270 */
[----:B------:R-:W-:Y:S01]  /*16e0*/  IMAD.HI.U32 R6, R8, R9, RZ ;  /* 0x0000000908067227 */ /* 0x000fe200078e00ff */
[----:B------:R-:W-:-:S02]  /*16f0*/  CS2R R198, SRZ ;  /* 0x0000000000c67805 */ /* 0x000fc4000001ff00 */
[----:B------:R-:W-:Y:S02]  /*1700*/  CS2R R94, SRZ ;  /* 0x00000000005e7805 */ /* 0x000fe4000001ff00 */
[----:B------:R-:W-:Y:S01]  /*1710*/  CS2R R96, SRZ ;  /* 0x0000000000607805 */ /* 0x000fe2000001ff00 */
[C---:B------:R-:W-:Y:S01]  /*1720*/  IMAD R14, R7.reuse, R16, R15 ;  /* 0x00000010070e7224 */ /* 0x040fe200078e020f */
[----:B------:R-:W-:Y:S01]  /*1730*/  IABS R15, R159 ;  /* 0x0000009f000f7213 */ /* 0x000fe20000000000 */
[C---:B------:R-:W-:Y:S01]  /*1740*/  IMAD R16, R7.reuse, R18, R17 ;  /* 0x0000001207107224 */ /* 0x040fe200078e0211 */
[----:B------:R-:W-:Y:S01]  /*1750*/  CS2R R98, SRZ ;  /* 0x0000000000627805 */ /* 0x000fe2000001ff00 */
[----:B------:R-:W-:Y:S01]  /*1760*/  @!P6 IMAD.IADD R12, R12, 0x1, -R7 ;  /* 0x000000010c0ce824 */ /* 0x000fe200078e0a07 */
[----:B------:R-:W-:Y:S01]  /*1770*/  CS2R R100, SRZ ;  /* 0x0000000000647805 */ /* 0x000fe2000001ff00 */
[----:B------:R-:W-:Y:S01]  /*1780*/  IMAD.MOV R18, RZ, RZ, -R6 ;  /* 0x000000ffff127224 */ /* 0x000fe200078e0a06 */
[----:B------:R-:W-:Y:S01]  /*1790*/  CS2R R102, SRZ ;  /* 0x0000000000667805 */ /* 0x000fe2000001ff00 */
[----:B------:R-:W-:Y:S01]  /*17a0*/  IMAD.MOV.U32 R6, RZ, RZ, R5 ;  /* 0x000000ffff067224 */ /* 0x000fe200078e0005 */
[----:B------:R-:W-:Y:S01]  /*17b0*/  ISETP.GT.U32.AND P6, PT, R7, R12, PT ;  /* 0x0000000c0700720c */ /* 0x000fe20003fc4070 */
[----:B------:R-:W-:Y:S01]  /*17c0*/  @!P1 IMAD.IADD R11, R11, 0x1, -R13 ;  /* 0x000000010b0b9824 */ /* 0x000fe200078e0a0d */
[C---:B------:R-:W-:Y:S01]  /*17d0*/  ISETP.GT.U32.AND P1, PT, R7.reuse, R14, PT ;  /* 0x0000000e0700720c */ /* 0x040fe20003f24070 */
[C---:B------:R-:W-:Y:S01]  /*17e0*/  IMAD R17, R7.reuse, R18, R9 ;  /* 0x0000001207117224 */ /* 0x040fe200078e0209 */
[----:B------:R-:W-:Y:S01]  /*17f0*/  LOP3.LUT R9, RZ, R2, RZ, 0x33, !PT ;  /* 0x00000002ff097212 */ /* 0x000fe200078e33ff */
[----:B------:R-:W-:Y:S01]  /*1800*/  @!P4 IMAD.MOV R6, RZ, RZ, -R6 ;  /* 0x000000ffff06c224 */ /* 0x000fe200078e0a06 */
[----:B------:R-:W-:Y:S01]  /*1810*/  ISETP.NE.AND P4, PT, R2, RZ, PT ;  /* 0x000000ff0200720c */ /* 0x000fe20003f85270 */
[----:B------:R-:W-:Y:S01]  /*1820*/  @!P0 IMAD.MOV R10, RZ, RZ, -R10 ;  /* 0x000000ffff0a8224 */ /* 0x000fe200078e0a0a */
[----:B------:R-:W-:Y:S01]  /*1830*/  IABS R18, R192 ;  /* 0x000000c000127213 */ /* 0x000fe20000000000 */
[----:B------:R-:W-:Y:S01]  /*1840*/  @!P3 IMAD.MOV R11, RZ, RZ, -R11 ;  /* 0x000000ffff0bb224 */ /* 0x000fe200078e0a0b */
[----:B------:R-:W-:Y:S01]  /*1850*/  ISETP.GT.U32.AND P0, PT, R7, R16, PT ;  /* 0x000000100700720c */ /* 0x000fe20003f04070 */
[----:B------:R-:W-:Y:S01]  /*1860*/  IMAD.HI.U32 R13, R8, R27, RZ ;  /* 0x0000001b080d7227 */ /* 0x000fe200078e00ff */
[----:B------:R-:W-:-:S02]  /*1870*/  SEL R5, R9, R4, !P4 ;  /* 0x0000000409057207 */ /* 0x000fc40006000000 */
[----:B------:R-:W-:Y:S02]  /*1880*/  CS2R R104, SRZ ;  /* 0x0000000000687805 */ /* 0x000fe4000001ff00 */
[C---:B------:R-:W-:Y:S01]  /*1890*/  SEL R4, R9.reuse, R6, !P4 ;  /* 0x0000000609047207 */ /* 0x040fe20006000000 */
[--C-:B------:R-:W-:Y:S01]  /*18a0*/  @!P1 IMAD.IADD R14, R14, 0x1, -R7.reuse ;  /* 0x000000010e0e9824 */ /* 0x100fe200078e0a07 */
[C---:B------:R-:W-:Y:S01]  /*18b0*/  SEL R2, R9.reuse, R10, !P4 ;  /* 0x0000000a09027207 */ /* 0x040fe20006000000 */
[----:B------:R-:W-:Y:S01]  /*18c0*/  @!P6 IMAD.IADD R12, R12, 0x1, -R7 ;  /* 0x000000010c0ce824 */ /* 0x000fe200078e0a07 */
[----:B------:R-:W-:Y:S01]  /*18d0*/  SEL R6, R9, R11, !P4 ;  /* 0x0000000b09067207 */ /* 0x000fe20006000000 */
[----:B------:R-:W-:Y:S01]  /*18e0*/  IMAD.HI.U32 R9, R8, R18, RZ ;  /* 0x0000001208097227 */ /* 0x000fe200078e00ff */
[----:B------:R-:W-:Y:S02]  /*18f0*/  ISETP.GT.U32.AND P3, PT, R7, R17, PT ;  /* 0x000000110700720c */ /* 0x000fe40003f64070 */
[----:B------:R-:W-:-:S02]  /*1900*/  CS2R R106, SRZ ;  /* 0x00000000006a7805 */ /* 0x000fc4000001ff00 */
[----:B------:R-:W-:Y:S01]  /*1910*/  ISETP.GT.U32.AND P4, PT, R7, R14, PT ;  /* 0x0000000e0700720c */ /* 0x000fe20003f84070 */
[----:B------:R-:W-:Y:S01]  /*1920*/  IMAD.MOV R9, RZ, RZ, -R9 ;  /* 0x000000ffff097224 */ /* 0x000fe200078e0a09 */
[----:B------:R-:W-:Y:S01]  /*1930*/  ISETP.GE.AND P1, PT, R57, RZ, PT ;  /* 0x000000ff3900720c */ /* 0x000fe20003f26270 */
[----:B------:R-:W-:Y:S01]  /*1940*/  @!P0 IMAD.IADD R16, R16, 0x1, -R7 ;  /* 0x0000000110108824 */ /* 0x000fe200078e0a07 */
[----:B------:R-:W-:Y:S01]  /*1950*/  ISETP.GE.AND P6, PT, R193, RZ, PT ;  /* 0x000000ffc100720c */ /* 0x000fe20003fc6270 */
[----:B------:R-:W-:Y:S01]  /*1960*/  IMAD R18, R7, R9, R18 ;  /* 0x0000000907127224 */ /* 0x000fe200078e0212 */
[----:B------:R-:W-:Y:S01]  /*1970*/  ISETP.GE.AND P0, PT, R192, RZ, PT ;  /* 0x000000ffc000720c */ /* 0x000fe20003f06270 */
[----:B------:R-:W-:Y:S01]  /*1980*/  IMAD.MOV.U32 R11, RZ, RZ, R12 ;  /* 0x000000ffff0b7224 */ /* 0x000fe200078e000c */
[----:B------:R-:W-:Y:S01]  /*1990*/  IABS R57, R158 ;  /* 0x0000009e00397213 */ /* 0x000fe20000000000 */
[----:B------:R-:W-:Y:S01]  /*19a0*/  IMAD.HI.U32 R9, R8, R19, RZ ;  /* 0x0000001308097227 */ /* 0x000fe200078e00ff */
[----:B------:R-:W-:-:S02]  /*19b0*/  CS2R R192, SRZ ;  /* 0x0000000000c07805 */ /* 0x000fc4000001ff00 */
[----:B------:R-:W-:Y:S02]  /*19c0*/  CS2R R108, SRZ ;  /* 0x00000000006c7805 */ /* 0x000fe4000001ff00 */
[----:B------:R-:W-:Y:S01]  /*19d0*/  CS2R R110, SRZ ;  /* 0x00000000006e7805 */ /* 0x000fe2000001ff00 */
[----:B------:R-:W-:Y:S01]  /*19e0*/  @!P3 IMAD.IADD R17, R17, 0x1, -R7 ;  /* 0x000000011111b824 */ /* 0x000fe200078e0a07 */
[C---:B------:R-:W-:Y:S01]  /*19f0*/  ISETP.GT.U32.AND P3, PT, R7.reuse, R16, PT ;  /* 0x000000100700720c */ /* 0x040fe20003f64070 */
[----:B------:R-:W-:Y:S01]  /*1a00*/  @!P5 IMAD.MOV R11, RZ, RZ, -R11 ;  /* 0x000000ffff0bd224 */ /* 0x000fe200078e0a0b */
[C---:B------:R-:W-:Y:S01]  /*1a10*/  ISETP.GT.U32.AND P5, PT, R7.reuse, R18, PT ;  /* 0x000000120700720c */ /* 0x040fe20003fa4070 */
[----:B------:R-:W-:Y:S01]  /*1a20*/  @!P4 IMAD.IADD R14, R14, 0x1, -R7 ;  /* 0x000000010e0ec824 */ /* 0x000fe200078e0a07 */
[----:B------:R-:W-:Y:S01]  /*1a30*/  ISETP.GT.U32.AND P4, PT, R7, R17, PT ;  /* 0x000000110700720c */ /* 0x000fe20003f84070 */
[----:B------:R-:W-:Y:S01]  /*1a40*/  IMAD.HI.U32 R12, R8, R20, RZ ;  /* 0x00000014080c7227 */ /* 0x000fe200078e00ff */
[----:B------:R-:W-:-:S02]  /*1a50*/  CS2R R112, SRZ ;  /* 0x0000000000707805 */ /* 0x000fc4000001ff00 */
[----:B------:R-:W-:Y:S02]  /*1a60*/  CS2R R114, SRZ ;  /* 0x0000000000727805 */ /* 0x000fe4000001ff00 */
[----:B------:R-:W-:Y:S01]  /*1a70*/  CS2R R116, SRZ ;  /* 0x0000000000747805 */ /* 0x000fe2000001ff00 */
[----:B------:R-:W-:Y:S01]  /*1a80*/  IMAD.MOV.U32 R10, RZ, RZ, R14 ;  /* 0x000000ffff0a7224 */ /* 0x000fe200078e000e */
[----:B------:R-:W-:Y:S01]  /*1a90*/  CS2R R118, SRZ ;  /* 0x0000000000767805 */ /* 0x000fe2000001ff00 */
[----:B------:R-:W-:Y:S01]  /*1aa0*/  IMAD.MOV R14, RZ, RZ, -R9 ;  /* 0x000000ffff0e7224 */ /* 0x000fe200078e0a09 */
[----:B------:R-:W-:Y:S01]  /*1ab0*/  UMOV UR35, 0x40000040 ;  /* 0x4000004000237882 */ /* 0x000fe20000000000 */
[--C-:B------:R-:W-:Y:S01]  /*1ac0*/  @!P3 IMAD.IADD R16, R16, 0x1, -R7.reuse ;  /* 0x000000011010b824 */ /* 0x100fe200078e0a07 */
[----:B------:R-:W-:Y:S01]  /*1ad0*/  ISETP.GE.AND P3, PT, R190, RZ, PT ;  /* 0x000000ffbe00720c */ /* 0x000fe20003f66270 */
[----:B------:R-:W-:Y:S01]  /*1ae0*/  @!P5 IMAD.IADD R18, R18, 0x1, -R7 ;  /* 0x000000011212d824 */ /* 0x000fe200078e0a07 */
[----:B------:R-:W-:Y:S01]  /*1af0*/  ISETP.GE.AND P5, PT, R56, RZ, PT ;  /* 0x000000ff3800720c */ /* 0x000fe20003fa6270 */
[----:B------:R-:W-:Y:S01]  /*1b00*/  @!P1 IMAD.MOV R16, RZ, RZ, -R16 ;  /* 0x000000ffff109224 */ /* 0x000fe200078e0a10 */
[----:B------:R-:W-:Y:S01]  /*1b10*/  IABS R56, R162 ;  /* 0x000000a200387213 */ /* 0x000fe20000000000 */
[----:B------:R-:W-:Y:S01]  /*1b20*/  IMAD.MOV R12, RZ, RZ, -R12 ;  /* 0x000000ffff0c7224 */ /* 0x000fe200078e0a0c */
[C---:B------:R-:W-:Y:S01]  /*1b30*/  ISETP.GT.U32.AND P1, PT, R7.reuse, R18, PT ;  /* 0x000000120700720c */ /* 0x040fe20003f24070 */
[----:B------:R-:W-:-:S02]  /*1b40*/  IMAD R19, R7, R14, R19 ;  /* 0x0000000e07137224 */ /* 0x000fc400078e0213 */
[----:B------:R-:W-:Y:S01]  /*1b50*/  @!P4 IMAD.IADD R17, R17, 0x1, -R7 ;  /* 0x000000011111c824 */ /* 0x000fe200078e0a07 */
[----:B------:R-:W-:Y:S01]  /*1b60*/  ISETP.GE.AND P4, PT, R31, RZ, PT ;  /* 0x000000ff1f00720c */ /* 0x000fe20003f86270 */
[C---:B------:R-:W-:Y:S01]  /*1b70*/  IMAD R20, R7.reuse, R12, R20 ;  /* 0x0000000c07147224 */ /* 0x040fe200078e0214 */
[----:B------:R-:W-:Y:S01]  /*1b80*/  IABS R31, R187 ;  /* 0x000000bb001f7213 */ /* 0x000fe20000000000 */
[----:B------:R-:W-:Y:S01]  /*1b90*/  @!P6 IMAD.MOV R17, RZ, RZ, -R17 ;  /* 0x000000ffff11e224 */ /* 0x000fe200078e0a11 */
[----:B------:R-:W-:Y:S01]  /*1ba0*/  ISETP.GT.U32.AND P6, PT, R7, R19, PT ;  /* 0x000000130700720c */ /* 0x000fe20003fc4070 */
[----:B------:R-:W-:-:S04]  /*1bb0*/  IMAD.HI.U32 R9, R8, R21, RZ ;  /* 0x0000001508097227 */ /* 0x000fc800078e00ff */
[----:B------:R-:W-:Y:S01]  /*1bc0*/  @!P1 IMAD.IADD R18, R18, 0x1, -R7 ;  /* 0x0000000112129824 */ /* 0x000fe200078e0a07 */
[----:B------:R-:W-:Y:S01]  /*1bd0*/  ISETP.GT.U32.AND P1, PT, R7, R20, PT ;  /* 0x000000140700720c */ /* 0x000fe20003f24070 */
[----:B------:R-:W-:Y:S02]  /*1be0*/  IMAD.MOV R14, RZ, RZ, -R9 ;  /* 0x000000ffff0e7224 */ /* 0x000fe400078e0a09 */
[----:B------:R-:W-:-:S04]  /*1bf0*/  IMAD.HI.U32 R12, R8, R24, RZ ;  /* 0x00000018080c7227 */ /* 0x000fc800078e00ff */
[----:B------:R-:W-:Y:S02]  /*1c00*/  IMAD R21, R7, R14, R21 ;  /* 0x0000000e07157224 */ /* 0x000fe400078e0215 */
[--C-:B------:R-:W-:Y:S02]  /*1c10*/  @!P6 IMAD.IADD R19, R19, 0x1, -R7.reuse ;  /* 0x000000011313e824 */ /* 0x100fe400078e0a07 */
[----:B------:R-:W-:Y:S01]  /*1c20*/  @!P2 IMAD.MOV R10, RZ, RZ, -R10 ;  /* 0x000000ffff0aa224 */ /* 0x000fe200078e0a0a */
[C---:B------:R-:W-:Y:S01]  /*1c30*/  ISETP.GT.U32.AND P6, PT, R7.reuse, R21, PT ;  /* 0x000000150700720c */ /* 0x040fe20003fc4070 */
[----:B------:R-:W-:Y:S01]  /*1c40*/  @!P1 IMAD.IADD R20, R20, 0x1, -R7 ;  /* 0x0000000114149824 */ /* 0x000fe200078e0a07 */
[----:B------:R-:W-:Y:S01]  /*1c50*/  ISETP.GT.U32.AND P1, PT, R7, R19, PT ;  /* 0x000000130700720c */ /* 0x000fe20003f24070 */
[----:B------:R-:W-:Y:S01]  /*1c60*/  IMAD.MOV R12, RZ, RZ, -R12 ;  /* 0x000000ffff0c7224 */ /* 0x000fe200078e0a0c */
[----:B------:R-:W-:Y:S01]  /*1c70*/  ISETP.GE.AND P2, PT, R191, RZ, PT ;  /* 0x000000ffbf00720c */ /* 0x000fe20003f46270 */
[----:B------:R-:W-:Y:S01]  /*1c80*/  IMAD.HI.U32 R9, R8, R25, RZ ;  /* 0x0000001908097227 */ /* 0x000fe200078e00ff */
[----:B------:R-:W-:-:S03]  /*1c90*/  CS2R R190, SRZ ;  /* 0x0000000000be7805 */ /* 0x000fc6000001ff00 */
[----:B------:R-:W-:Y:S01]  /*1ca0*/  @!P0 IMAD.MOV R18, RZ, RZ, -R18 ;  /* 0x000000ffff128224 */ /* 0x000fe200078e0a12 */
[C---:B------:R-:W-:Y:S01]  /*1cb0*/  ISETP.GT.U32.AND P0, PT, R7.reuse, R20, PT ;  /* 0x000000140700720c */ /* 0x040fe20003f04070 */
[----:B------:R-:W-:Y:S02]  /*1cc0*/  IMAD R24, R7, R12, R24 ;  /* 0x0000000c07187224 */ /* 0x000fe400078e0218 */
[----:B------:R-:W-:-:S04]  /*1cd0*/  IMAD.HI.U32 R12, R8, R26, RZ ;  /* 0x0000001a080c7227 */ /* 0x000fc800078e00ff */
[----:B------:R-:W-:Y:S02]  /*1ce0*/  IMAD.MOV R14, RZ, RZ, -R9 ;  /* 0x000000ffff0e7224 */ /* 0x000fe400078e0a09 */
[----:B------:R-:W-:Y:S02]  /*1cf0*/  @!P6 IMAD.IADD R21, R21, 0x1, -R7 ;  /* 0x000000011515e824 */ /* 0x000fe400078e0a07 */
[----:B------:R-:W-:Y:S02]  /*1d00*/  IMAD.MOV R12, RZ, RZ, -R12 ;  /* 0x000000ffff0c7224 */ /* 0x000fe400078e0a0c */
[C---:B------:R-:W-:Y:S01]  /*1d10*/  IMAD R25, R7.reuse, R14, R25 ;  /* 0x0000000e07197224 */ /* 0x040fe200078e0219 */
[----:B------:R-:W-:Y:S01]  /*1d20*/  ISETP.GT.U32.AND P6, PT, R7, R21, PT ;  /* 0x000000150700720c */ /* 0x000fe20003fc4070 */
[----:B------:R-:W-:Y:S01]  /*1d30*/  @!P1 IMAD.IADD R19, R19, 0x1, -R7 ;  /* 0x0000000113139824 */ /* 0x000fe200078e0a07 */
[C---:B------:R-:W-:Y:S01]  /*1d40*/  ISETP.GT.U32.AND P1, PT, R7.reuse, R24, PT ;  /* 0x000000180700720c */ /* 0x040fe20003f24070 */
[----:B------:R-:W-:-:S02]  /*1d50*/  IMAD R26, R7, R12, R26 ;  /* 0x0000000c071a7224 */ /* 0x000fc400078e021a */
[----:B------:R-:W-:Y:S01]  /*1d60*/  @!P2 IMAD.MOV R19, RZ, RZ, -R19 ;  /* 0x000000ffff13a224 */ /* 0x000fe200078e0a13 */
[----:B------:R-:W-:Y:S01]  /*1d70*/  ISETP.GT.U32.AND P2, PT, R7, R25, PT ;  /* 0x000000190700720c */ /* 0x000fe20003f44070 */
[----:B------:R-:W-:-:S04]  /*1d80*/  IMAD.HI.U32 R9, R8, R31, RZ ;  /* 0x0000001f08097227 */ /* 0x000fc800078e00ff */
[----:B------:R-:W-:Y:S02]  /*1d90*/  IMAD.MOV R22, RZ, RZ, -R13 ;  /* 0x000000ffff167224 */ /* 0x000fe400078e0a0d */
[----:B------:R-:W-:Y:S01]  /*1da0*/  @!P0 IMAD.IADD R20, R20, 0x1, -R7 ;  /* 0x0000000114148824 */ /* 0x000fe200078e0a07 */
[C---:B------:R-:W-:Y:S01]  /*1db0*/  ISETP.GT.U32.AND P0, PT, R7.reuse, R26, PT ;  /* 0x0000001a0700720c */ /* 0x040fe20003f04070 */
[----:B------:R-:W-:Y:S02]  /*1dc0*/  IMAD.MOV R14, RZ, RZ, -R9 ;  /* 0x000000ffff0e7224 */ /* 0x000fe400078e0a09 */
[----:B------:R-:W-:Y:S02]  /*1dd0*/  IMAD R27, R7, R22, R27 ;  /* 0x00000016071b7224 */ /* 0x000fe400078e021b */
[--C-:B------:R-:W-:Y:S02]  /*1de0*/  @!P6 IMAD.IADD R21, R21, 0x1, -R7.reuse ;  /* 0x000000011515e824 */ /* 0x100fe400078e0a07 */
[----:B------:R-:W-:Y:S01]  /*1df0*/  @!P1 IMAD.IADD R24, R24, 0x1, -R7 ;  /* 0x0000000118189824 */ /* 0x000fe200078e0a07 */
[C---:B------:R-:W-:Y:S01]  /*1e00*/  ISETP.GT.U32.AND P6, PT, R7.reuse, R27, PT ;  /* 0x0000001b0700720c */ /* 0x040fe20003fc4070 */
[----:B------:R-:W-:Y:S01]  /*1e10*/  IMAD R31, R7, R14, R31 ;  /* 0x0000000e071f7224 */ /* 0x000fe200078e021f */
[----:B------:R-:W-:Y:S01]  /*1e20*/  ISETP.GE.AND P1, PT, R189, RZ, PT ;  /* 0x000000ffbd00720c */ /* 0x000fe20003f26270 */
[----:B------:R-:W-:Y:S01]  /*1e30*/  @!P2 IMAD.IADD R25, R25, 0x1, -R7 ;  /* 0x000000011919a824 */ /* 0x000fe200078e0a07 */
[C---:B------:R-:W-:Y:S01]  /*1e40*/  ISETP.GT.U32.AND P2, PT, R7.reuse, R24, PT ;  /* 0x000000180700720c */ /* 0x040fe20003f44070 */
[----:B------:R-:W-:Y:S01]  /*1e50*/  @!P4 IMAD.MOV R21, RZ, RZ, -R21 ;  /* 0x000000ffff15c224 */ /* 0x000fe200078e0a15 */
[----:B------:R-:W-:Y:S01]  /*1e60*/  ISETP.GT.U32.AND P4, PT, R7, R31, PT ;  /* 0x0000001f0700720c */ /* 0x000fe20003f84070 */
[----:B------:R-:W-:Y:S01]  /*1e70*/  IMAD.HI.U32 R12, R8, R32, RZ ;  /* 0x00000020080c7227 */ /* 0x000fe200078e00ff */
[----:B------:R-:W-:-:S03]  /*1e80*/  IABS R14, R184 ;  /* 0x000000b8000e7213 */ /* 0x000fc60000000000 */
[----:B------:R-:W-:Y:S01]  /*1e90*/  @!P0 IMAD.IADD R26, R26, 0x1, -R7 ;  /* 0x000000011a1a8824 */ /* 0x000fe200078e0a07 */
[----:B------:R-:W-:Y:S01]  /*1ea0*/  ISETP.GT.U32.AND P0, PT, R7, R25, PT ;  /* 0x000000190700720c */ /* 0x000fe20003f04070 */
[----:B------:R-:W-:Y:S02]  /*1eb0*/  IMAD.MOV R12, RZ, RZ, -R12 ;  /* 0x000000ffff0c7224 */ /* 0x000fe400078e0a0c */
[----:B------:R-:W-:-:S04]  /*1ec0*/  IMAD.HI.U32 R13, R8, R33, RZ ;  /* 0x00000021080d7227 */ /* 0x000fc800078e00ff */
[----:B------:R-:W-:Y:S02]  /*1ed0*/  IMAD R32, R7, R12, R32 ;  /* 0x0000000c07207224 */ /* 0x000fe400078e0220 */
[----:B------:R-:W-:Y:S01]  /*1ee0*/  @!P6 IMAD.IADD R27, R27, 0x1, -R7 ;  /* 0x000000011b1be824 */ /* 0x000fe200078e0a07 */
[C---:B------:R-:W-:Y:S01]  /*1ef0*/  ISETP.GT.U32.AND P6, PT, R7.reuse, R26, PT ;  /* 0x0000001a0700720c */ /* 0x040fe20003fc4070 */
[----:B------:R-:W-:Y:S01]  /*1f00*/  IMAD.MOV R22, RZ, RZ, -R13 ;  /* 0x000000ffff167224 */ /* 0x000fe200078e0a0d */
[----:B------:R-:W-:Y:S01]  /*1f10*/  IABS R13, R183 ;  /* 0x000000b7000d7213 */ /* 0x000fe20000000000 */
[--C-:B------:R-:W-:Y:S01]  /*1f20*/  @!P2 IMAD.IADD R24, R24, 0x1, -R7.reuse ;  /* 0x000000011818a824 */ /* 0x100fe200078e0a07 */
[----:B------:R-:W-:Y:S01]  /*1f30*/  ISETP.GT.U32.AND P2, PT, R7, R32, PT ;  /* 0x000000200700720c */ /* 0x000fe20003f44070 */
[----:B------:R-:W-:Y:S01]  /*1f40*/  @!P4 IMAD.IADD R31, R31, 0x1, -R7 ;  /* 0x000000011f1fc824 */ /* 0x000fe200078e0a07 */
[----:B------:R-:W-:Y:S01]  /*1f50*/  ISETP.GE.AND P4, PT, R187, RZ, PT ;  /* 0x000000ffbb00720c */ /* 0x000fe20003f86270 */
[----:B------:R-:W-:-:S04]  /*1f60*/  IMAD.HI.U32 R9, R8, R34, RZ ;  /* 0x0000002208097227 */ /* 0x000fc800078e00ff */
[----:B------:R-:W-:Y:S01]  /*1f70*/  @!P0 IMAD.IADD R25, R25, 0x1, -R7 ;  /* 0x0000000119198824 */ /* 0x000fe200078e0a07 */
[----:B------:R-:W-:Y:S01]  /*1f80*/  ISETP.GE.AND P0, PT, R185, RZ, PT ;  /* 0x000000ffb900720c */ /* 0x000fe20003f06270 */
[----:B------:R-:W-:Y:S01]  /*1f90*/  @!P5 IMAD.MOV R24, RZ, RZ, -R24 ;  /* 0x000000ffff18d224 */ /* 0x000fe200078e0a18 */
[----:B------:R-:W-:Y:S01]  /*1fa0*/  ISETP.GT.U32.AND P5, PT, R7, R31, PT ;  /* 0x0000001f0700720c */ /* 0x000fe20003fa4070 */
[----:B------:R-:W-:Y:S02]  /*1fb0*/  IMAD.MOV R12, RZ, RZ, -R9 ;  /* 0x000000ffff0c7224 */ /* 0x000fe400078e0a09 */
[----:B------:R-:W-:-:S04]  /*1fc0*/  IMAD.HI.U32 R9, R8, R13, RZ ;  /* 0x0000000d08097227 */ /* 0x000fc800078e00ff */
[C---:B------:R-:W-:Y:S02]  /*1fd0*/  IMAD R33, R7.reuse, R22, R33 ;  /* 0x0000001607217224 */ /* 0x040fe400078e0221 */
[C---:B------:R-:W-:Y:S02]  /*1fe0*/  IMAD R34, R7.reuse, R12, R34 ;  /* 0x0000000c07227224 */ /* 0x040fe400078e0222 */
[----:B------:R-:W-:Y:S02]  /*1ff0*/  IMAD.MOV R12, RZ, RZ, -R9 ;  /* 0x000000ffff0c7224 */ /* 0x000fe400078e0a09 */
[--C-:B------:R-:W-:Y:S01]  /*2000*/  @!P6 IMAD.IADD R26, R26, 0x1, -R7.reuse ;  /* 0x000000011a1ae824 */ /* 0x100fe200078e0a07 */
[C---:B------:R-:W-:Y:S01]  /*2010*/  ISETP.GT.U32.AND P6, PT, R7.reuse, R33, PT ;  /* 0x000000210700720c */ /* 0x040fe20003fc4070 */
[----:B------:R-:W-:Y:S01]  /*2020*/  @!P2 IMAD.IADD R32, R32, 0x1, -R7 ;  /* 0x000000012020a824 */ /* 0x000fe200078e0a07 */
[----:B------:R-:W-:Y:S01]  /*2030*/  ISETP.GE.AND P2, PT, R188, RZ, PT ;  /* 0x000000ffbc00720c */ /* 0x000fe20003f46270 */
[C---:B------:R-:W-:Y:S01]  /*2040*/  IMAD R12, R7.reuse, R12, R13 ;  /* 0x0000000c070c7224 */ /* 0x040fe200078e020d */
[----:B------:R-:W-:Y:S01]  /*2050*/  CS2R R188, SRZ ;  /* 0x0000000000bc7805 */ /* 0x000fe2000001ff00 */
[----:B------:R-:W-:Y:S01]  /*2060*/  @!P1 IMAD.MOV R25, RZ, RZ, -R25 ;  /* 0x000000ffff199224 */ /* 0x000fe200078e0a19 */
[C---:B------:R-:W-:Y:S01]  /*2070*/  ISETP.GT.U32.AND P1, PT, R7.reuse, R32, PT ;  /* 0x000000200700720c */ /* 0x040fe20003f24070 */
[----:B------:R-:W-:Y:S01]  /*2080*/  @!P0 IMAD.MOV R26, RZ, RZ, -R26 ;  /* 0x000000ffff1a8224 */ /* 0x000fe200078e0a1a */
[----:B------:R-:W-:Y:S01]  /*2090*/  ISETP.GT.U32.AND P0, PT, R7, R34, PT ;  /* 0x000000220700720c */ /* 0x000fe20003f04070 */
[----:B------:R-:W-:Y:S01]  /*20a0*/  @!P5 IMAD.IADD R31, R31, 0x1, -R7 ;  /* 0x000000011f1fd824 */ /* 0x000fe200078e0a07 */
[----:B------:R-:W-:Y:S01]  /*20b0*/  ISETP.GT.U32.AND P5, PT, R7, R12, PT ;  /* 0x0000000c0700720c */ /* 0x000fe20003fa4070 */
[----:B------:R-:W-:-:S04]  /*20c0*/  IMAD.HI.U32 R9, R8, R14, RZ ;  /* 0x0000000e08097227 */ /* 0x000fc800078e00ff */
[----:B------:R-:W-:Y:S02]  /*20d0*/  @!P6 IMAD.IADD R33, R33, 0x1, -R7 ;  /* 0x000000012121e824 */ /* 0x000fe400078e0a07 */
[----:B------:R-:W-:Y:S02]  /*20e0*/  IMAD.MOV R9, RZ, RZ, -R9 ;  /* 0x000000ffff097224 */ /* 0x000fe400078e0a09 */
[--C-:B------:R-:W-:Y:S01]  /*20f0*/  @!P1 IMAD.IADD R32, R32, 0x1, -R7.reuse ;  /* 0x0000000120209824 */ /* 0x100fe200078e0a07 */
[C---:B------:R-:W-:Y:S01]  /*2100*/  ISETP.GT.U32.AND P6, PT, R7.reuse, R33, PT ;  /* 0x000000210700720c */ /* 0x040fe20003fc4070 */
[--C-:B------:R-:W-:Y:S01]  /*2110*/  @!P0 IMAD.IADD R34, R34, 0x1, -R7.reuse ;  /* 0x0000000122228824 */ /* 0x100fe200078e0a07 */
[----:B------:R-:W-:Y:S01]  /*2120*/  ISETP.GE.AND P1, PT, R182, RZ, PT ;  /* 0x000000ffb600720c */ /* 0x000fe20003f26270 */
[----:B------:R-:W-:Y:S01]  /*2130*/  @!P5 IMAD.IADD R12, R12, 0x1, -R7 ;  /* 0x000000010c0cd824 */ /* 0x000fe200078e0a07 */
[----:B------:R-:W-:Y:S01]  /*2140*/  ISETP.GE.AND P0, PT, R184, RZ, PT ;  /* 0x000000ffb800720c */ /* 0x000fe20003f06270 */
[C---:B------:R-:W-:Y:S01]  /*2150*/  IMAD R14, R7.reuse, R9, R14 ;  /* 0x00000009070e7224 */ /* 0x040fe200078e020e */
[----:B------:R-:W-:Y:S01]  /*2160*/  CS2R R184, SRZ ;  /* 0x0000000000b87805 */ /* 0x000fe2000001ff00 */
[----:B------:R-:W-:Y:S01]  /*2170*/  @!P4 IMAD.MOV R31, RZ, RZ, -R31 ;  /* 0x000000ffff1fc224 */ /* 0x000fe200078e0a1f */
[C---:B------:R-:W-:Y:S01]  /*2180*/  ISETP.GT.U32.AND P4, PT, R7.reuse, R34, PT ;  /* 0x000000220700720c */ /* 0x040fe20003f84070 */
[----:B------:R-:W-:Y:S01]  /*2190*/  @!P2 IMAD.MOV R32, RZ, RZ, -R32 ;  /* 0x000000ffff20a224 */ /* 0x000fe200078e0a20 */
[C---:B------:R-:W-:Y:S01]  /*21a0*/  ISETP.GT.U32.AND P5, PT, R7.reuse, R12, PT ;  /* 0x0000000c0700720c */ /* 0x040fe20003fa4070 */
[----:B------:R-:W-:Y:S01]  /*21b0*/  IMAD.HI.U32 R9, R8, R35, RZ ;  /* 0x0000002308097227 */ /* 0x000fe200078e00ff */
[----:B------:R-:W-:-:S03]  /*21c0*/  ISETP.GT.U32.AND P2, PT, R7, R14, PT ;  /* 0x0000000e0700720c */ /* 0x000fc60003f44070 */
[----:B------:R-:W-:Y:S01]  /*21d0*/  @!P6 IMAD.IADD R33, R33, 0x1, -R7 ;  /* 0x000000012121e824 */ /* 0x000fe200078e0a07 */
[----:B------:R-:W-:Y:S01]  /*21e0*/  ISETP.GE.AND P6, PT, R183, RZ, PT ;  /* 0x000000ffb700720c */ /* 0x000fe20003fc6270 */
[----:B------:R-:W-:Y:S01]  /*21f0*/  IMAD.MOV R22, RZ, RZ, -R9 ;  /* 0x000000ffff167224 */ /* 0x000fe200078e0a09 */
[----:B------:R-:W-:Y:S01]  /*2200*/  CS2R R182, SRZ ;  /* 0x0000000000b67805 */ /* 0x000fe2000001ff00 */
[----:B------:R-:W-:-:S04]  /*2210*/  IMAD.HI.U32 R13, R8, R36, RZ ;  /* 0x00000024080d7227 */ /* 0x000fc800078e00ff */
[--C-:B------:R-:W-:Y:S01]  /*2220*/  @!P4 IMAD.IADD R34, R34, 0x1, -R7.reuse ;  /* 0x000000012222c824 */ /* 0x100fe200078e0a07 */
[----:B------:R-:W-:Y:S01]  /*2230*/  ISETP.GE.AND P4, PT, R180, RZ, PT ;  /* 0x000000ffb400720c */ /* 0x000fe20003f86270 */
[--C-:B------:R-:W-:Y:S01]  /*2240*/  @!P5 IMAD.IADD R12, R12, 0x1, -R7.reuse ;  /* 0x000000010c0cd824 */ /* 0x100fe200078e0a07 */
[----:B------:R-:W-:Y:S01]  /*2250*/  ISETP.GE.AND P5, PT, R29, RZ, PT ;  /* 0x000000ff1d00720c */ /* 0x000fe20003fa6270 */
[----:B------:R-:W-:Y:S01]  /*2260*/  @!P2 IMAD.IADD R14, R14, 0x1, -R7 ;  /* 0x000000010e0ea824 */ /* 0x000fe200078e0a07 */
[----:B------:R-:W-:Y:S01]  /*2270*/  ISETP.GE.AND P2, PT, R30, RZ, PT ;  /* 0x000000ff1e00720c */ /* 0x000fe20003f46270 */
[C---:B------:R-:W-:Y:S02]  /*2280*/  IMAD R35, R7.reuse, R22, R35 ;  /* 0x0000001607237224 */ /* 0x040fe400078e0223 */
[----:B------:R-:W-:Y:S01]  /*2290*/  @!P1 IMAD.MOV R34, RZ, RZ, -R34 ;  /* 0x000000ffff229224 */ /* 0x000fe200078e0a22 */
[----:B------:R-:W-:Y:S01]  /*22a0*/  ISETP.GT.U32.AND P1, PT, R7, R14, PT ;  /* 0x0000000e0700720c */ /* 0x000fe20003f24070 */
[----:B------:R-:W-:-:S02]  /*22b0*/  IMAD.MOV.U32 R29, RZ, RZ, R12 ;  /* 0x000000ffff1d7224 */ /* 0x000fc400078e000c */
[----:B------:R-:W-:Y:S02]  /*22c0*/  IMAD.MOV R13, RZ, RZ, -R13 ;  /* 0x000000ffff0d7224 */ /* 0x000fe400078e0a0d */
[----:B------:R-:W-:Y:S01]  /*22d0*/  @!P6 IMAD.MOV R29, RZ, RZ, -R29 ;  /* 0x000000ffff1de224 */ /* 0x000fe200078e0a1d */
[----:B------:R-:W-:Y:S01]  /*22e0*/  ISETP.GT.U32.AND P6, PT, R7, R35, PT ;  /* 0x000000230700720c */ /* 0x000fe20003fc4070 */
[----:B------:R-:W-:-:S04]  /*22f0*/  IMAD.HI.U32 R9, R8, R37, RZ ;  /* 0x0000002508097227 */ /* 0x000fc800078e00ff */
[----:B------:R-:W-:Y:S01]  /*2300*/  @!P3 IMAD.MOV R20, RZ, RZ, -R20 ;  /* 0x000000ffff14b224 */ /* 0x000fe200078e0a14 */
[C---:B------:R-:W-:Y:S01]  /*2310*/  ISETP.GT.U32.AND P3, PT, R7.reuse, R27, PT ;  /* 0x0000001b0700720c */ /* 0x040fe20003f64070 */
[C---:B------:R-:W-:Y:S02]  /*2320*/  IMAD R36, R7.reuse, R13, R36 ;  /* 0x0000000d07247224 */ /* 0x040fe400078e0224 */
[----:B------:R-:W-:Y:S02]  /*2330*/  IMAD.MOV R22, RZ, RZ, -R9 ;  /* 0x000000ffff167224 */ /* 0x000fe400078e0a09 */
[----:B------:R-:W-:Y:S01]  /*2340*/  @!P1 IMAD.IADD R14, R14, 0x1, -R7 ;  /* 0x000000010e0e9824 */ /* 0x000fe200078e0a07 */
[C---:B------:R-:W-:Y:S01]  /*2350*/  ISETP.GT.U32.AND P1, PT, R7.reuse, R36, PT ;  /* 0x000000240700720c */ /* 0x040fe20003f24070 */
[----:B------:R-:W-:Y:S02]  /*2360*/  IMAD R37, R7, R22, R37 ;  /* 0x0000001607257224 */ /* 0x000fe400078e0225 */
[----:B------:R-:W-:-:S02]  /*2370*/  @!P6 IMAD.IADD R35, R35, 0x1, -R7 ;  /* 0x000000012323e824 */ /* 0x000fc400078e0a07 */
[----:B------:R-:W-:Y:S01]  /*2380*/  IMAD.HI.U32 R13, R8, R41, RZ ;  /* 0x00000029080d7227 */ /* 0x000fe200078e00ff */
[----:B------:R-:W-:-:S03]  /*2390*/  ISETP.GT.U32.AND P6, PT, R7, R37, PT ;  /* 0x000000250700720c */ /* 0x000fc60003fc4070 */
[----:B------:R-:W-:Y:S01]  /*23a0*/  @!P3 IMAD.IADD R27, R27, 0x1, -R7 ;  /* 0x000000011b1bb824 */ /* 0x000fe200078e0a07 */
[----:B------:R-:W-:Y:S01]  /*23b0*/  ISETP.GE.AND P3, PT, R186, RZ, PT ;  /* 0x000000ffba00720c */ /* 0x000fe20003f66270 */
[----:B------:R-:W-:Y:S01]  /*23c0*/  IMAD.MOV R30, RZ, RZ, -R13 ;  /* 0x000000ffff1e7224 */ /* 0x000fe200078e0a0d */
[----:B------:R-:W-:Y:S01]  /*23d0*/  CS2R R186, SRZ ;  /* 0x0000000000ba7805 */ /* 0x000fe2000001ff00 */
[----:B------:R-:W-:-:S04]  /*23e0*/  IMAD.HI.U32 R12, R8, R38, RZ ;  /* 0x00000026080c7227 */ /* 0x000fc800078e00ff */
[C---:B------:R-:W-:Y:S02]  /*23f0*/  IMAD R41, R7.reuse, R30, R41 ;  /* 0x0000001e07297224 */ /* 0x040fe400078e0229 */
[--C-:B------:R-:W-:Y:S01]  /*2400*/  @!P1 IMAD.IADD R36, R36, 0x1, -R7.reuse ;  /* 0x0000000124249824 */ /* 0x100fe200078e0a07 */
[----:B------:R-:W-:Y:S01]  /*2410*/  ISETP.GT.U32.AND P1, PT, R7, R35, PT ;  /* 0x000000230700720c */ /* 0x000fe20003f24070 */
[----:B------:R-:W-:Y:S02]  /*2420*/  IMAD.MOV.U32 R30, RZ, RZ, R14 ;  /* 0x000000ffff1e7224 */ /* 0x000fe400078e000e */
[----:B------:R-:W-:Y:S02]  /*2430*/  IMAD.MOV R12, RZ, RZ, -R12 ;  /* 0x000000ffff0c7224 */ /* 0x000fe400078e0a0c */
[----:B------:R-:W-:Y:S02]  /*2440*/  @!P6 IMAD.IADD R37, R37, 0x1, -R7 ;  /* 0x000000012525e824 */ /* 0x000fe400078e0a07 */
[----:B------:R-:W-:Y:S01]  /*2450*/  @!P0 IMAD.MOV R30, RZ, RZ, -R30 ;  /* 0x000000ffff1e8224 */ /* 0x000fe200078e0a1e */
[C---:B------:R-:W-:Y:S01]  /*2460*/  ISETP.GT.U32.AND P0, PT, R7.reuse, R36, PT ;  /* 0x000000240700720c */ /* 0x040fe20003f04070 */
[C---:B------:R-:W-:Y:S01]  /*2470*/  IMAD R38, R7.reuse, R12, R38 ;  /* 0x0000000c07267224 */ /* 0x040fe200078e0226 */
[----:B------:R-:W-:Y:S01]  /*2480*/  ISETP.GT.U32.AND P6, PT, R7, R37, PT ;  /* 0x000000250700720c */ /* 0x000fe20003fc4070 */
[----:B------:R-:W-:-:S04]  /*2490*/  IMAD.HI.U32 R12, R8, R40, RZ ;  /* 0x00000028080c7227 */ /* 0x000fc800078e00ff */
[----:B------:R-:W-:Y:S01]  /*24a0*/  @!P3 IMAD.MOV R27, RZ, RZ, -R27 ;  /* 0x000000ffff1bb224 */ /* 0x000fe200078e0a1b */
[----:B------:R-:W-:Y:S01]  /*24b0*/  ISETP.GE.AND P3, PT, R181, RZ, PT ;  /* 0x000000ffb500720c */ /* 0x000fe20003f66270 */
[----:B------:R-:W-:Y:S01]  /*24c0*/  IMAD.MOV R12, RZ, RZ, -R12 ;  /* 0x000000ffff0c7224 */ /* 0x000fe200078e0a0c */
[----:B------:R-:W-:Y:S01]  /*24d0*/  CS2R R180, SRZ ;  /* 0x0000000000b47805 */ /* 0x000fe2000001ff00 */
[----:B------:R-:W-:-:S04]  /*24e0*/  IMAD.HI.U32 R9, R8, R39, RZ ;  /* 0x0000002708097227 */ /* 0x000fc800078e00ff */
[----:B------:R-:W-:Y:S02]  /*24f0*/  IMAD R40, R7, R12, R40 ;  /* 0x0000000c07287224 */ /* 0x000fe400078e0228 */
[--C-:B------:R-:W-:Y:S02]  /*2500*/  @!P0 IMAD.IADD R36, R36, 0x1, -R7.reuse ;  /* 0x0000000124248824 */ /* 0x100fe400078e0a07 */
[----:B------:R-:W-:Y:S01]  /*2510*/  @!P6 IMAD.IADD R37, R37, 0x1, -R7 ;  /* 0x000000012525e824 */ /* 0x000fe200078e0a07 */
[----:B------:R-:W-:Y:S01]  /*2520*/  ISETP.GT.U32.AND P0, PT, R7, R40, PT ;  /* 0x000000280700720c */ /* 0x000fe20003f04070 */
[----:B------:R-:W-:Y:S01]  /*2530*/  @!P3 IMAD.MOV R33, RZ, RZ, -R33 ;  /* 0x000000ffff21b224 */ /* 0x000fe200078e0a21 */
[----:B------:R-:W-:Y:S01]  /*2540*/  ISETP.GE.AND P3, PT, R179, RZ, PT ;  /* 0x000000ffb300720c */ /* 0x000fe20003f66270 */
[----:B------:R-:W-:Y:S01]  /*2550*/  IMAD.MOV R22, RZ, RZ, -R9 ;  /* 0x000000ffff167224 */ /* 0x000fe200078e0a09 */
[----:B------:R-:W-:Y:S01]  /*2560*/  ISETP.GT.U32.AND P6, PT, R7, R41, PT ;  /* 0x000000290700720c */ /* 0x000fe20003fc4070 */
[----:B------:R-:W-:Y:S01]  /*2570*/  @!P1 IMAD.IADD R35, R35, 0x1, -R7 ;  /* 0x0000000123239824 */ /* 0x000fe200078e0a07 */
[C---:B------:R-:W-:Y:S01]  /*2580*/  ISETP.GT.U32.AND P1, PT, R7.reuse, R38, PT ;  /* 0x000000260700720c */ /* 0x040fe20003f24070 */
[----:B------:R-:W-:-:S02]  /*2590*/  IMAD R39, R7, R22, R39 ;  /* 0x0000001607277224 */ /* 0x000fc400078e0227 */
[----:B------:R-:W-:-:S04]  /*25a0*/  IMAD.HI.U32 R9, R8, R42, RZ ;  /* 0x0000002a08097227 */ /* 0x000fc800078e00ff */
[----:B------:R-:W-:Y:S02]  /*25b0*/  @!P0 IMAD.IADD R40, R40, 0x1, -R7 ;  /* 0x0000000128288824 */ /* 0x000fe400078e0a07 */
[----:B------:R-:W-:Y:S01]  /*25c0*/  @!P3 IMAD.MOV R35, RZ, RZ, -R35 ;  /* 0x000000ffff23b224 */ /* 0x000fe200078e0a23 */
[----:B------:R-:W-:Y:S01]  /*25d0*/  ISETP.GT.U32.AND P3, PT, R7, R39, PT ;  /* 0x000000270700720c */ /* 0x000fe20003f64070 */
[----:B------:R-:W-:Y:S01]  /*25e0*/  @!P6 IMAD.IADD R41, R41, 0x1, -R7 ;  /* 0x000000012929e824 */ /* 0x000fe200078e0a07 */
[----:B------:R-:W-:Y:S01]  /*25f0*/  ISETP.GT.U32.AND P6, PT, R7, R40, PT ;  /* 0x000000280700720c */ /* 0x000fe20003fc4070 */
[----:B------:R-:W-:-:S04]  /*2600*/  IMAD.HI.U32 R13, R8, R44, RZ ;  /* 0x0000002c080d7227 */ /* 0x000fc800078e00ff */
[----:B------:R-:W-:Y:S02]  /*2610*/  IMAD.MOV R9, RZ, RZ, -R9 ;  /* 0x000000ffff097224 */ /* 0x000fe400078e0a09 */
[----:B------:R-:W-:Y:S02]  /*2620*/  IMAD.MOV R13, RZ, RZ, -R13 ;  /* 0x000000ffff0d7224 */ /* 0x000fe400078e0a0d */
[C---:B------:R-:W-:Y:S02]  /*2630*/  IMAD R42, R7.reuse, R9, R42 ;  /* 0x00000009072a7224 */ /* 0x040fe400078e022a */
[C---:B------:R-:W-:Y:S02]  /*2640*/  IMAD R44, R7.reuse, R13, R44 ;  /* 0x0000000d072c7224 */ /* 0x040fe400078e022c */
[----:B------:R-:W-:Y:S01]  /*2650*/  @!P5 IMAD.MOV R37, RZ, RZ, -R37 ;  /* 0x000000ffff25d224 */ /* 0x000fe200078e0a25 */
[----:B------:R-:W-:Y:S01]  /*2660*/  ISETP.GT.U32.AND P5, PT, R7, R42, PT ;  /* 0x0000002a0700720c */ /* 0x000fe20003fa4070 */
[----:B------:R-:W-:-:S02]  /*2670*/  @!P3 IMAD.IADD R39, R39, 0x1, -R7 ;  /* 0x000000012727b824 */ /* 0x000fc400078e0a07 */
[----:B------:R-:W-:Y:S01]  /*2680*/  @!P6 IMAD.IADD R40, R40, 0x1, -R7 ;  /* 0x000000012828e824 */ /* 0x000fe200078e0a07 */
[C---:B------:R-:W-:Y:S01]  /*2690*/  ISETP.GT.U32.AND P6, PT, R7.reuse, R44, PT ;  /* 0x0000002c0700720c */ /* 0x040fe20003fc4070 */
[----:B------:R-:W-:Y:S01]  /*26a0*/  IMAD.HI.U32 R12, R8, R43, RZ ;  /* 0x0000002b080c7227 */ /* 0x000fe200078e00ff */
[----:B------:R-:W-:-:S03]  /*26b0*/  ISETP.GT.U32.AND P0, PT, R7, R39, PT ;  /* 0x000000270700720c */ /* 0x000fc60003f04070 */
[----:B------:R-:W-:Y:S02]  /*26c0*/  IMAD.MOV R12, RZ, RZ, -R12 ;  /* 0x000000ffff0c7224 */ /* 0x000fe400078e0a0c */
[----:B------:R-:W-:-:S04]  /*26d0*/  IMAD.HI.U32 R9, R8, R45, RZ ;  /* 0x0000002d08097227 */ /* 0x000fc800078e00ff */
[----:B------:R-:W-:Y:S01]  /*26e0*/  @!P5 IMAD.IADD R42, R42, 0x1, -R7 ;  /* 0x000000012a2ad824 */ /* 0x000fe200078e0a07 */
[----:B------:R-:W-:Y:S01]  /*26f0*/  ISETP.GE.AND P5, PT, R176, RZ, PT ;  /* 0x000000ffb000720c */ /* 0x000fe20003fa6270 */
[C---:B------:R-:W-:Y:S02]  /*2700*/  IMAD R43, R7.reuse, R12, R43 ;  /* 0x0000000c072b7224 */ /* 0x040fe400078e022b */
[----:B------:R-:W-:Y:S01]  /*2710*/  @!P6 IMAD.IADD R44, R44, 0x1, -R7 ;  /* 0x000000012c2ce824 */ /* 0x000fe200078e0a07 */
[----:B------:R-:W-:Y:S01]  /*2720*/  ISETP.GT.U32.AND P6, PT, R7, R42, PT ;  /* 0x0000002a0700720c */ /* 0x000fe20003fc4070 */
[----:B------:R-:W-:Y:S02]  /*2730*/  IMAD.MOV R12, RZ, RZ, -R9 ;  /* 0x000000ffff0c7224 */ /* 0x000fe400078e0a09 */
[----:B------:R-:W-:-:S04]  /*2740*/  IMAD.HI.U32 R9, R8, R46, RZ ;  /* 0x0000002e08097227 */ /* 0x000fc800078e00ff */
[----:B------:R-:W-:Y:S01]  /*2750*/  @!P0 IMAD.IADD R39, R39, 0x1, -R7 ;  /* 0x0000000127278824 */ /* 0x000fe200078e0a07 */
[----:B------:R-:W-:Y:S01]  /*2760*/  ISETP.GE.AND P0, PT, R174, RZ, PT ;  /* 0x000000ffae00720c */ /* 0x000fe20003f06270 */
[----:B------:R-:W-:Y:S02]  /*2770*/  IMAD.MOV R9, RZ, RZ, -R9 ;  /* 0x000000ffff097224 */ /* 0x000fe400078e0a09 */
[----:B------:R-:W-:Y:S01]  /*2780*/  @!P1 IMAD.IADD R38, R38, 0x1, -R7 ;  /* 0x0000000126269824 */ /* 0x000fe200078e0a07 */
[----:B------:R-:W-:Y:S01]  /*2790*/  ISETP.GE.AND P1, PT, R178, RZ, PT ;  /* 0x000000ffb200720c */ /* 0x000fe20003f26270 */
[C---:B------:R-:W-:Y:S01]  /*27a0*/  IMAD R46, R7.reuse, R9, R46 ;  /* 0x00000009072e7224 */ /* 0x040fe200078e022e */
[----:B------:R-:W-:Y:S01]  /*27b0*/  CS2R R178, SRZ ;  /* 0x0000000000b27805 */ /* 0x000fe2000001ff00 */
[C---:B------:R-:W-:Y:S01]  /*27c0*/  IMAD R45, R7.reuse, R12, R45 ;  /* 0x0000000c072d7224 */ /* 0x040fe200078e022d */
[C---:B------:R-:W-:Y:S01]  /*27d0*/  ISETP.GT.U32.AND P3, PT, R7.reuse, R38, PT ;  /* 0x000000260700720c */ /* 0x040fe20003f64070 */
[----:B------:R-:W-:Y:S01]  /*27e0*/  @!P6 IMAD.IADD R42, R42, 0x1, -R7 ;  /* 0x000000012a2ae824 */ /* 0x000fe200078e0a07 */
[----:B------:R-:W-:Y:S01]  /*27f0*/  ISETP.GT.U32.AND P6, PT, R7, R46, PT ;  /* 0x0000002e0700720c */ /* 0x000fe20003fc4070 */
[----:B------:R-:W-:-:S04]  /*2800*/  IMAD.HI.U32 R9, R8, R47, RZ ;  /* 0x0000002f08097227 */ /* 0x000fc800078e00ff */
[----:B------:R-:W-:Y:S01]  /*2810*/  @!P0 IMAD.MOV R40, RZ, RZ, -R40 ;  /* 0x000000ffff288224 */ /* 0x000fe200078e0a28 */
[C---:B------:R-:W-:Y:S01]  /*2820*/  ISETP.GT.U32.AND P0, PT, R7.reuse, R45, PT ;  /* 0x0000002d0700720c */ /* 0x040fe20003f04070 */
[----:B------:R-:W-:Y:S01]  /*2830*/  @!P1 IMAD.MOV R39, RZ, RZ, -R39 ;  /* 0x000000ffff279224 */ /* 0x000fe200078e0a27 */
[----:B------:R-:W-:Y:S01]  /*2840*/  ISETP.GT.U32.AND P1, PT, R7, R44, PT ;  /* 0x0000002c0700720c */ /* 0x000fe20003f24070 */
[----:B------:R-:W-:Y:S02]  /*2850*/  IMAD.MOV R12, RZ, RZ, -R9 ;  /* 0x000000ffff0c7224 */ /* 0x000fe400078e0a09 */
[----:B------:R-:W-:-:S04]  /*2860*/  IMAD.HI.U32 R9, R8, R48, RZ ;  /* 0x0000003008097227 */ /* 0x000fc800078e00ff */
[----:B------:R-:W-:Y:S02]  /*2870*/  @!P6 IMAD.IADD R46, R46, 0x1, -R7 ;  /* 0x000000012e2ee824 */ /* 0x000fe400078e0a07 */
[----:B------:R-:W-:Y:S02]  /*2880*/  IMAD.MOV R9, RZ, RZ, -R9 ;  /* 0x000000ffff097224 */ /* 0x000fe400078e0a09 */
[--C-:B------:R-:W-:Y:S01]  /*2890*/  @!P0 IMAD.IADD R45, R45, 0x1, -R7.reuse ;  /* 0x000000012d2d8824 */ /* 0x100fe200078e0a07 */
[C---:B------:R-:W-:Y:S01]  /*28a0*/  ISETP.GT.U32.AND P6, PT, R7.reuse, R46, PT ;  /* 0x0000002e0700720c */ /* 0x040fe20003fc4070 */
[----:B------:R-:W-:Y:S01]  /*28b0*/  @!P1 IMAD.IADD R44, R44, 0x1, -R7 ;  /* 0x000000012c2c9824 */ /* 0x000fe200078e0a07 */
[----:B------:R-:W-:Y:S01]  /*28c0*/  ISETP.GE.AND P1, PT, R172, RZ, PT ;  /* 0x000000ffac00720c */ /* 0x000fe20003f26270 */
[----:B------:R-:W-:Y:S01]  /*28d0*/  @!P5 IMAD.MOV R42, RZ, RZ, -R42 ;  /* 0x000000ffff2ad224 */ /* 0x000fe200078e0a2a */
[C---:B------:R-:W-:Y:S01]  /*28e0*/  ISETP.GT.U32.AND P5, PT, R7.reuse, R45, PT ;  /* 0x0000002d0700720c */ /* 0x040fe20003fa4070 */
[----:B------:R-:W-:Y:S01]  /*28f0*/  IMAD R48, R7, R9, R48 ;  /* 0x0000000907307224 */ /* 0x000fe200078e0230 */
[----:B------:R-:W-:Y:S01]  /*2900*/  ISETP.GE.AND P0, PT, R173, RZ, PT ;  /* 0x000000ffad00720c */ /* 0x000fe20003f06270 */
[----:B------:R-:W-:Y:S01]  /*2910*/  IMAD.HI.U32 R9, R8, R50, RZ ;  /* 0x0000003208097227 */ /* 0x000fe200078e00ff */
[----:B------:R-:W-:-:S03]  /*2920*/  CS2R R172, SRZ ;  /* 0x0000000000ac7805 */ /* 0x000fc6000001ff00 */
[----:B------:R-:W-:Y:S02]  /*2930*/  IMAD.MOV R9, RZ, RZ, -R9 ;  /* 0x000000ffff097224 */ /* 0x000fe400078e0a09 */
[--C-:B------:R-:W-:Y:S01]  /*2940*/  @!P6 IMAD.IADD R46, R46, 0x1, -R7.reuse ;  /* 0x000000012e2ee824 */ /* 0x100fe200078e0a07 */
[----:B------:R-:W-:Y:S01]  /*2950*/  ISETP.GE.AND P6, PT, R169, RZ, PT ;  /* 0x000000ffa900720c */ /* 0x000fe20003fc6270 */
[C---:B------:R-:W-:Y:S02]  /*2960*/  IMAD R50, R7.reuse, R9, R50 ;  /* 0x0000000907327224 */ /* 0x040fe400078e0232 */
[--C-:B------:R-:W-:Y:S01]  /*2970*/  @!P3 IMAD.IADD R38, R38, 0x1, -R7.reuse ;  /* 0x000000012626b824 */ /* 0x100fe200078e0a07 */
[----:B------:R-:W-:Y:S01]  /*2980*/  ISETP.GT.U32.AND P3, PT, R7, R43, PT ;  /* 0x0000002b0700720c */ /* 0x000fe20003f64070 */
[----:B------:R-:W-:Y:S01]  /*2990*/  @!P5 IMAD.IADD R45, R45, 0x1, -R7 ;  /* 0x000000012d2dd824 */ /* 0x000fe200078e0a07 */
[C---:B------:R-:W-:Y:S01]  /*29a0*/  ISETP.GT.U32.AND P5, PT, R7.reuse, R48, PT ;  /* 0x000000300700720c */ /* 0x040fe20003fa4070 */
[----:B------:R-:W-:Y:S01]  /*29b0*/  @!P1 IMAD.MOV R46, RZ, RZ, -R46 ;  /* 0x000000ffff2e9224 */ /* 0x000fe200078e0a2e */
[----:B------:R-:W-:Y:S01]  /*29c0*/  ISETP.GT.U32.AND P1, PT, R7, R50, PT ;  /* 0x000000320700720c */ /* 0x000fe20003f24070 */
[----:B------:R-:W-:-:S04]  /*29d0*/  IMAD.HI.U32 R9, R8, R49, RZ ;  /* 0x0000003108097227 */ /* 0x000fc800078e00ff */
[----:B------:R-:W-:Y:S02]  /*29e0*/  @!P2 IMAD.MOV R38, RZ, RZ, -R38 ;  /* 0x000000ffff26a224 */ /* 0x000fe400078e0a26 */
[----:B------:R-:W-:Y:S02]  /*29f0*/  IMAD R47, R7, R12, R47 ;  /* 0x0000000c072f7224 */ /* 0x000fe400078e022f */
[--C-:B------:R-:W-:Y:S01]  /*2a00*/  @!P3 IMAD.IADD R43, R43, 0x1, -R7.reuse ;  /* 0x000000012b2bb824 */ /* 0x100fe200078e0a07 */
[----:B------:R-:W-:Y:S01]  /*2a10*/  ISETP.GE.AND P3, PT, R177, RZ, PT ;  /* 0x000000ffb100720c */ /* 0x000fe20003f66270 */
[--C-:B------:R-:W-:Y:S01]  /*2a20*/  @!P5 IMAD.IADD R48, R48, 0x1, -R7.reuse ;  /* 0x000000013030d824 */ /* 0x100fe200078e0a07 */
[----:B------:R-:W-:Y:S01]  /*2a30*/  CS2R R176, SRZ ;  /* 0x0000000000b07805 */ /* 0x000fe2000001ff00 */
[----:B------:R-:W-:Y:S01]  /*2a40*/  @!P1 IMAD.IADD R50, R50, 0x1, -R7 ;  /* 0x0000000132329824 */ /* 0x000fe200078e0a07 */
[C---:B------:R-:W-:Y:S01]  /*2a50*/  ISETP.GT.U32.AND P2, PT, R7.reuse, R43, PT ;  /* 0x0000002b0700720c */ /* 0x040fe20003f44070 */
[----:B------:R-:W-:Y:S01]  /*2a60*/  IMAD.MOV R12, RZ, RZ, -R9 ;  /* 0x000000ffff0c7224 */ /* 0x000fe200078e0a09 */
[C---:B------:R-:W-:Y:S01]  /*2a70*/  ISETP.GT.U32.AND P5, PT, R7.reuse, R48, PT ;  /* 0x000000300700720c */ /* 0x040fe20003fa4070 */
[----:B------:R-:W-:Y:S01]  /*2a80*/  IMAD.HI.U32 R9, R8, R51, RZ ;  /* 0x0000003308097227 */ /* 0x000fe200078e00ff */
[----:B------:R-:W-:-:S03]  /*2a90*/  ISETP.GT.U32.AND P1, PT, R7, R50, PT ;  /* 0x000000320700720c */ /* 0x000fc60003f24070 */
[----:B------:R-:W-:Y:S02]  /*2aa0*/  IMAD.MOV R14, RZ, RZ, -R9 ;  /* 0x000000ffff0e7224 */ /* 0x000fe400078e0a09 */
[C---:B------:R-:W-:Y:S02]  /*2ab0*/  IMAD R49, R7.reuse, R12, R49 ;  /* 0x0000000c07317224 */ /* 0x040fe400078e0231 */
[C---:B------:R-:W-:Y:S02]  /*2ac0*/  IMAD R51, R7.reuse, R14, R51 ;  /* 0x0000000e07337224 */ /* 0x040fe400078e0233 */
[----:B------:R-:W-:Y:S01]  /*2ad0*/  @!P4 IMAD.MOV R36, RZ, RZ, -R36 ;  /* 0x000000ffff24c224 */ /* 0x000fe200078e0a24 */
[----:B------:R-:W-:Y:S01]  /*2ae0*/  ISETP.GT.U32.AND P4, PT, R7, R41, PT ;  /* 0x000000290700720c */ /* 0x000fe20003f84070 */
[--C-:B------:R-:W-:Y:S01]  /*2af0*/  @!P2 IMAD.IADD R43, R43, 0x1, -R7.reuse ;  /* 0x000000012b2ba824 */ /* 0x100fe200078e0a07 */
[----:B------:R-:W-:Y:S01]  /*2b00*/  ISETP.GE.AND P2, PT, R171, RZ, PT ;  /* 0x000000ffab00720c */ /* 0x000fe20003f46270 */
[--C-:B------:R-:W-:Y:S01]  /*2b10*/  @!P5 IMAD.IADD R48, R48, 0x1, -R7.reuse ;  /* 0x000000013030d824 */ /* 0x100fe200078e0a07 */
[C---:B------:R-:W-:Y:S01]  /*2b20*/  ISETP.GT.U32.AND P5, PT, R7.reuse, R49, PT ;  /* 0x000000310700720c */ /* 0x040fe20003fa4070 */
[----:B------:R-:W-:Y:S01]  /*2b30*/  @!P1 IMAD.IADD R50, R50, 0x1, -R7 ;  /* 0x0000000132329824 */ /* 0x000fe200078e0a07 */
[C---:B------:R-:W-:Y:S01]  /*2b40*/  ISETP.GT.U32.AND P1, PT, R7.reuse, R51, PT ;  /* 0x000000330700720c */ /* 0x040fe20003f24070 */
[----:B------:R-:W-:Y:S01]  /*2b50*/  @!P3 IMAD.MOV R43, RZ, RZ, -R43 ;  /* 0x000000ffff2bb224 */ /* 0x000fe200078e0a2b */
[----:B------:R-:W-:Y:S01]  /*2b60*/  ISETP.GT.U32.AND P3, PT, R7, R47, PT ;  /* 0x0000002f0700720c */ /* 0x000fe20003f64070 */
[----:B------:R-:W-:-:S04]  /*2b70*/  IMAD.HI.U32 R12, R8, R52, RZ ;  /* 0x00000034080c7227 */ /* 0x000fc800078e00ff */
[--C-:B------:R-:W-:Y:S01]  /*2b80*/  @!P4 IMAD.IADD R41, R41, 0x1, -R7.reuse ;  /* 0x000000012929c824 */ /* 0x100fe200078e0a07 */
[----:B------:R-:W-:Y:S01]  /*2b90*/  ISETP.GE.AND P4, PT, R175, RZ, PT ;  /* 0x000000ffaf00720c */ /* 0x000fe20003f86270 */
[----:B------:R-:W-:Y:S01]  /*2ba0*/  IMAD.MOV R12, RZ, RZ, -R12 ;  /* 0x000000ffff0c7224 */ /* 0x000fe200078e0a0c */
[----:B------:R-:W-:Y:S01]  /*2bb0*/  CS2R R174, SRZ ;  /* 0x0000000000ae7805 */ /* 0x000fe2000001ff00 */
[--C-:B------:R-:W-:Y:S02]  /*2bc0*/  @!P5 IMAD.IADD R49, R49, 0x1, -R7.reuse ;  /* 0x000000013131d824 */ /* 0x100fe400078e0a07 */
[--C-:B------:R-:W-:Y:S02]  /*2bd0*/  @!P1 IMAD.IADD R51, R51, 0x1, -R7.reuse ;  /* 0x0000000133339824 */ /* 0x100fe400078e0a07 */
[----:B------:R-:W-:Y:S01]  /*2be0*/  @!P3 IMAD.IADD R47, R47, 0x1, -R7 ;  /* 0x000000012f2fb824 */ /* 0x000fe200078e0a07 */
[C---:B------:R-:W-:Y:S01]  /*2bf0*/  ISETP.GT.U32.AND P5, PT, R7.reuse, R49, PT ;  /* 0x000000310700720c */ /* 0x040fe20003fa4070 */
[----:B------:R-:W-:Y:S01]  /*2c00*/  IMAD.HI.U32 R13, R8, R53, RZ ;  /* 0x00000035080d7227 */ /* 0x000fe200078e00ff */
[----:B------:R-:W-:-:S02]  /*2c10*/  ISETP.GT.U32.AND P1, PT, R7, R51, PT ;  /* 0x000000330700720c */ /* 0x000fc40003f24070 */
[----:B------:R-:W-:Y:S01]  /*2c20*/  ISETP.GE.AND P3, PT, R167, RZ, PT ;  /* 0x000000ffa700720c */ /* 0x000fe20003f66270 */
[----:B------:R-:W-:-:S04]  /*2c30*/  IMAD.HI.U32 R9, R8, R54, RZ ;  /* 0x0000003608097227 */ /* 0x000fc800078e00ff */
[----:B------:R-:W-:Y:S01]  /*2c40*/  @!P2 IMAD.MOV R45, RZ, RZ, -R45 ;  /* 0x000000ffff2da224 */ /* 0x000fe200078e0a2d */
[C---:B------:R-:W-:Y:S01]  /*2c50*/  ISETP.GT.U32.AND P2, PT, R7.reuse, R47, PT ;  /* 0x0000002f0700720c */ /* 0x040fe20003f44070 */
[C---:B------:R-:W-:Y:S02]  /*2c60*/  IMAD R52, R7.reuse, R12, R52 ;  /* 0x0000000c07347224 */ /* 0x040fe400078e0234 */
[----:B------:R-:W-:Y:S02]  /*2c70*/  IMAD.MOV R22, RZ, RZ, -R13 ;  /* 0x000000ffff167224 */ /* 0x000fe400078e0a0d */
[----:B------:R-:W-:Y:S02]  /*2c80*/  IMAD.MOV R9, RZ, RZ, -R9 ;  /* 0x000000ffff097224 */ /* 0x000fe400078e0a09 */
[----:B------:R-:W-:Y:S01]  /*2c90*/  @!P4 IMAD.MOV R41, RZ, RZ, -R41 ;  /* 0x000000ffff29c224 */ /* 0x000fe200078e0a29 */
[----:B------:R-:W-:Y:S01]  /*2ca0*/  ISETP.GE.AND P4, PT, R170, RZ, PT ;  /* 0x000000ffaa00720c */ /* 0x000fe20003f86270 */
[----:B------:R-:W-:Y:S01]  /*2cb0*/  @!P6 IMAD.MOV R50, RZ, RZ, -R50 ;  /* 0x000000ffff32e224 */ /* 0x000fe200078e0a32 */
[C---:B------:R-:W-:Y:S01]  /*2cc0*/  ISETP.GT.U32.AND P6, PT, R7.reuse, R52, PT ;  /* 0x000000340700720c */ /* 0x040fe20003fc4070 */
[C---:B------:R-:W-:Y:S01]  /*2cd0*/  IMAD R53, R7.reuse, R22, R53 ;  /* 0x0000001607357224 */ /* 0x040fe200078e0235 */
[----:B------:R-:W-:Y:S01]  /*2ce0*/  IABS R22, R160 ;  /* 0x000000a000167213 */ /* 0x000fe20000000000 */
[----:B------:R-:W-:Y:S01]  /*2cf0*/  IMAD R54, R7, R9, R54 ;  /* 0x0000000907367224 */ /* 0x000fe200078e0236 */
[----:B------:R-:W-:Y:S01]  /*2d00*/  CS2R R170, SRZ ;  /* 0x0000000000aa7805 */ /* 0x000fe2000001ff00 */
[--C-:B------:R-:W-:Y:S01]  /*2d10*/  @!P5 IMAD.IADD R49, R49, 0x1, -R7.reuse ;  /* 0x000000013131d824 */ /* 0x100fe200078e0a07 */
[----:B------:R-:W-:Y:S01]  /*2d20*/  ISETP.GT.U32.AND P5, PT, R7, R53, PT ;  /* 0x000000350700720c */ /* 0x000fe20003fa4070 */
[--C-:B------:R-:W-:Y:S01]  /*2d30*/  @!P1 IMAD.IADD R51, R51, 0x1, -R7.reuse ;  /* 0x0000000133339824 */ /* 0x100fe200078e0a07 */
[----:B------:R-:W-:Y:S01]  /*2d40*/  ISETP.GT.U32.AND P1, PT, R7, R54, PT ;  /* 0x000000360700720c */ /* 0x000fe20003f24070 */
[--C-:B------:R-:W-:Y:S01]  /*2d50*/  @!P2 IMAD.IADD R47, R47, 0x1, -R7.reuse ;  /* 0x000000012f2fa824 */ /* 0x100fe200078e0a07 */
[----:B------:R-:W-:Y:S01]  /*2d60*/  ISETP.GE.AND P2, PT, R166, RZ, PT ;  /* 0x000000ffa600720c */ /* 0x000fe20003f46270 */
[----:B------:R-:W-:Y:S01]  /*2d70*/  @!P4 IMAD.MOV R44, RZ, RZ, -R44 ;  /* 0x000000ffff2cc224 */ /* 0x000fe200078e0a2c */
[----:B------:R-:W-:Y:S01]  /*2d80*/  ISETP.GE.AND P4, PT, R168, RZ, PT ;  /* 0x000000ffa800720c */ /* 0x000fe20003f86270 */
[----:B------:R-:W-:Y:S01]  /*2d90*/  @!P6 IMAD.IADD R52, R52, 0x1, -R7 ;  /* 0x000000013434e824 */ /* 0x000fe200078e0a07 */
[----:B------:R-:W-:Y:S01]  /*2da0*/  CS2R R166, SRZ ;  /* 0x0000000000a67805 */ /* 0x000fe2000001ff00 */
[----:B------:R-:W-:Y:S01]  /*2db0*/  IMAD.HI.U32 R9, R8, R56, RZ ;  /* 0x0000003808097227 */ /* 0x000fe200078e00ff */
[----:B------:R-:W-:-:S02]  /*2dc0*/  CS2R R168, SRZ ;  /* 0x0000000000a87805 */ /* 0x000fc4000001ff00 */
[----:B------:R-:W-:Y:S01]  /*2dd0*/  ISETP.GT.U32.AND P6, PT, R7, R52, PT ;  /* 0x000000340700720c */ /* 0x000fe20003fc4070 */
[--C-:B------:R-:W-:Y:S02]  /*2de0*/  @!P5 IMAD.IADD R53, R53, 0x1, -R7.reuse ;  /* 0x000000013535d824 */ /* 0x100fe400078e0a07 */
[----:B------:R-:W-:Y:S01]  /*2df0*/  @!P1 IMAD.IADD R54, R54, 0x1, -R7 ;  /* 0x0000000136369824 */ /* 0x000fe200078e0a07 */
[----:B------:R-:W-:Y:S01]  /*2e00*/  ISETP.GE.AND P1, PT, R161, RZ, PT ;  /* 0x000000ffa100720c */ /* 0x000fe20003f26270 */
[----:B------:R-:W-:Y:S01]  /*2e10*/  IMAD.HI.U32 R12, R8, R55, RZ ;  /* 0x00000037080c7227 */ /* 0x000fe200078e00ff */
[----:B------:R-:W-:-:S03]  /*2e20*/  ISETP.GT.U32.AND P5, PT, R7, R53, PT ;  /* 0x000000350700720c */ /* 0x000fc60003fa4070 */
[----:B------:R-:W-:Y:S02]  /*2e30*/  IMAD.MOV R9, RZ, RZ, -R9 ;  /* 0x000000ffff097224 */ /* 0x000fe400078e0a09 */
[----:B------:R-:W-:Y:S01]  /*2e40*/  @!P2 IMAD.MOV R51, RZ, RZ, -R51 ;  /* 0x000000ffff33a224 */ /* 0x000fe200078e0a33 */
[C---:B------:R-:W-:Y:S01]  /*2e50*/  ISETP.GT.U32.AND P2, PT, R7.reuse, R54, PT ;  /* 0x000000360700720c */ /* 0x040fe20003f44070 */
[----:B------:R-:W-:Y:S02]  /*2e60*/  IMAD.MOV R12, RZ, RZ, -R12 ;  /* 0x000000ffff0c7224 */ /* 0x000fe400078e0a0c */
[----:B------:R-:W-:Y:S02]  /*2e70*/  IMAD R56, R7, R9, R56 ;  /* 0x0000000907387224 */ /* 0x000fe400078e0238 */
[----:B------:R-:W-:-:S04]  /*2e80*/  IMAD.HI.U32 R9, R8, R57, RZ ;  /* 0x0000003908097227 */ /* 0x000fc800078e00ff */
[----:B------:R-:W-:Y:S01]  /*2e90*/  @!P4 IMAD.MOV R48, RZ, RZ, -R48 ;  /* 0x000000ffff30c224 */ /* 0x000fe200078e0a30 */
[----:B------:R-:W-:Y:S01]  /*2ea0*/  ISETP.GE.AND P4, PT, R164, RZ, PT ;  /* 0x000000ffa400720c */ /* 0x000fe20003f86270 */
[----:B------:R-:W-:Y:S02]  /*2eb0*/  IMAD R55, R7, R12, R55 ;  /* 0x0000000c07377224 */ /* 0x000fe400078e0237 */
[----:B------:R-:W-:-:S04]  /*2ec0*/  IMAD.HI.U32 R12, R8, R15, RZ ;  /* 0x0000000f080c7227 */ /* 0x000fc800078e00ff */
[----:B------:R-:W-:Y:S02]  /*2ed0*/  IMAD.MOV R14, RZ, RZ, -R9 ;  /* 0x000000ffff0e7224 */ /* 0x000fe400078e0a09 */
[----:B------:R-:W-:Y:S01]  /*2ee0*/  @!P6 IMAD.IADD R52, R52, 0x1, -R7 ;  /* 0x000000013434e824 */ /* 0x000fe200078e0a07 */
[C---:B------:R-:W-:Y:S01]  /*2ef0*/  ISETP.GT.U32.AND P6, PT, R7.reuse, R55, PT ;  /* 0x000000370700720c */ /* 0x040fe20003fc4070 */
[----:B------:R-:W-:Y:S02]  /*2f00*/  IMAD.MOV R12, RZ, RZ, -R12 ;  /* 0x000000ffff0c7224 */ /* 0x000fe400078e0a0c */
[----:B------:R-:W-:Y:S02]  /*2f10*/  IMAD R57, R7, R14, R57 ;  /* 0x0000000e07397224 */ /* 0x000fe400078e0239 */
[----:B------:R-:W-:Y:S01]  /*2f20*/  @!P0 IMAD.MOV R47, RZ, RZ, -R47 ;  /* 0x000000ffff2f8224 */ /* 0x000fe200078e0a2f */
[----:B------:R-:W-:Y:S01]  /*2f30*/  ISETP.GE.AND P0, PT, R165, RZ, PT ;  /* 0x000000ffa500720c */ /* 0x000fe20003f06270 */
[----:B------:R-:W-:Y:S01]  /*2f40*/  @!P5 IMAD.IADD R53, R53, 0x1, -R7 ;  /* 0x000000013535d824 */ /* 0x000fe200078e0a07 */
[C---:B------:R-:W-:Y:S01]  /*2f50*/  ISETP.GT.U32.AND P5, PT, R7.reuse, R56, PT ;  /* 0x000000380700720c */ /* 0x040fe20003fa4070 */
[C---:B------:R-:W-:Y:S01]  /*2f60*/  IMAD R12, R7.reuse, R12, R15 ;  /* 0x0000000c070c7224 */ /* 0x040fe200078e020f */
[----:B------:R-:W-:Y:S01]  /*2f70*/  IABS R15, R61 ;  /* 0x0000003d000f7213 */ /* 0x000fe20000000000 */
[----:B------:R-:W-:Y:S01]  /*2f80*/  @!P2 IMAD.IADD R54, R54, 0x1, -R7 ;  /* 0x000000013636a824 */ /* 0x000fe200078e0a07 */
[C---:B------:R-:W-:Y:S01]  /*2f90*/  ISETP.GT.U32.AND P2, PT, R7.reuse, R57, PT ;  /* 0x000000390700720c */ /* 0x040fe20003f44070 */
[----:B------:R-:W-:Y:S01]  /*2fa0*/  @!P4 IMAD.MOV R53, RZ, RZ, -R53 ;  /* 0x000000ffff35c224 */ /* 0x000fe200078e0a35 */
[----:B------:R-:W-:Y:S01]  /*2fb0*/  ISETP.GT.U32.AND P4, PT, R7, R12, PT ;  /* 0x0000000c0700720c */ /* 0x000fe20003f84070 */
[----:B------:R-:W-:Y:S01]  /*2fc0*/  IMAD.HI.U32 R13, R8, R22, RZ ;  /* 0x00000016080d7227 */ /* 0x000fe200078e00ff */
[----:B------:R-:W-:-:S03]  /*2fd0*/  CS2R R164, SRZ ;  /* 0x0000000000a47805 */ /* 0x000fc6000001ff00 */
[----:B------:R-:W-:Y:S01]  /*2fe0*/  @!P6 IMAD.IADD R55, R55, 0x1, -R7 ;  /* 0x000000013737e824 */ /* 0x000fe200078e0a07 */
[----:B------:R-:W-:Y:S01]  /*2ff0*/  ISETP.GE.AND P6, PT, R162, RZ, PT ;  /* 0x000000ffa200720c */ /* 0x000fe20003fc6270 */
[----:B------:R-:W-:Y:S02]  /*3000*/  IMAD.MOV R13, RZ, RZ, -R13 ;  /* 0x000000ffff0d7224 */ /* 0x000fe400078e0a0d */
[----:B------:R-:W-:Y:S01]  /*3010*/  @!P0 IMAD.MOV R52, RZ, RZ, -R52 ;  /* 0x000000ffff348224 */ /* 0x000fe200078e0a34 */
[C---:B------:R-:W-:Y:S01]  /*3020*/  ISETP.GT.U32.AND P0, PT, R7.reuse, R55, PT ;  /* 0x000000370700720c */ /* 0x040fe20003f04070 */
[----:B------:R-:W-:Y:S01]  /*3030*/  IMAD R14, R7, R13, R22 ;  /* 0x0000000d070e7224 */ /* 0x000fe200078e0216 */
[----:B------:R-:W-:Y:S01]  /*3040*/  IABS R22, R58 ;  /* 0x0000003a00167213 */ /* 0x000fe20000000000 */
[--C-:B------:R-:W-:Y:S01]  /*3050*/  @!P2 IMAD.IADD R57, R57, 0x1, -R7.reuse ;  /* 0x000000013939a824 */ /* 0x100fe200078e0a07 */
[----:B------:R-:W-:Y:S01]  /*3060*/  ISETP.GE.AND P2, PT, R160, RZ, PT ;  /* 0x000000ffa000720c */ /* 0x000fe20003f46270 */
[----:B------:R-:W-:Y:S01]  /*3070*/  @!P4 IMAD.IADD R12, R12, 0x1, -R7 ;  /* 0x000000010c0cc824 */ /* 0x000fe200078e0a07 */
[----:B------:R-:W-:Y:S01]  /*3080*/  CS2R R160, SRZ ;  /* 0x0000000000a07805 */ /* 0x000fe2000001ff00 */
[----:B------:R-:W-:Y:S01]  /*3090*/  IMAD.HI.U32 R9, R8, R22, RZ ;  /* 0x0000001608097227 */ /* 0x000fe200078e00ff */
[----:B------:R-:W-:-:S03]  /*30a0*/  ISETP.GT.U32.AND P4, PT, R7, R57, PT ;  /* 0x000000390700720c */ /* 0x000fc60003f84070 */
[----:B------:R-:W-:Y:S01]  /*30b0*/  @!P3 IMAD.MOV R49, RZ, RZ, -R49 ;  /* 0x000000ffff31b224 */ /* 0x000fe200078e0a31 */
[----:B------:R-:W-:Y:S01]  /*30c0*/  ISETP.GE.AND P3, PT, R163, RZ, PT ;  /* 0x000000ffa300720c */ /* 0x000fe20003f66270 */
[----:B------:R-:W-:Y:S01]  /*30d0*/  IMAD.MOV R9, RZ, RZ, -R9 ;  /* 0x000000ffff097224 */ /* 0x000fe200078e0a09 */
[----:B------:R-:W-:Y:S01]  /*30e0*/  CS2R R162, SRZ ;  /* 0x0000000000a27805 */ /* 0x000fe2000001ff00 */
[--C-:B------:R-:W-:Y:S01]  /*30f0*/  @!P0 IMAD.IADD R55, R55, 0x1, -R7.reuse ;  /* 0x0000000137378824 */ /* 0x100fe200078e0a07 */
[C---:B------:R-:W-:Y:S01]  /*3100*/  ISETP.GT.U32.AND P0, PT, R7.reuse, R14, PT ;  /* 0x0000000e0700720c */ /* 0x040fe20003f04070 */
[----:B------:R-:W-:Y:S02]  /*3110*/  IMAD R22, R7, R9, R22 ;  /* 0x0000000907167224 */ /* 0x000fe400078e0216 */
[--C-:B------:R-:W-:Y:S02]  /*3120*/  @!P5 IMAD.IADD R56, R56, 0x1, -R7.reuse ;  /* 0x000000013838d824 */ /* 0x100fe400078e0a07 */
[----:B------:R-:W-:Y:S01]  /*3130*/  @!P4 IMAD.IADD R57, R57, 0x1, -R7 ;  /* 0x000000013939c824 */ /* 0x000fe200078e0a07 */
[C---:B------:R-:W-:Y:S01]  /*3140*/  ISETP.GT.U32.AND P4, PT, R7.reuse, R22, PT ;  /* 0x000000160700720c */ /* 0x040fe20003f84070 */
[----:B------:R-:W-:Y:S01]  /*3150*/  IMAD.HI.U32 R9, R8, R64, RZ ;  /* 0x0000004008097227 */ /* 0x000fe200078e00ff */
[----:B------:R-:W-:-:S03]  /*3160*/  ISETP.GT.U32.AND P5, PT, R7, R56, PT ;  /* 0x000000380700720c */ /* 0x000fc60003fa4070 */
[----:B------:R-:W-:Y:S01]  /*3170*/  @!P3 IMAD.MOV R54, RZ, RZ, -R54 ;  /* 0x000000ffff36b224 */ /* 0x000fe200078e0a36 */
[----:B------:R-:W-:Y:S01]  /*3180*/  ISETP.GE.AND P3, PT, R158, RZ, PT ;  /* 0x000000ff9e00720c */ /* 0x000fe20003f66270 */
[----:B------:R-:W-:Y:S01]  /*3190*/  @!P0 IMAD.IADD R14, R14, 0x1, -R7 ;  /* 0x000000010e0e8824 */ /* 0x000fe200078e0a07 */
[C---:B------:R-:W-:Y:S01]  /*31a0*/  ISETP.GT.U32.AND P0, PT, R7.reuse, R12, PT ;  /* 0x0000000c0700720c */ /* 0x040fe20003f04070 */
[----:B------:R-:W-:Y:S02]  /*31b0*/  IMAD.MOV R9, RZ, RZ, -R9 ;  /* 0x000000ffff097224 */ /* 0x000fe400078e0a09 */
[----:B------:R-:W-:Y:S01]  /*31c0*/  @!P1 IMAD.MOV R55, RZ, RZ, -R55 ;  /* 0x000000ffff379224 */ /* 0x000fe200078e0a37 */
[C---:B------:R-:W-:Y:S01]  /*31d0*/  ISETP.GT.U32.AND P1, PT, R7.reuse, R14, PT ;  /* 0x0000000e0700720c */ /* 0x040fe20003f24070 */
[----:B------:R-:W-:Y:S02]  /*31e0*/  IMAD R64, R7, R9, R64 ;  /* 0x0000000907407224 */ /* 0x000fe400078e0240 */
[----:B------:R-:W-:Y:S01]  /*31f0*/  @!P4 IMAD.IADD R22, R22, 0x1, -R7 ;  /* 0x000000011616c824 */ /* 0x000fe200078e0a07 */
[----:B------:R-:W-:Y:S01]  /*3200*/  ISETP.GE.AND P4, PT, R157, RZ, PT ;  /* 0x000000ff9d00720c */ /* 0x000fe20003f86270 */
[----:B------:R-:W-:-:S04]  /*3210*/  IMAD.HI.U32 R9, R8, R66, RZ ;  /* 0x0000004208097227 */ /* 0x000fc800078e00ff */
[----:B------:R-:W-:Y:S01]  /*3220*/  @!P3 IMAD.MOV R57, RZ, RZ, -R57 ;  /* 0x000000ffff39b224 */ /* 0x000fe200078e0a39 */
[----:B------:R-:W-:Y:S01]  /*3230*/  ISETP.GT.U32.AND P3, PT, R7, R22, PT ;  /* 0x000000160700720c */ /* 0x000fe20003f64070 */
[----:B------:R-:W-:Y:S02]  /*3240*/  IMAD.MOV R13, RZ, RZ, -R9 ;  /* 0x000000ffff0d7224 */ /* 0x000fe400078e0a09 */
[----:B------:R-:W-:-:S04]  /*3250*/  IMAD.HI.U32 R9, R8, R15, RZ ;  /* 0x0000000f08097227 */ /* 0x000fc800078e00ff */
[--C-:B------:R-:W-:Y:S01]  /*3260*/  @!P5 IMAD.IADD R56, R56, 0x1, -R7.reuse ;  /* 0x000000013838d824 */ /* 0x100fe200078e0a07 */
[----:B------:R-:W-:Y:S01]  /*3270*/  ISETP.GE.AND P5, PT, R159, RZ, PT ;  /* 0x000000ff9f00720c */ /* 0x000fe20003fa6270 */
[----:B------:R-:W-:Y:S01]  /*3280*/  @!P0 IMAD.IADD R12, R12, 0x1, -R7 ;  /* 0x000000010c0c8824 */ /* 0x000fe200078e0a07 */
[C---:B------:R-:W-:Y:S01]  /*3290*/  ISETP.GT.U32.AND P0, PT, R7.reuse, R64, PT ;  /* 0x000000400700720c */ /* 0x040fe20003f04070 */
[----:B------:R-:W-:Y:S01]  /*32a0*/  IMAD.MOV R68, RZ, RZ, -R9 ;  /* 0x000000ffff447224 */ /* 0x000fe200078e0a09 */
[----:B------:R-:W-:Y:S01]  /*32b0*/  CS2R R158, SRZ ;  /* 0x00000000009e7805 */ /* 0x000fe2000001ff00 */
[----:B------:R-:W-:Y:S01]  /*32c0*/  @!P6 IMAD.MOV R56, RZ, RZ, -R56 ;  /* 0x000000ffff38e224 */ /* 0x000fe200078e0a38 */
[----:B------:R-:W-:Y:S01]  /*32d0*/  ISETP.GE.AND P6, PT, R58, RZ, PT ;  /* 0x000000ff3a00720c */ /* 0x000fe20003fc6270 */
[----:B------:R-:W-:Y:S02]  /*32e0*/  IMAD.MOV.U32 R58, RZ, RZ, R12 ;  /* 0x000000ffff3a7224 */ /* 0x000fe400078e000c */
[----:B------:R-:W-:Y:S01]  /*32f0*/  IMAD R12, R7, R68, R15 ;  /* 0x00000044070c7224 */ /* 0x000fe200078e020f */
[----:B------:R-:W-:Y:S01]  /*3300*/  IABS R15, R63 ;  /* 0x0000003f000f7213 */ /* 0x000fe20000000000 */
[--C-:B------:R-:W-:Y:S01]  /*3310*/  @!P1 IMAD.IADD R14, R14, 0x1, -R7.reuse ;  /* 0x000000010e0e9824 */ /* 0x100fe200078e0a07 */
[----:B------:R-:W-:Y:S01]  /*3320*/  ISETP.GE.AND P1, PT, R59, RZ, PT ;  /* 0x000000ff3b00720c */ /* 0x000fe20003f26270 */
[----:B------:R-:W-:Y:S01]  /*3330*/  @!P3 IMAD.IADD R22, R22, 0x1, -R7 ;  /* 0x000000011616b824 */ /* 0x000fe200078e0a07 */
[C---:B------:R-:W-:Y:S01]  /*3340*/  ISETP.GT.U32.AND P3, PT, R7.reuse, R12, PT ;  /* 0x0000000c0700720c */ /* 0x040fe20003f64070 */
[----:B------:R-:W-:Y:S01]  /*3350*/  IMAD R66, R7, R13, R66 ;  /* 0x0000000d07427224 */ /* 0x000fe200078e0242 */
[----:B------:R-:W-:Y:S01]  /*3360*/  IABS R68, R121 ;  /* 0x0000007900447213 */ /* 0x000fe20000000000 */
[----:B------:R-:W-:-:S02]  /*3370*/  IMAD.MOV.U32 R59, RZ, RZ, R14 ;  /* 0x000000ffff3b7224 */ /* 0x000fc400078e000e */
[----:B------:R-:W-:-:S04]  /*3380*/  IMAD.HI.U32 R13, R8, R23, RZ ;  /* 0x00000017080d7227 */ /* 0x000fc800078e00ff */
[----:B------:R-:W-:Y:S01]  /*3390*/  @!P2 IMAD.MOV R59, RZ, RZ, -R59 ;  /* 0x000000ffff3ba224 */ /* 0x000fe200078e0a3b */
[C---:B------:R-:W-:Y:S01]  /*33a0*/  ISETP.GT.U32.AND P2, PT, R7.reuse, R66, PT ;  /* 0x000000420700720c */ /* 0x040fe20003f44070 */
[----:B------:R-:W-:Y:S02]  /*33b0*/  IMAD.MOV R70, RZ, RZ, -R13 ;  /* 0x000000ffff467224 */ /* 0x000fe400078e0a0d */
[----:B------:R-:W-:Y:S02]  /*33c0*/  IMAD.MOV.U32 R65, RZ, RZ, R22 ;  /* 0x000000ffff417224 */ /* 0x000fe400078e0016 */
[----:B------:R-:W-:Y:S01]  /*33d0*/  IMAD R14, R7, R70, R23 ;  /* 0x00000046070e7224 */ /* 0x000fe200078e0217 */
[----:B------:R-:W-:Y:S01]  /*33e0*/  IABS R23, R120 ;  /* 0x0000007800177213 */ /* 0x000fe20000000000 */
[----:B------:R-:W-:Y:S01]  /*33f0*/  @!P3 IMAD.IADD R12, R12, 0x1, -R7 ;  /* 0x000000010c0cb824 */ /* 0x000fe200078e0a07 */
[----:B------:R-:W-:Y:S01]  /*3400*/  IABS R70, R122 ;  /* 0x0000007a00467213 */ /* 0x000fe20000000000 */
[----:B------:R-:W-:-:S02]  /*3410*/  @!P6 IMAD.MOV R65, RZ, RZ, -R65 ;  /* 0x000000ffff41e224 */ /* 0x000fc400078e0a41 */
[----:B------:R-:W-:Y:S01]  /*3420*/  IMAD.HI.U32 R13, R8, R23, RZ ;  /* 0x00000017080d7227 */ /* 0x000fe200078e00ff */
[----:B------:R-:W-:-:S03]  /*3430*/  ISETP.GT.U32.AND P6, PT, R7, R12, PT ;  /* 0x0000000c0700720c */ /* 0x000fc60003fc4070 */
[--C-:B------:R-:W-:Y:S01]  /*3440*/  @!P2 IMAD.IADD R66, R66, 0x1, -R7.reuse ;  /* 0x000000014242a824 */ /* 0x100fe200078e0a07 */
[----:B------:R-:W-:Y:S01]  /*3450*/  ISETP.GE.AND P2, PT, R62, RZ, PT ;  /* 0x000000ff3e00720c */ /* 0x000fe20003f46270 */
[----:B------:R-:W-:Y:S02]  /*3460*/  @!P0 IMAD.IADD R64, R64, 0x1, -R7 ;  /* 0x0000000140408824 */ /* 0x000fe400078e0a07 */
[----:B------:R-:W-:Y:S01]  /*3470*/  IMAD.MOV R62, RZ, RZ, -R13 ;  /* 0x000000ffff3e7224 */ /* 0x000fe200078e0a0d */
[C---:B------:R-:W-:Y:S01]  /*3480*/  ISETP.GT.U32.AND P3, PT, R7.reuse, R66, PT ;  /* 0x000000420700720c */ /* 0x040fe20003f64070 */
[----:B------:R-:W-:Y:S01]  /*3490*/  IMAD.HI.U32 R9, R8, R15, RZ ;  /* 0x0000000f08097227 */ /* 0x000fe200078e00ff */
[----:B------:R-:W-:-:S03]  /*34a0*/  ISETP.GT.U32.AND P0, PT, R7, R64, PT ;  /* 0x000000400700720c */ /* 0x000fc60003f04070 */
[C---:B------:R-:W-:Y:S02]  /*34b0*/  IMAD R62, R7.reuse, R62, R23 ;  /* 0x0000003e073e7224 */ /* 0x040fe400078e0217 */
[----:B------:R-:W-:Y:S02]  /*34c0*/  @!P6 IMAD.IADD R12, R12, 0x1, -R7 ;  /* 0x000000010c0ce824 */ /* 0x000fe400078e0a07 */
[----:B------:R-:W-:Y:S01]  /*34d0*/  IMAD.MOV R22, RZ, RZ, -R9 ;  /* 0x000000ffff167224 */ /* 0x000fe200078e0a09 */
[----:B------:R-:W-:Y:S01]  /*34e0*/  ISETP.GT.U32.AND P6, PT, R7, R62, PT ;  /* 0x0000003e0700720c */ /* 0x000fe20003fc4070 */
[----:B------:R-:W-:-:S04]  /*34f0*/  IMAD.HI.U32 R9, R8, R68, RZ ;  /* 0x0000004408097227 */ /* 0x000fc800078e00ff */
[----:B------:R-:W-:Y:S01]  /*3500*/  @!P0 IMAD.IADD R64, R64, 0x1, -R7 ;  /* 0x0000000140408824 */ /* 0x000fe200078e0a07 */
[C---:B------:R-:W-:Y:S01]  /*3510*/  ISETP.GT.U32.AND P0, PT, R7.reuse, R14, PT ;  /* 0x0000000e0700720c */ /* 0x040fe20003f04070 */
[----:B------:R-:W-:Y:S02]  /*3520*/  IMAD.MOV R9, RZ, RZ, -R9 ;  /* 0x000000ffff097224 */ /* 0x000fe400078e0a09 */
[C---:B------:R-:W-:Y:S01]  /*3530*/  IMAD R22, R7.reuse, R22, R15 ;  /* 0x0000001607167224 */ /* 0x040fe200078e020f */
[----:B------:R-:W-:Y:S01]  /*3540*/  IABS R15, R123 ;  /* 0x0000007b000f7213 */ /* 0x000fe20000000000 */
[----:B------:R-:W-:Y:S02]  /*3550*/  IMAD R68, R7, R9, R68 ;  /* 0x0000000907447224 */ /* 0x000fe400078e0244 */
[----:B------:R-:W-:Y:S02]  /*3560*/  @!P6 IMAD.IADD R62, R62, 0x1, -R7 ;  /* 0x000000013e3ee824 */ /* 0x000fe400078e0a07 */
[----:B------:R-:W-:-:S03]  /*3570*/  IMAD.HI.U32 R9, R8, R70, RZ ;  /* 0x0000004608097227 */ /* 0x000fc600078e00ff */
[----:B------:R-:W-:Y:S01]  /*3580*/  ISETP.GT.U32.AND P6, PT, R7, R62, PT ;  /* 0x0000003e0700720c */ /* 0x000fe20003fc4070 */
[----:B------:R-:W-:Y:S02]  /*3590*/  IMAD.MOV R13, RZ, RZ, -R9 ;  /* 0x000000ffff0d7224 */ /* 0x000fe400078e0a09 */
[----:B------:R-:W-:-:S04]  /*35a0*/  IMAD.HI.U32 R9, R8, R15, RZ ;  /* 0x0000000f08097227 */ /* 0x000fc800078e00ff */
[----:B------:R-:W-:Y:S02]  /*35b0*/  IMAD.MOV.U32 R67, RZ, RZ, R12 ;  /* 0x000000ffff437224 */ /* 0x000fe400078e000c */
[----:B------:R-:W-:Y:S02]  /*35c0*/  @!P0 IMAD.IADD R14, R14, 0x1, -R7 ;  /* 0x000000010e0e8824 */ /* 0x000fe400078e0a07 */
[----:B------:R-:W-:Y:S02]  /*35d0*/  IMAD.MOV R12, RZ, RZ, -R9 ;  /* 0x000000ffff0c7224 */ /* 0x000fe400078e0a09 */
[----:B------:R-:W-:Y:S01]  /*35e0*/  @!P1 IMAD.MOV R64, RZ, RZ, -R64 ;  /* 0x000000ffff409224 */ /* 0x000fe200078e0a40 */
[C---:B------:R-:W-:Y:S01]  /*35f0*/  ISETP.GT.U32.AND P0, PT, R7.reuse, R14, PT ;  /* 0x0000000e0700720c */ /* 0x040fe20003f04070 */
[C---:B------:R-:W-:Y:S01]  /*3600*/  IMAD R12, R7.reuse, R12, R15 ;  /* 0x0000000c070c7224 */ /* 0x040fe200078e020f */
[----:B------:R-:W-:Y:S01]  /*3610*/  ISETP.GT.U32.AND P1, PT, R7, R22, PT ;  /* 0x000000160700720c */ /* 0x000fe20003f24070 */
[----:B------:R-:W-:-:S02]  /*3620*/  @!P6 IMAD.IADD R62, R62, 0x1, -R7 ;  /* 0x000000013e3ee824 */ /* 0x000fc400078e0a07 */
[--C-:B------:R-:W-:Y:S01]  /*3630*/  @!P3 IMAD.IADD R66, R66, 0x1, -R7.reuse ;  /* 0x000000014242b824 */ /* 0x100fe200078e0a07 */
[----:B------:R-:W-:Y:S01]  /*3640*/  ISETP.GT.U32.AND P6, PT, R7, R12, PT ;  /* 0x0000000c0700720c */ /* 0x000fe20003fc4070 */
[----:B------:R-:W-:Y:S01]  /*3650*/  @!P5 IMAD.MOV R58, RZ, RZ, -R58 ;  /* 0x000000ffff3ad224 */ /* 0x000fe200078e0a3a */
[----:B------:R-:W-:Y:S01]  /*3660*/  ISETP.GE.AND P5, PT, R61, RZ, PT ;  /* 0x000000ff3d00720c */ /* 0x000fe20003fa6270 */
[----:B------:R-:W-:Y:S01]  /*3670*/  @!P4 IMAD.MOV R66, RZ, RZ, -R66 ;  /* 0x000000ffff42c224 */ /* 0x000fe200078e0a42 */
[----:B------:R-:W-:Y:S01]  /*3680*/  IABS R61, R147 ;  /* 0x00000093003d7213 */ /* 0x000fe20000000000 */
[----:B------:R-:W-:Y:S01]  /*3690*/  IMAD R70, R7, R13, R70 ;  /* 0x0000000d07467224 */ /* 0x000fe200078e0246 */
[----:B------:R-:W-:Y:S01]  /*36a0*/  ISETP.GE.AND P3, PT, R63, RZ, PT ;  /* 0x000000ff3f00720c */ /* 0x000fe20003f66270 */
[--C-:B------:R-:W-:Y:S01]  /*36b0*/  @!P0 IMAD.IADD R14, R14, 0x1, -R7.reuse ;  /* 0x000000010e0e8824 */ /* 0x100fe200078e0a07 */
[----:B------:R-:W-:Y:S01]  /*36c0*/  IABS R63, R152 ;  /* 0x00000098003f7213 */ /* 0x000fe20000000000 */
[--C-:B------:R-:W-:Y:S01]  /*36d0*/  @!P1 IMAD.IADD R22, R22, 0x1, -R7.reuse ;  /* 0x0000000116169824 */ /* 0x100fe200078e0a07 */
[C---:B------:R-:W-:Y:S01]  /*36e0*/  ISETP.GT.U32.AND P1, PT, R7.reuse, R68, PT ;  /* 0x000000440700720c */ /* 0x040fe20003f24070 */
[----:B------:R-:W-:Y:S01]  /*36f0*/  IMAD.MOV.U32 R69, RZ, RZ, R14 ;  /* 0x000000ffff457224 */ /* 0x000fe200078e000e */
[----:B------:R-:W-:Y:S01]  /*3700*/  IABS R14, R144 ;  /* 0x00000090000e7213 */ /* 0x000fe20000000000 */
[----:B------:R-:W-:Y:S01]  /*3710*/  @!P6 IMAD.IADD R12, R12, 0x1, -R7 ;  /* 0x000000010c0ce824 */ /* 0x000fe200078e0a07 */
[----:B------:R-:W-:Y:S01]  /*3720*/  ISETP.GT.U32.AND P4, PT, R7, R22, PT ;  /* 0x000000160700720c */ /* 0x000fe20003f84070 */
[----:B------:R-:W-:Y:S01]  /*3730*/  @!P2 IMAD.MOV R69, RZ, RZ, -R69 ;  /* 0x000000ffff45a224 */ /* 0x000fe200078e0a45 */
[----:B------:R-:W-:Y:S01]  /*3740*/  ISETP.GE.AND P2, PT, R121, RZ, PT ;  /* 0x000000ff7900720c */ /* 0x000fe20003f46270 */
[----:B------:R-:W-:Y:S01]  /*3750*/  IMAD.HI.U32 R9, R8, R14, RZ ;  /* 0x0000000e08097227 */ /* 0x000fe200078e00ff */
[----:B------:R-:W-:-:S02]  /*3760*/  ISETP.GT.U32.AND P6, PT, R7, R12, PT ;  /* 0x0000000c0700720c */ /* 0x000fc40003fc4070 */
[----:B------:R-:W-:Y:S01]  /*3770*/  ISETP.GE.AND P0, PT, R120, RZ, PT ;  /* 0x000000ff7800720c */ /* 0x000fe20003f06270 */
[----:B------:R-:W-:Y:S01]  /*3780*/  IMAD.MOV R9, RZ, RZ, -R9 ;  /* 0x000000ffff097224 */ /* 0x000fe200078e0a09 */
[----:B------:R-:W-:Y:S01]  /*3790*/  CS2R R120, SRZ ;  /* 0x0000000000787805 */ /* 0x000fe2000001ff00 */
[--C-:B------:R-:W-:Y:S02]  /*37a0*/  @!P1 IMAD.IADD R68, R68, 0x1, -R7.reuse ;  /* 0x0000000144449824 */ /* 0x100fe400078e0a07 */
[C---:B------:R-:W-:Y:S02]  /*37b0*/  IMAD R14, R7.reuse, R9, R14 ;  /* 0x00000009070e7224 */ /* 0x040fe400078e020e */
[--C-:B------:R-:W-:Y:S01]  /*37c0*/  @!P4 IMAD.IADD R22, R22, 0x1, -R7.reuse ;  /* 0x000000011616c824 */ /* 0x100fe200078e0a07 */
[C---:B------:R-:W-:Y:S01]  /*37d0*/  ISETP.GT.U32.AND P1, PT, R7.reuse, R68, PT ;  /* 0x000000440700720c */ /* 0x040fe20003f24070 */
[----:B------:R-:W-:Y:S01]  /*37e0*/  IMAD.MOV.U32 R73, RZ, RZ, R62 ;  /* 0x000000ffff497224 */ /* 0x000fe200078e003e */
[----:B------:R-:W-:Y:S01]  /*37f0*/  IABS R62, R146 ;  /* 0x00000092003e7213 */ /* 0x000fe20000000000 */
[----:B------:R-:W-:Y:S01]  /*3800*/  @!P6 IMAD.IADD R12, R12, 0x1, -R7 ;  /* 0x000000010c0ce824 */ /* 0x000fe200078e0a07 */
[----:B------:R-:W-:Y:S01]  /*3810*/  ISETP.GT.U32.AND P6, PT, R7, R14, PT ;  /* 0x0000000e0700720c */ /* 0x000fe20003fc4070 */
[----:B------:R-:W-:Y:S01]  /*3820*/  IMAD.MOV.U32 R71, RZ, RZ, R22 ;  /* 0x000000ffff477224 */ /* 0x000fe200078e0016 */
[----:B------:R-:W-:Y:S01]  /*3830*/  IABS R22, R145 ;  /* 0x0000009100167213 */ /* 0x000fe20000000000 */
[----:B------:R-:W-:Y:S01]  /*3840*/  IMAD.HI.U32 R9, R8, R62, RZ ;  /* 0x0000003e08097227 */ /* 0x000fe200078e00ff */
[----:B------:R-:W-:-:S03]  /*3850*/  ISETP.GE.AND P4, PT, R122, RZ, PT ;  /* 0x000000ff7a00720c */ /* 0x000fc60003f86270 */
[----:B------:R-:W-:-:S04]  /*3860*/  IMAD.HI.U32 R13, R8, R22, RZ ;  /* 0x00000016080d7227 */ /* 0x000fc800078e00ff */
[----:B------:R-:W-:Y:S01]  /*3870*/  @!P1 IMAD.IADD R68, R68, 0x1, -R7 ;  /* 0x0000000144449824 */ /* 0x000fe200078e0a07 */
[----:B------:R-:W-:Y:S01]  /*3880*/  ISETP.GE.AND P1, PT, R144, RZ, PT ;  /* 0x000000ff9000720c */ /* 0x000fe20003f26270 */
[----:B------:R-:W-:Y:S02]  /*3890*/  IMAD.MOV R13, RZ, RZ, -R13 ;  /* 0x000000ffff0d7224 */ /* 0x000fe400078e0a0d */
[----:B------:R-:W-:Y:S02]  /*38a0*/  @!P6 IMAD.IADD R14, R14, 0x1, -R7 ;  /* 0x000000010e0ee824 */ /* 0x000fe400078e0a07 */
[C---:B------:R-:W-:Y:S02]  /*38b0*/  IMAD R22, R7.reuse, R13, R22 ;  /* 0x0000000d07167224 */ /* 0x040fe400078e0216 */
[----:B------:R-:W-:Y:S01]  /*38c0*/  @!P2 IMAD.MOV R68, RZ, RZ, -R68 ;  /* 0x000000ffff44a224 */ /* 0x000fe200078e0a44 */
[C---:B------:R-:W-:Y:S01]  /*38d0*/  ISETP.GT.U32.AND P2, PT, R7.reuse, R14, PT ;  /* 0x0000000e0700720c */ /* 0x040fe20003f44070 */
[----:B------:R-:W-:Y:S01]  /*38e0*/  @!P5 IMAD.MOV R67, RZ, RZ, -R67 ;  /* 0x000000ffff43d224 */ /* 0x000fe200078e0a43 */
[C---:B------:R-:W-:Y:S01]  /*38f0*/  ISETP.GT.U32.AND P5, PT, R7.reuse, R70, PT ;  /* 0x000000460700720c */ /* 0x040fe20003fa4070 */
[----:B------:R-:W-:Y:S01]  /*3900*/  IMAD.MOV R13, RZ, RZ, -R9 ;  /* 0x000000ffff0d7224 */ /* 0x000fe200078e0a09 */
[----:B------:R-:W-:Y:S01]  /*3910*/  ISETP.GT.U32.AND P6, PT, R7, R22, PT ;  /* 0x000000160700720c */ /* 0x000fe20003fc4070 */
[----:B------:R-:W-:-:S04]  /*3920*/  IMAD.HI.U32 R9, R8, R61, RZ ;  /* 0x0000003d08097227 */ /* 0x000fc800078e00ff */
[----:B------:R-:W-:Y:S02]  /*3930*/  IMAD.MOV R72, RZ, RZ, -R9 ;  /* 0x000000ffff487224 */ /* 0x000fe400078e0a09 */
[----:B------:R-:W-:Y:S02]  /*3940*/  IMAD.MOV.U32 R75, RZ, RZ, R12 ;  /* 0x000000ffff4b7224 */ /* 0x000fe400078e000c */
[C---:B------:R-:W-:Y:S02]  /*3950*/  IMAD R12, R7.reuse, R72, R61 ;  /* 0x00000048070c7224 */ /* 0x040fe400078e023d */
[----:B------:R-:W-:Y:S02]  /*3960*/  IMAD R62, R7, R13, R62 ;  /* 0x0000000d073e7224 */ /* 0x000fe400078e023e */
[----:B------:R-:W-:-:S04]  /*3970*/  IMAD.HI.U32 R13, R8, R63, RZ ;  /* 0x0000003f080d7227 */ /* 0x000fc800078e00ff */
[----:B------:R-:W-:-:S04]  /*3980*/  IMAD.HI.U32 R15, R8, R76, RZ ;  /* 0x0000004c080f7227 */ /* 0x000fc800078e00ff */
[----:B------:R-:W-:-:S04]  /*3990*/  IMAD.HI.U32 R23, R8, R77, RZ ;  /* 0x0000004d08177227 */ /* 0x000fc800078e00ff */
[--C-:B------:R-:W-:Y:S01]  /*39a0*/  @!P2 IMAD.IADD R14, R14, 0x1, -R7.reuse ;  /* 0x000000010e0ea824 */ /* 0x100fe200078e0a07 */
[C---:B------:R-:W-:Y:S01]  /*39b0*/  ISETP.GT.U32.AND P2, PT, R7.reuse, R12, PT ;  /* 0x0000000c0700720c */ /* 0x040fe20003f44070 */
[----:B------:R-:W-:Y:S02]  /*39c0*/  @!P5 IMAD.IADD R70, R70, 0x1, -R7 ;  /* 0x000000014646d824 */ /* 0x000fe400078e0a07 */
[----:B------:R-:W-:Y:S02]  /*39d0*/  IMAD.MOV R74, RZ, RZ, -R13 ;  /* 0x000000ffff4a7224 */ /* 0x000fe400078e0a0d */
[----:B------:R-:W-:Y:S01]  /*39e0*/  IMAD.MOV R15, RZ, RZ, -R15 ;  /* 0x000000ffff0f7224 */ /* 0x000fe200078e0a0f */
[----:B------:R-:W-:Y:S01]  /*39f0*/  ISETP.GT.U32.AND P5, PT, R7, R70, PT ;  /* 0x000000460700720c */ /* 0x000fe20003fa4070 */
[----:B------:R-:W-:Y:S02]  /*3a00*/  IMAD.MOV R78, RZ, RZ, -R23 ;  /* 0x000000ffff4e7224 */ /* 0x000fe400078e0a17 */
[----:B------:R-:W-:-:S02]  /*3a10*/  @!P6 IMAD.IADD R22, R22, 0x1, -R7 ;  /* 0x000000011616e824 */ /* 0x000fc400078e0a07 */
[C---:B------:R-:W-:Y:S02]  /*3a20*/  IMAD R72, R7.reuse, R74, R63 ;  /* 0x0000004a07487224 */ /* 0x040fe400078e023f */
[C---:B------:R-:W-:Y:S01]  /*3a30*/  IMAD R74, R7.reuse, R15, R76 ;  /* 0x0000000f074a7224 */ /* 0x040fe200078e024c */
[C---:B------:R-:W-:Y:S01]  /*3a40*/  ISETP.GT.U32.AND P6, PT, R7.reuse, R22, PT ;  /* 0x000000160700720c */ /* 0x040fe20003fc4070 */
[C---:B------:R-:W-:Y:S01]  /*3a50*/  IMAD R76, R7.reuse, R78, R77 ;  /* 0x0000004e074c7224 */ /* 0x040fe200078e024d */
[----:B------:R-:W-:Y:S01]  /*3a60*/  IABS R78, R155 ;  /* 0x0000009b004e7213 */ /* 0x000fe20000000000 */
[----:B------:R-:W-:Y:S02]  /*3a70*/  IMAD.MOV.U32 R77, RZ, RZ, R14 ;  /* 0x000000ffff4d7224 */ /* 0x000fe400078e000e */
[----:B------:R-:W-:Y:S02]  /*3a80*/  @!P2 IMAD.IADD R12, R12, 0x1, -R7 ;  /* 0x000000010c0ca824 */ /* 0x000fe400078e0a07 */
[----:B------:R-:W-:Y:S01]  /*3a90*/  @!P1 IMAD.MOV R77, RZ, RZ, -R77 ;  /* 0x000000ffff4d9224 */ /* 0x000fe200078e0a4d */
[C---:B------:R-:W-:Y:S01]  /*3aa0*/  ISETP.GT.U32.AND P1, PT, R7.reuse, R72, PT ;  /* 0x000000480700720c */ /* 0x040fe20003f24070 */
[----:B------:R-:W-:Y:S01]  /*3ab0*/  @!P5 IMAD.IADD R70, R70, 0x1, -R7 ;  /* 0x000000014646d824 */ /* 0x000fe200078e0a07 */
[----:B------:R-:W-:Y:S01]  /*3ac0*/  ISETP.GT.U32.AND P2, PT, R7, R12, PT ;  /* 0x0000000c0700720c */ /* 0x000fe20003f44070 */
[----:B------:R-:W-:Y:S01]  /*3ad0*/  IMAD.HI.U32 R9, R8, R78, RZ ;  /* 0x0000004e08097227 */ /* 0x000fe200078e00ff */
[----:B------:R-:W-:-:S03]  /*3ae0*/  ISETP.GE.AND P5, PT, R146, RZ, PT ;  /* 0x000000ff9200720c */ /* 0x000fc60003fa6270 */
[----:B------:R-:W-:Y:S01]  /*3af0*/  @!P6 IMAD.IADD R22, R22, 0x1, -R7 ;  /* 0x000000011616e824 */ /* 0x000fe200078e0a07 */
[C---:B------:R-:W-:Y:S01]  /*3b00*/  ISETP.GT.U32.AND P6, PT, R7.reuse, R74, PT ;  /* 0x0000004a0700720c */ /* 0x040fe20003fc4070 */
[----:B------:R-:W-:Y:S01]  /*3b10*/  @!P4 IMAD.MOV R70, RZ, RZ, -R70 ;  /* 0x000000ffff46c224 */ /* 0x000fe200078e0a46 */
[----:B------:R-:W-:Y:S01]  /*3b20*/  ISETP.GT.U32.AND P4, PT, R7, R62, PT ;  /* 0x0000003e0700720c */ /* 0x000fe20003f84070 */
[----:B------:R-:W-:-:S04]  /*3b30*/  IMAD.HI.U32 R13, R8, R80, RZ ;  /* 0x00000050080d7227 */ /* 0x000fc800078e00ff */
[----:B------:R-:W-:Y:S02]  /*3b40*/  IMAD.MOV R9, RZ, RZ, -R9 ;  /* 0x000000ffff097224 */ /* 0x000fe400078e0a09 */
[----:B------:R-:W-:Y:S02]  /*3b50*/  @!P1 IMAD.IADD R72, R72, 0x1, -R7 ;  /* 0x0000000148489824 */ /* 0x000fe400078e0a07 */
[----:B------:R-:W-:Y:S02]  /*3b60*/  IMAD.MOV R13, RZ, RZ, -R13 ;  /* 0x000000ffff0d7224 */ /* 0x000fe400078e0a0d */
[C---:B------:R-:W-:Y:S01]  /*3b70*/  IMAD R78, R7.reuse, R9, R78 ;  /* 0x00000009074e7224 */ /* 0x040fe200078e024e */
[C---:B------:R-:W-:Y:S01]  /*3b80*/  ISETP.GT.U32.AND P1, PT, R7.reuse, R72, PT ;  /* 0x000000480700720c */ /* 0x040fe20003f24070 */
[C---:B------:R-:W-:Y:S01]  /*3b90*/  IMAD R80, R7.reuse, R13, R80 ;  /* 0x0000000d07507224 */ /* 0x040fe200078e0250 */
[----:B------:R-:W-:Y:S01]  /*3ba0*/  IABS R9, R197 ;  /* 0x000000c500097213 */ /* 0x000fe20000000000 */
[----:B------:R-:W-:Y:S01]  /*3bb0*/  @!P2 IMAD.IADD R12, R12, 0x1, -R7 ;  /* 0x000000010c0ca824 */ /* 0x000fe200078e0a07 */
[----:B------:R-:W-:Y:S01]  /*3bc0*/  ISETP.GT.U32.AND P2, PT, R7, R78, PT ;  /* 0x0000004e0700720c */ /* 0x000fe20003f44070 */
[----:B------:R-:W-:Y:S01]  /*3bd0*/  IMAD.HI.U32 R14, R8, R82, RZ ;  /* 0x00000052080e7227 */ /* 0x000fe200078e00ff */
[----:B------:R-:W-:-:S03]  /*3be0*/  LOP3.LUT R13, R0, 0x40, RZ, 0xc0, !PT ;  /* 0x00000040000d7812 */ /* 0x000fc600078ec0ff */
[--C-:B------:R-:W-:Y:S01]  /*3bf0*/  @!P6 IMAD.IADD R74, R74, 0x1, -R7.reuse ;  /* 0x000000014a4ae824 */ /* 0x100fe200078e0a07 */
[C---:B------:R-:W-:Y:S01]  /*3c00*/  ISETP.GT.U32.AND P6, PT, R7.reuse, R80, PT ;  /* 0x000000500700720c */ /* 0x040fe20003fc4070 */
[--C-:B------:R-:W-:Y:S02]  /*3c10*/  @!P4 IMAD.IADD R62, R62, 0x1, -R7.reuse ;  /* 0x000000013e3ec824 */ /* 0x100fe400078e0a07 */
[----:B------:R-:W-:Y:S02]  /*3c20*/  IMAD.MOV R14, RZ, RZ, -R14 ;  /* 0x000000ffff0e7224 */ /* 0x000fe400078e0a0e */
[--C-:B------:R-:W-:Y:S01]  /*3c30*/  @!P1 IMAD.IADD R72, R72, 0x1, -R7.reuse ;  /* 0x0000000148489824 */ /* 0x100fe200078e0a07 */
[C---:B------:R-:W-:Y:S01]  /*3c40*/  ISETP.GT.U32.AND P4, PT, R7.reuse, R62, PT ;  /* 0x0000003e0700720c */ /* 0x040fe20003f84070 */
[C---:B------:R-:W-:Y:S01]  /*3c50*/  IMAD R82, R7.reuse, R14, R82 ;  /* 0x0000000e07527224 */ /* 0x040fe200078e0252 */
[----:B------:R-:W-:Y:S01]  /*3c60*/  SHF.R.U32.HI R14, RZ, 0x4, R248 ;  /* 0x00000004ff0e7819 */ /* 0x000fe200000116f8 */
[----:B------:R-:W-:Y:S01]  /*3c70*/  @!P2 IMAD.IADD R78, R78, 0x1, -R7 ;  /* 0x000000014e4ea824 */ /* 0x000fe200078e0a07 */
[----:B------:R-:W-:Y:S01]  /*3c80*/  ISETP.GE.AND P2, PT, R152, RZ, PT ;  /* 0x000000ff9800720c */ /* 0x000fe20003f46270 */
[----:B------:R-:W-:Y:S01]  /*3c90*/  IMAD.HI.U32 R8, R8, R9, RZ ;  /* 0x0000000908087227 */ /* 0x000fe200078e00ff */
[----:B------:R-:W-:-:S02]  /*3ca0*/  ISETP.GT.U32.AND P1, PT, R7, R82, PT ;  /* 0x000000520700720c */ /* 0x000fc40003f24070 */
[----:B------:R-:W-:Y:S01]  /*3cb0*/  SGXT.U32 R84, R14, 0xe ;  /* 0x0000000e0e54781a */ /* 0x000fe20000000000 */
[--C-:B------:R-:W-:Y:S01]  /*3cc0*/  @!P6 IMAD.IADD R80, R80, 0x1, -R7.reuse ;  /* 0x000000015050e824 */ /* 0x100fe200078e0a07 */
[C---:B------:R-:W-:Y:S01]  /*3cd0*/  ISETP.GT.U32.AND P6, PT, R7.reuse, R78, PT ;  /* 0x0000004e0700720c */ /* 0x040fe20003fc4070 */
[----:B------:R-:W-:Y:S02]  /*3ce0*/  IMAD.MOV R8, RZ, RZ, -R8 ;  /* 0x000000ffff087224 */ /* 0x000fe400078e0a08 */
[----:B------:R-:W-:Y:S01]  /*3cf0*/  @!P4 IMAD.IADD R62, R62, 0x1, -R7 ;  /* 0x000000013e3ec824 */ /* 0x000fe200078e0a07 */
[----:B------:R-:W-:Y:S01]  /*3d00*/  ISETP.GT.U32.AND P4, PT, R7, R76, PT ;  /* 0x0000004c0700720c */ /* 0x000fe20003f84070 */
[----:B------:R-:W-:Y:S01]  /*3d10*/  @!P3 IMAD.MOV R71, RZ, RZ, -R71 ;  /* 0x000000ffff47b224 */ /* 0x000fe200078e0a47 */
[----:B------:R-:W-:Y:S01]  /*3d20*/  ISETP.GE.AND P3, PT, R123, RZ, PT ;  /* 0x000000ff7b00720c */ /* 0x000fe20003f66270 */
[----:B------:R-:W-:Y:S01]  /*3d30*/  IMAD.MOV.U32 R81, RZ, RZ, R62 ;  /* 0x000000ffff517224 */ /* 0x000fe200078e003e */
[----:B------:R1:W-:Y:S01]  /*3d40*/  STL [R1+0x174c], R84 ;  /* 0x00174c5401007387 */ /* 0x0003e20000100800 */
[----:B------:R-:W-:Y:S01]  /*3d50*/  @!P1 IMAD.IADD R82, R82, 0x1, -R7 ;  /* 0x0000000152529824 */ /* 0x000fe200078e0a07 */
[----:B------:R-:W-:Y:S01]  /*3d60*/  CS2R R122, SRZ ;  /* 0x00000000007a7805 */ /* 0x000fe2000001ff00 */
[----:B------:R-:W-:-:S02]  /*3d70*/  IMAD R62, R7, R8, R9 ;  /* 0x00000008073e7224 */ /* 0x000fc400078e0209 */
[----:B------:R-:W-:Y:S01]  /*3d80*/  @!P0 IMAD.MOV R73, RZ, RZ, -R73 ;  /* 0x000000ffff498224 */ /* 0x000fe200078e0a49 */
[----:B------:R-:W-:Y:S01]  /*3d90*/  ISETP.GE.AND P0, PT, R145, RZ, PT ;  /* 0x000000ff9100720c */ /* 0x000fe20003f06270 */
[----:B------:R-:W-:Y:S01]  /*3da0*/  @!P6 IMAD.IADD R78, R78, 0x1, -R7 ;  /* 0x000000014e4ee824 */ /* 0x000fe200078e0a07 */
[C---:B------:R-:W-:Y:S01]  /*3db0*/  ISETP.GT.U32.AND P1, PT, R7.reuse, R82, PT ;  /* 0x000000520700720c */ /* 0x040fe20003f24070 */
[----:B------:R-:W-:Y:S01]  /*3dc0*/  VIADD R9, R248, 0x20000 ;  /* 0x00020000f8097836 */ /* 0x000fe20000000000 */
[C---:B------:R-:W-:Y:S01]  /*3dd0*/  ISETP.GT.U32.AND P6, PT, R7.reuse, R62, PT ;  /* 0x0000003e0700720c */ /* 0x040fe20003fc4070 */
[----:B------:R-:W-:Y:S01]  /*3de0*/  IMAD.SHL.U32 R8, R0, 0x2, RZ ;  /* 0x0000000200087824 */ /* 0x000fe200078e00ff */
[----:B------:R-:W-:Y:S01]  /*3df0*/  CS2R R144, SRZ ;  /* 0x0000000000907805 */ /* 0x000fe2000001ff00 */
[----:B------:R-:W-:Y:S01]  /*3e00*/  IMAD.MOV.U32 R79, RZ, RZ, R22 ;  /* 0x000000ffff4f7224 */ /* 0x000fe200078e0016 */
[----:B------:R-:W-:Y:S01]  /*3e10*/  SHF.R.U32.HI R0, RZ, 0x4, R9 ;  /* 0x00000004ff007819 */ /* 0x000fe20000011609 */
[----:B------:R-:W-:Y:S01]  /*3e20*/  @!P4 IMAD.IADD R76, R76, 0x1, -R7 ;  /* 0x000000014c4cc824 */ /* 0x000fe200078e0a07 */
[----:B------:R-:W-:Y:S01]  /*3e30*/  ISETP.GT.U32.AND P4, PT, R7, R74, PT ;  /* 0x0000004a0700720c */ /* 0x000fe20003f84070 */
[----:B------:R-:W-:Y:S01]  /*3e40*/  @!P3 IMAD.MOV R75, RZ, RZ, -R75 ;  /* 0x000000ffff4bb224 */ /* 0x000fe200078e0a4b */
[----:B------:R-:W-:Y:S01]  /*3e50*/  SGXT.U32 R0, R0, 0xe ;  /* 0x0000000e0000781a */ /* 0x000fe20000000000 */
[----:B------:R-:W-:Y:S01]  /*3e60*/  @!P0 IMAD.MOV R79, RZ, RZ, -R79 ;  /* 0x000000ffff4f8224 */ /* 0x000fe200078e0a4f */
[----:B------:R-:W-:Y:S01]  /*3e70*/  ISETP.GE.AND P3, PT, R147, RZ, PT ;  /* 0x000000ff9300720c */ /* 0x000fe20003f66270 */
[----:B------:R-:W-:Y:S01]  /*3e80*/  @!P5 IMAD.MOV R81, RZ, RZ, -R81 ;  /* 0x000000ffff51d224 */ /* 0x000fe200078e0a51 */
[C---:B------:R-:W-:Y:S01]  /*3e90*/  ISETP.GT.U32.AND P0, PT, R7.reuse, R76, PT ;  /* 0x0000004c0700720c */ /* 0x040fe20003f04070 */
[----:B------:R-:W-:Y:S01]  /*3ea0*/  IMAD.MOV.U32 R83, RZ, RZ, R12 ;  /* 0x000000ffff537224 */ /* 0x000fe200078e000c */
[----:B------:R-:W-:Y:S01]  /*3eb0*/  ISETP.GT.U32.AND P5, PT, R7, R80, PT ;  /* 0x000000500700720c */ /* 0x000fe20003fa4070 */
[----:B------:R-:W-:Y:S01]  /*3ec0*/  IMAD.MOV.U32 R12, RZ, RZ, RZ ;  /* 0x000000ffff0c7224 */ /* 0x000fe200078e00ff */
[----:B------:R-:W-:Y:S01]  /*3ed0*/  LOP3.LUT R8, R8, 0x7e, RZ, 0xc0, !PT ;  /* 0x0000007e08087812 */ /* 0x000fe200078ec0ff */
[--C-:B------:R-:W-:Y:S01]  /*3ee0*/  @!P1 IMAD.IADD R82, R82, 0x1, -R7.reuse ;  /* 0x0000000152529824 */ /* 0x100fe200078e0a07 */
[----:B------:R-:W-:Y:S01]  /*3ef0*/  IADD3 R23, P1, R84, 0x80, RZ ;  /* 0x0000008054177810 */ /* 0x000fe20007f3e0ff */
[--C-:B------:R-:W-:Y:S01]  /*3f00*/  @!P6 IMAD.IADD R62, R62, 0x1, -R7.reuse ;  /* 0x000000013e3ee824 */ /* 0x100fe200078e0a07 */
[----:B------:R-:W-:Y:S01]  /*3f10*/  IADD3 R61, P6, R0, 0x2, RZ ;  /* 0x00000002003d7810 */ /* 0x000fe20007fde0ff */
[----:B------:R-:W-:Y:S01]  /*3f20*/  IMAD.MOV.U32 R15, RZ, RZ, RZ ;  /* 0x000000ffff0f7224 */ /* 0x000fe200078e00ff */
[----:B------:R-:W-:Y:S01]  /*3f30*/  IADD3.X R14, R12, 0x40000040, RZ, P1, !PT ;  /* 0x400000400c0e7810 */ /* 0x000fe20000ffe4ff */
[----:B------:R-:W-:Y:S01]  /*3f40*/  IMAD R12, R13, 0x100, R8 ;  /* 0x000001000d0c7824 */ /* 0x000fe200078e0208 */
[----:B------:R-:W-:Y:S01]  /*3f50*/  ISETP.GT.U32.AND P1, PT, R7, R62, PT ;  /* 0x0000003e0700720c */ /* 0x000fe20003f24070 */
[--C-:B------:R-:W-:Y:S01]  /*3f60*/  @!P4 IMAD.IADD R74, R74, 0x1, -R7.reuse ;  /* 0x000000014a4ac824 */ /* 0x100fe200078e0a07 */
[----:B------:R-:W-:Y:S01]  /*3f70*/  IADD3.X R15, R15, 0x40000040, RZ, P6, !PT ;  /* 0x400000400f0f7810 */ /* 0x000fe200037fe4ff */
[----:B------:R-:W-:Y:S01]  /*3f80*/  @!P0 IMAD.IADD R76, R76, 0x1, -R7 ;  /* 0x000000014c4c8824 */ /* 0x000fe200078e0a07 */
[----:B------:R-:W-:Y:S01]  /*3f90*/  SHF.R.S32.HI R9, RZ, 0x1f, R28 ;  /* 0x0000001fff097819 */ /* 0x000fe2000001141c */
[----:B------:R-:W-:Y:S01]  /*3fa0*/  @!P3 IMAD.MOV R83, RZ, RZ, -R83 ;  /* 0x000000ffff53b224 */ /* 0x000fe200078e0a53 */
[----:B------:R-:W-:Y:S01]  /*3fb0*/  R2UR UR4, R23 ;  /* 0x00000000170472ca */ /* 0x000fe200000e0000 */
[--C-:B------:R-:W-:Y:S01]  /*3fc0*/  @!P5 IMAD.IADD R80, R80, 0x1, -R7.reuse ;  /* 0x000000015050d824 */ /* 0x100fe200078e0a07 */
[----:B------:R-:W2:Y:S01]  /*3fd0*/  LDC R23, c[0x0][0x23c] ;  /* 0x00008f00ff177b82 */ /* 0x000ea20000000800 */
[----:B------:R-:W-:Y:S01]  /*3fe0*/  R2UR UR5, R14 ;  /* 0x000000000e0572ca */ /* 0x000fe200000e0000 */
[----:B------:R-:W-:Y:S01]  /*3ff0*/  IMAD R13, R13, 0x80, R8 ;  /* 0x000000800d0d7824 */ /* 0x000fe200078e0208 */
[----:B------:R-:W-:Y:S01]  /*4000*/  R2UR UR7, R15 ;  /* 0x000000000f0772ca */ /* 0x000fe200000e0000 */
[----:B------:R-:W-:Y:S01]  /*4010*/  @!P2 IMAD.MOV R72, RZ, RZ, -R72 ;  /* 0x000000ffff48a224 */ /* 0x000fe200078e0a48 */
[----:B------:R-:W-:Y:S01]  /*4020*/  LEA.HI R22, R9, R28, RZ, 0x7 ;  /* 0x0000001c09167211 */ /* 0x000fe200078f38ff */
[----:B------:R-:W-:Y:S01]  /*4030*/  @!P1 IMAD.IADD R62, R62, 0x1, -R7 ;  /* 0x000000013e3e9824 */ /* 0x000fe200078e0a07 */
[----:B------:R-:W-:Y:S01]  /*4040*/  ISETP.GE.AND P4, PT, R153, RZ, PT ;  /* 0x000000ff9900720c */ /* 0x000fe20003f86270 */
[----:B-1----:R-:W1:Y:S01]  /*4050*/  LDC R84, c[0x0][0x240] ;  /* 0x00009000ff547b82 */ /* 0x002e620000000800 */
[----:B------:R-:W-:Y:S01]  /*4060*/  ISETP.GE.AND P0, PT, R154, RZ, PT ;  /* 0x000000ff9a00720c */ /* 0x000fe20003f06270 */
[----:B------:R-:W-:Y:S01]  /*4070*/  IMAD.MOV.U32 R85, RZ, RZ, R62 ;  /* 0x000000ffff557224 */ /* 0x000fe200078e003e */
[----:B------:R-:W-:Y:S01]  /*4080*/  ISETP.GE.AND P3, PT, R155, RZ, PT ;  /* 0x000000ff9b00720c */ /* 0x000fe20003f66270 */
[-C--:B0-----:R-:W-:Y:S01]  /*4090*/  IMAD R4, R4, R87.reuse, RZ ;  /* 0x0000005704047224 */ /* 0x081fe200078e02ff */
[----:B------:R-:W-:Y:S01]  /*40a0*/  ISETP.GE.AND P5, PT, R156, RZ, PT ;  /* 0x000000ff9c00720c */ /* 0x000fe20003fa6270 */
[-C--:B------:R-:W-:Y:S01]  /*40b0*/  IMAD R5, R5, R87.reuse, RZ ;  /* 0x0000005705057224 */ /* 0x080fe200078e02ff */
[----:B------:R-:W-:Y:S01]  /*40c0*/  ISETP.GE.AND P6, PT, R60, RZ, PT ;  /* 0x000000ff3c00720c */ /* 0x000fe20003fc6270 */
[----:B------:R-:W0:Y:S01]  /*40d0*/  LDC.64 R14, c[0x0][0x210] ;  /* 0x00008400ff0e7b82 */ /* 0x000e220000000a00 */
[----:B------:R-:W-:Y:S01]  /*40e0*/  ISETP.GE.AND P2, PT, R197, RZ, PT ;  /* 0x000000ffc500720c */ /* 0x000fe20003f46270 */
[----:B------:R-:W-:Y:S01]  /*40f0*/  IMAD R2, R2, R87, RZ ;  /* 0x0000005702027224 */ /* 0x000fe200078e02ff */
[----:B------:R-:W-:Y:S01]  /*4100*/  R2UR UR34, R0 ;  /* 0x00000000002272ca */ /* 0x000fe200000e0000 */
[----:B------:R-:W-:Y:S01]  /*4110*/  @!P4 IMAD.MOV R74, RZ, RZ, -R74 ;  /* 0x000000ffff4ac224 */ /* 0x000fe200078e0a4a */
[----:B------:R-:W-:Y:S01]  /*4120*/  ISETP.NE.AND P1, PT, R3, RZ, PT ;  /* 0x000000ff0300720c */ /* 0x000fe20003f25270 */
[----:B------:R-:W-:Y:S01]  /*4130*/  @!P0 IMAD.MOV R76, RZ, RZ, -R76 ;  /* 0x000000ffff4c8224 */ /* 0x000fe200078e0a4c */
[----:B------:R-:W-:Y:S01]  /*4140*/  LOP3.LUT R0, RZ, R3, RZ, 0x33, !PT ;  /* 0x00000003ff007212 */ /* 0x000fe200078e33ff */
[----:B------:R-:W3:Y:S01]  /*4150*/  LDC.64 R8, c[0x0][0x218] ;  /* 0x00008600ff087b82 */ /* 0x000ee20000000a00 */
[----:B------:R-:W-:Y:S01]  /*4160*/  @!P3 IMAD.MOV R78, RZ, RZ, -R78 ;  /* 0x000000ffff4eb224 */ /* 0x000fe200078e0a4e */
[----:B------:R-:W-:Y:S01]  /*4170*/  R2UR UR6, R61 ;  /* 0x000000003d0672ca */ /* 0x000fe200000e0000 */
[----:B------:R-:W-:Y:S01]  /*4180*/  @!P5 IMAD.MOV R80, RZ, RZ, -R80 ;  /* 0x000000ffff50d224 */ /* 0x000fe200078e0a50 */
[C---:B------:R-:W-:Y:S01]  /*4190*/  SEL R3, R0.reuse, R11, !P1 ;  /* 0x0000000b00037207 */ /* 0x040fe20004800000 */
[----:B------:R-:W-:Y:S01]  /*41a0*/  @!P6 IMAD.MOV R82, RZ, RZ, -R82 ;  /* 0x000000ffff52e224 */ /* 0x000fe200078e0a52 */
[C---:B------:R-:W-:Y:S01]  /*41b0*/  SEL R10, R0.reuse, R10, !P1 ;  /* 0x0000000a000a7207 */ /* 0x040fe20004800000 */
[----:B------:R-:W-:Y:S01]  /*41c0*/  @!P2 IMAD.MOV R85, RZ, RZ, -R85 ;  /* 0x000000ffff55a224 */ /* 0x000fe200078e0a55 */
[----:B------:R-:W-:Y:S01]  /*41d0*/  SEL R7, R0, R16, !P1 ;  /* 0x0000001000077207 */ /* 0x000fe20004800000 */
[----:B------:R-:W-:Y:S01]  /*41e0*/  IMAD R6, R6, R87, RZ ;  /* 0x0000005706067224 */ /* 0x000fe200078e02ff */
[C---:B------:R-:W-:Y:S01]  /*41f0*/  SEL R28, R0.reuse, R17, !P1 ;  /* 0x00000011001c7207 */ /* 0x040fe20004800000 */
[----:B-1----:R-:W-:Y:S01]  /*4200*/  IMAD R3, R3, R84, RZ ;  /* 0x0000005403037224 */ /* 0x002fe200078e02ff */
[----:B------:R-:W-:Y:S01]  /*4210*/  SEL R60, R0, R18, !P1 ;  /* 0x00000012003c7207 */ /* 0x000fe20004800000 */
[-C--:B------:R-:W-:Y:S01]  /*4220*/  IMAD R10, R10, R84.reuse, RZ ;  /* 0x000000540a0a7224 */ /* 0x080fe200078e02ff */
[C---:B------:R-:W-:Y:S01]  /*4230*/  SEL R61, R0.reuse, R19, !P1 ;  /* 0x00000013003d7207 */ /* 0x040fe20004800000 */
[----:B------:R-:W-:Y:S01]  /*4240*/  IMAD R7, R7, R84, RZ ;  /* 0x0000005407077224 */ /* 0x000fe200078e02ff */
[----:B------:R-:W-:Y:S01]  /*4250*/  SEL R62, R0, R20, !P1 ;  /* 0x00000014003e7207 */ /* 0x000fe20004800000 */
[-C--:B------:R-:W-:Y:S01]  /*4260*/  IMAD R28, R28, R84.reuse, RZ ;  /* 0x000000541c1c7224 */ /* 0x080fe200078e02ff */
[----:B------:R-:W-:Y:S01]  /*4270*/  SEL R63, R0, R21, !P1 ;  /* 0x00000015003f7207 */ /* 0x000fe20004800000 */
[----:B------:R-:W-:Y:S01]  /*4280*/  IMAD R60, R60, R84, RZ ;  /* 0x000000543c3c7224 */ /* 0x000fe200078e02ff */
[C---:B------:R-:W-:Y:S01]  /*4290*/  SEL R24, R0.reuse, R24, !P1 ;  /* 0x0000001800187207 */ /* 0x040fe20004800000 */
[-C--:B------:R-:W-:Y:S01]  /*42a0*/  IMAD R61, R61, R84.reuse, RZ ;  /* 0x000000543d3d7224 */ /* 0x080fe200078e02ff */
[----:B------:R-:W-:Y:S01]  /*42b0*/  SEL R25, R0, R25, !P1 ;  /* 0x0000001900197207 */ /* 0x000fe20004800000 */
[----:B------:R-:W-:Y:S01]  /*42c0*/  IMAD R62, R62, R84, RZ ;  /* 0x000000543e3e7224 */ /* 0x000fe200078e02ff */
[C---:B------:R-:W-:Y:S01]  /*42d0*/  SEL R26, R0.reuse, R26, !P1 ;  /* 0x0000001a001a7207 */ /* 0x040fe20004800000 */
[-C--:B------:R-:W-:Y:S01]  /*42e0*/  IMAD R63, R63, R84.reuse, RZ ;  /* 0x000000543f3f7224 */ /* 0x080fe200078e02ff */
[----:B------:R-:W-:Y:S01]  /*42f0*/  SEL R27, R0, R27, !P1 ;  /* 0x0000001b001b7207 */ /* 0x000fe20004800000 */
[-C--:B------:R-:W-:Y:S01]  /*4300*/  IMAD R24, R24, R84.reuse, RZ ;  /* 0x0000005418187224 */ /* 0x080fe200078e02ff */
[C---:B------:R-:W-:Y:S01]  /*4310*/  SEL R31, R0.reuse, R31, !P1 ;  /* 0x0000001f001f7207 */ /* 0x040fe20004800000 */
[----:B------:R-:W-:Y:S01]  /*4320*/  IMAD R25, R25, R84, RZ ;  /* 0x0000005419197224 */ /* 0x000fe200078e02ff */
[----:B------:R-:W-:Y:S01]  /*4330*/  SEL R32, R0, R32, !P1 ;  /* 0x0000002000207207 */ /* 0x000fe20004800000 */
[-C--:B------:R-:W-:Y:S01]  /*4340*/  IMAD R26, R26, R84.reuse, RZ ;  /* 0x000000541a1a7224 */ /* 0x080fe200078e02ff */
[C---:B------:R-:W-:Y:S01]  /*4350*/  SEL R33, R0.reuse, R33, !P1 ;  /* 0x0000002100217207 */ /* 0x040fe20004800000 */
        /* <DEDUP_REMOVED lines=34> */
[----:B------:R-:W-:Y:S01]  /*4580*/  IMAD R45, R45, R84, RZ ;  /* 0x000000542d2d7224 */ /* 0x000fe200078e02ff */
[----:B------:R-:W-:Y:S01]  /*4590*/  SEL R50, R0, R50, !P1 ;  /* 0x0000003200327207 */ /* 0x000fe20004800000 */
[-C--:B------:R-:W-:Y:S01]  /*45a0*/  IMAD R46, R46, R84.reuse, RZ ;  /* 0x000000542e2e7224 */ /* 0x080fe200078e02ff */
[C---:B------:R-:W-:Y:S01]  /*45b0*/  SEL R49, R0.reuse, R49, !P1 ;  /* 0x0000003100317207 */ /* 0x040fe20004800000 */
[-C--:B------:R-:W-:Y:S01]  /*45c0*/  IMAD R47, R47, R84.reuse, RZ ;  /* 0x000000542f2f7224 */ /* 0x080fe200078e02ff */
[----:B------:R-:W-:Y:S01]  /*45d0*/  SEL R51, R0, R51, !P1 ;  /* 0x0000003300337207 */ /* 0x000fe20004800000 */
        /* <DEDUP_REMOVED lines=20> */
[----:B------:R-:W-:Y:S01]  /*4720*/  IMAD R58, R58, R84, RZ ;  /* 0x000000543a3a7224 */ /* 0x000fe200078e02ff */
[C---:B------:R-:W-:Y:S01]  /*4730*/  SEL R66, R0.reuse, R66, !P1 ;  /* 0x0000004200427207 */ /* 0x040fe20004800000 */
[-C--:B------:R-:W-:Y:S01]  /*4740*/  IMAD R59, R59, R84.reuse, RZ ;  /* 0x000000543b3b7224 */ /* 0x080fe200078e02ff */
[C---:B------:R-:W-:Y:S01]  /*4750*/  SEL R67, R0.reuse, R67, !P1 ;  /* 0x0000004300437207 */ /* 0x040fe20004800000 */
[-C--:B------:R-:W-:Y:S01]  /*4760*/  IMAD R65, R65, R84.reuse, RZ ;  /* 0x0000005441417224 */ /* 0x080fe200078e02ff */
[----:B------:R-:W-:Y:S01]  /*4770*/  SEL R69, R0, R69, !P1 ;  /* 0x0000004500457207 */ /* 0x000fe20004800000 */
[-C--:B------:R-:W-:Y:S01]  /*4780*/  IMAD R64, R64, R84.reuse, RZ ;  /* 0x0000005440407224 */ /* 0x080fe200078e02ff */
[----:B------:R-:W-:Y:S01]  /*4790*/  SEL R71, R0, R71, !P1 ;  /* 0x0000004700477207 */ /* 0x000fe20004800000 */
[-C--:B------:R-:W-:Y:S01]  /*47a0*/  IMAD R66, R66, R84.reuse, RZ ;  /* 0x0000005442427224 */ /* 0x080fe200078e02ff */
[C---:B------:R-:W-:Y:S01]  /*47b0*/  SEL R73, R0.reuse, R73, !P1 ;  /* 0x0000004900497207 */ /* 0x040fe20004800000 */
[----:B------:R-:W-:Y:S01]  /*47c0*/  IMAD R67, R67, R84, RZ ;  /* 0x0000005443437224 */ /* 0x000fe200078e02ff */
[C---:B------:R-:W-:Y:S01]  /*47d0*/  SEL R68, R0.reuse, R68, !P1 ;  /* 0x0000004400447207 */ /* 0x040fe20004800000 */
        /* <DEDUP_REMOVED lines=10> */
[-C--:B------:R-:W-:Y:S01]  /*4880*/  IMAD R75, R75, R84.reuse, RZ ;  /* 0x000000544b4b7224 */ /* 0x080fe200078e02ff */
[C---:B------:R-:W-:Y:S01]  /*4890*/  SEL R83, R0.reuse, R83, !P1 ;  /* 0x0000005300537207 */ /* 0x040fe20004800000 */
[----:B------:R-:W-:Y:S01]  /*48a0*/  IMAD R77, R77, R84, RZ ;  /* 0x000000544d4d7224 */ /* 0x000fe200078e02ff */
[C---:B------:R-:W-:Y:S01]  /*48b0*/  SEL R72, R0.reuse, R72, !P1 ;  /* 0x0000004800487207 */ /* 0x040fe20004800000 */
[----:B------:R-:W-:Y:S01]  /*48c0*/  IMAD R79, R79, R84, RZ ;  /* 0x000000544f4f7224 */ /* 0x000fe200078e02ff */
[C---:B------:R-:W-:Y:S01]  /*48d0*/  SEL R74, R0.reuse, R74, !P1 ;  /* 0x0000004a004a7207 */ /* 0x040fe20004800000 */
[----:B------:R-:W-:Y:S01]  /*48e0*/  IMAD R81, R81, R84, RZ ;  /* 0x0000005451517224 */ /* 0x000fe200078e02ff */
[C---:B------:R-:W-:Y:S01]  /*48f0*/  SEL R76, R0.reuse, R76, !P1 ;  /* 0x0000004c004c7207 */ /* 0x040fe20004800000 */
[----:B------:R-:W-:Y:S01]  /*4900*/  IMAD R83, R83, R84, RZ ;  /* 0x0000005453537224 */ /* 0x000fe200078e02ff */
[----:B------:R-:W-:Y:S01]  /*4910*/  SEL R78, R0, R78, !P1 ;  /* 0x0000004e004e7207 */ /* 0x000fe20004800000 */
[----:B------:R-:W-:Y:S01]  /*4920*/  IMAD R72, R72, R84, RZ ;  /* 0x0000005448487224 */ /* 0x000fe200078e02ff */
[----:B------:R-:W-:Y:S01]  /*4930*/  SEL R80, R0, R80, !P1 ;  /* 0x0000005000507207 */ /* 0x000fe20004800000 */
[----:B------:R-:W-:Y:S01]  /*4940*/  IMAD R74, R74, R84, RZ ;  /* 0x000000544a4a7224 */ /* 0x000fe200078e02ff */
[----:B------:R-:W-:Y:S01]  /*4950*/  SEL R82, R0, R82, !P1 ;  /* 0x0000005200527207 */ /* 0x000fe20004800000 */
[----:B------:R-:W-:Y:S01]  /*4960*/  IMAD R76, R76, R84, RZ ;  /* 0x000000544c4c7224 */ /* 0x000fe200078e02ff */
[----:B------:R-:W-:Y:S01]  /*4970*/  SEL R85, R0, R85, !P1 ;  /* 0x0000005500557207 */ /* 0x000fe20004800000 */
[----:B--2---:R-:W-:Y:S01]  /*4980*/  IMAD R0, R196, R23, RZ ;  /* 0x00000017c4007224 */ /* 0x004fe200078e02ff */
[----:B0-----:R-:W-:Y:S01]  /*4990*/  LEA R18, P1, R4, R14, 0x1 ;  /* 0x0000000e04127211 */ /* 0x001fe200078208ff */
[----:B------:R-:W-:Y:S01]  /*49a0*/  IMAD R78, R78, R84, RZ ;  /* 0x000000544e4e7224 */ /* 0x000fe200078e02ff */
[----:B------:R-:W-:Y:S01]  /*49b0*/  LEA R20, P0, R5, R14, 0x1 ;  /* 0x0000000e05147211 */ /* 0x000fe200078008ff */
[----:B------:R-:W0:Y:S01]  /*49c0*/  LDC R11, c[0x0][0x238] ;  /* 0x00008e00ff0b7b82 */ /* 0x000e220000000800 */
[----:B---3--:R-:W-:Y:S01]  /*49d0*/  LEA R8, P4, R0, R8, 0x1 ;  /* 0x0000000800087211 */ /* 0x008fe200078808ff */
[----:B------:R-:W-:Y:S01]  /*49e0*/  IMAD R80, R80, R84, RZ ;  /* 0x0000005450507224 */ /* 0x000fe200078e02ff */
[----:B------:R-:W-:Y:S01]  /*49f0*/  LEA R16, P2, R2, R14, 0x1 ;  /* 0x0000000e02107211 */ /* 0x000fe200078408ff */
[----:B------:R-:W-:Y:S01]  /*4a00*/  IMAD R82, R82, R84, RZ ;  /* 0x0000005452527224 */ /* 0x000fe200078e02ff */
[----:B------:R-:W-:Y:S01]  /*4a10*/  LEA R14, P3, R6, R14, 0x1 ;  /* 0x0000000e060e7211 */ /* 0x000fe200078608ff */
[----:B------:R-:W-:Y:S01]  /*4a20*/  IMAD R85, R85, R84, RZ ;  /* 0x0000005455557224 */ /* 0x000fe200078e02ff */
[-C--:B------:R-:W-:Y:S01]  /*4a30*/  LEA.HI.X.SX32 R19, R4, R15.reuse, 0x1, P1 ;  /* 0x0000000f04137211 */ /* 0x080fe200008f0eff */
[----:B------:R-:W-:Y:S01]  /*4a40*/  UIADD3.64 UR10, UR4, 0x380, URZ ;  /* 0x00000380040a7897 */ /* 0x000fe2000fffe03f */
[-C--:B------:R-:W-:Y:S01]  /*4a50*/  LEA.HI.X.SX32 R21, R5, R15.reuse, 0x1, P0 ;  /* 0x0000000f05157211 */ /* 0x080fe200000f0eff */
[----:B------:R-:W-:Y:S01]  /*4a60*/  UIADD3.64 UR10, UR4, 0x480, URZ ;  /* 0x00000480040a7897 */ /* 0x000fe2000fffe03f */
[-C--:B------:R-:W-:Y:S01]  /*4a70*/  LEA.HI.X.SX32 R17, R2, R15.reuse, 0x1, P2 ;  /* 0x0000000f02117211 */ /* 0x080fe200010f0eff */
[----:B------:R-:W-:Y:S01]  /*4a80*/  UIADD3.64 UR14, UR4, 0x400, URZ ;  /* 0x00000400040e7897 */ /* 0x000fe2000fffe03f */
[-C--:B------:R-:W-:Y:S01]  /*4a90*/  LEA R4, P6, R3, R8.reuse, 0x1 ;  /* 0x0000000803047211 */ /* 0x080fe200078c08ff */
[----:B------:R-:W-:Y:S01]  /*4aa0*/  UIADD3.64 UR10, UR4, 0x580, URZ ;  /* 0x00000580040a7897 */ /* 0x000fe2000fffe03f */
[----:B------:R-:W-:Y:S01]  /*4ab0*/  LEA.HI.X.SX32 R15, R6, R15, 0x1, P3 ;  /* 0x0000000f060f7211 */ /* 0x000fe200018f0eff */
[----:B------:R-:W-:Y:S01]  /*4ac0*/  UIADD3.64 UR14, UR4, 0x500, URZ ;  /* 0x00000500040e7897 */ /* 0x000fe2000fffe03f */
[----:B------:R-:W-:Y:S01]  /*4ad0*/  LEA.HI.X.SX32 R9, R0, R9, 0x1, P4 ;  /* 0x0000000900097211 */ /* 0x000fe200020f0eff */
[----:B------:R1:W-:Y:S01]  /*4ae0*/  STL [R1+0x554], R4 ;  /* 0x0005540401007387 */ /* 0x0003e20000100800 */
[-C--:B------:R-:W-:Y:S01]  /*4af0*/  LEA R2, P5, R10, R8.reuse, 0x1 ;  /* 0x000000080a027211 */ /* 0x080fe200078a08ff */
[----:B------:R-:W-:Y:S01]  /*4b00*/  UIADD3.64 UR10, UR4, 0x680, URZ ;  /* 0x00000680040a7897 */ /* 0x000fe2000fffe03f */
[----:B------:R-:W-:Y:S01]  /*4b10*/  LEA R0, P3, R7, R8, 0x1 ;  /* 0x0000000807007211 */ /* 0x000fe200078608ff */
[----:B------:R-:W-:Y:S01]  /*4b20*/  UIADD3.64 UR14, UR4, 0x600, URZ ;  /* 0x00000600040e7897 */ /* 0x000fe2000fffe03f */
[----:B------:R-:W-:Y:S01]  /*4b30*/  CS2R R196, SRZ ;  /* 0x0000000000c47805 */ /* 0x000fe2000001ff00 */
[----:B------:R2:W-:Y:S01]  /*4b40*/  STL [R1+0x55c], R2 ;  /* 0x00055c0201007387 */ /* 0x0005e20000100800 */
[----:B0-----:R-:W-:Y:S01]  /*4b50*/  IMAD R87, R11, 0x7f, RZ ;  /* 0x0000007f0b577824 */ /* 0x001fe200078e02ff */
[----:B------:R-:W-:Y:S01]  /*4b60*/  UIADD3.64 UR10, UR4, 0x780, URZ ;  /* 0x00000780040a7897 */ /* 0x000fe2000fffe03f */
[----:B------:R-:W-:-:S02]  /*4b70*/  CS2R R152, SRZ ;  /* 0x0000000000987805 */ /* 0x000fc4000001ff00 */
[-C--:B-1----:R-:W-:Y:S01]  /*4b80*/  LEA R4, P2, R28, R8.reuse, 0x1 ;  /* 0x000000081c047211 */ /* 0x082fe200078408ff */
[----:B------:R0:W-:Y:S01]  /*4b90*/  STL [R1+0x564], R0 ;  /* 0x0005640001007387 */ /* 0x0001e20000100800 */
[----:B------:R-:W-:Y:S01]  /*4ba0*/  UIADD3.64 UR14, UR4, 0x700, URZ ;  /* 0x00000700040e7897 */ /* 0x000fe2000fffe03f */
[----:B------:R-:W-:Y:S01]  /*4bb0*/  CS2R R154, SRZ ;  /* 0x00000000009a7805 */ /* 0x000fe2000001ff00 */
[----:B------:R-:W-:Y:S01]  /*4bc0*/  UIADD3.64 UR10, UR4, 0x880, URZ ;  /* 0x00000880040a7897 */ /* 0x000fe2000fffe03f */
[----:B------:R1:W-:Y:S01]  /*4bd0*/  STL [R1+0x56c], R4 ;  /* 0x00056c0401007387 */ /* 0x0003e20000100800 */
[----:B--2---:R-:W-:Y:S01]  /*4be0*/  LEA R2, P1, R60, R8, 0x1 ;  /* 0x000000083c027211 */ /* 0x004fe200078208ff */
[----:B------:R-:W-:Y:S01]  /*4bf0*/  UIADD3.64 UR14, UR4, 0x800, URZ ;  /* 0x00000800040e7897 */ /* 0x000fe2000fffe03f */
[----:B------:R-:W-:Y:S01]  /*4c00*/  CS2R R156, SRZ ;  /* 0x00000000009c7805 */ /* 0x000fe2000001ff00 */
[----:B------:R-:W-:Y:S01]  /*4c10*/  UIADD3.64 UR10, UR4, 0x980, URZ ;  /* 0x00000980040a7897 */ /* 0x000fe2000fffe03f */
[----:B------:R-:W-:-:S02]  /*4c20*/  CS2R R146, SRZ ;  /* 0x0000000000927805 */ /* 0x000fc4000001ff00 */
[-C--:B0-----:R-:W-:Y:S01]  /*4c30*/  LEA R0, P0, R61, R8.reuse, 0x1 ;  /* 0x000000083d007211 */ /* 0x081fe200078008ff */
[----:B------:R0:W-:Y:S01]  /*4c40*/  STL [R1+0x574], R2 ;  /* 0x0005740201007387 */ /* 0x0001e20000100800 */
[----:B------:R-:W-:Y:S01]  /*4c50*/  UIADD3.64 UR14, UR4, 0x900, URZ ;  /* 0x00000900040e7897 */ /* 0x000fe2000fffe03f */
[-C--:B-1----:R-:W-:Y:S02]  /*4c60*/  LEA R4, P4, R62, R8.reuse, 0x1 ;  /* 0x000000083e047211 */ /* 0x082fe400078808ff */
[----:B------:R1:W-:Y:S01]  /*4c70*/  STL [R1+0x57c], R0 ;  /* 0x00057c0001007387 */ /* 0x0003e20000100800 */
[----:B------:R-:W-:Y:S02]  /*4c80*/  UIADD3.64 UR10, UR4, 0xa80, URZ ;  /* 0x00000a80040a7897 */ /* 0x000fe4000fffe03f */
[----:B------:R-:W-:Y:S01]  /*4c90*/  UIADD3.64 UR14, UR4, 0xa00, URZ ;  /* 0x00000a00040e7897 */ /* 0x000fe2000fffe03f */
[----:B------:R-:W-:Y:S01]  /*4ca0*/  STL [R1+0x584], R4 ;  /* 0x0005840401007387 */ /* 0x000fe20000100800 */
[----:B------:R-:W-:Y:S01]  /*4cb0*/  UIADD3.64 UR10, UR4, 0xb80, URZ ;  /* 0x00000b80040a7897 */ /* 0x000fe2000fffe03f */
[-C--:B0-----:R-:W-:Y:S01]  /*4cc0*/  LEA.HI.X.SX32 R2, R3, R9.reuse, 0x1, P6 ;  /* 0x0000000903027211 */ /* 0x081fe200030f0eff */
[----:B------:R-:W-:Y:S01]  /*4cd0*/  UIADD3.64 UR14, UR4, 0xb00, URZ ;  /* 0x00000b00040e7897 */ /* 0x000fe2000fffe03f */
[----:B------:R-:W-:Y:S01]  /*4ce0*/  LEA.HI.X.SX32 R3, R10, R9, 0x1, P5 ;  /* 0x000000090a037211 */ /* 0x000fe200028f0eff */
[----:B------:R-:W-:Y:S01]  /*4cf0*/  IMAD R10, R11, 0x74, RZ ;  /* 0x000000740b0a7824 */ /* 0x000fe200078e02ff */
[----:B-1----:R-:W-:Y:S01]  /*4d00*/  LEA R0, P6, R63, R8, 0x1 ;  /* 0x000000083f007211 */ /* 0x002fe200078c08ff */
[----:B------:R0:W-:Y:S01]  /*4d10*/  STL [R1+0x550], R2 ;  /* 0x0005500201007387 */ /* 0x0001e20000100800 */
[----:B------:R-:W-:-:S02]  /*4d20*/  UIADD3.64 UR10, UR4, 0xc80, URZ ;  /* 0x00000c80040a7897 */ /* 0x000fc4000fffe03f */
[----:B------:R-:W-:Y:S01]  /*4d30*/  UIADD3.64 UR14, UR4, 0xc00, URZ ;  /* 0x00000c00040e7897 */ /* 0x000fe2000fffe03f */
[----:B------:R1:W-:Y:S01]  /*4d40*/  STL [R1+0x58c], R0 ;  /* 0x00058c0001007387 */ /* 0x0003e20000100800 */
[----:B------:R-:W-:Y:S02]  /*4d50*/  UIADD3.64 UR10, UR4, 0xd00, URZ ;  /* 0x00000d00040a7897 */ /* 0x000fe4000fffe03f */
[----:B------:R-:W-:Y:S01]  /*4d60*/  UIADD3.64 UR18, UR4, 0xd80, URZ ;  /* 0x00000d8004127897 */ /* 0x000fe2000fffe03f */
[----:B------:R2:W-:Y:S01]  /*4d70*/  STL [R1+0x558], R3 ;  /* 0x0005580301007387 */ /* 0x0005e20000100800 */
[----:B------:R-:W-:Y:S01]  /*4d80*/  UIADD3.64 UR14, UR4, 0xe00, URZ ;  /* 0x00000e00040e7897 */ /* 0x000fe2000fffe03f */
[-C--:B0-----:R-:W-:Y:S01]  /*4d90*/  LEA R2, P5, R24, R8.reuse, 0x1 ;  /* 0x0000000818027211 */ /* 0x081fe200078a08ff */
[----:B------:R-:W-:Y:S02]  /*4da0*/  UIADD3.64 UR10, UR4, 0xe80, URZ ;  /* 0x00000e80040a7897 */ /* 0x000fe4000fffe03f */
[----:B------:R-:W-:Y:S01]  /*4db0*/  UIADD3.64 UR18, UR4, 0xf00, URZ ;  /* 0x00000f0004127897 */ /* 0x000fe2000fffe03f */
[----:B-1----:R-:W-:Y:S01]  /*4dc0*/  LEA.HI.X.SX32 R0, R7, R9, 0x1, P3 ;  /* 0x0000000907007211 */ /* 0x002fe200018f0eff */
[----:B------:R0:W-:Y:S01]  /*4dd0*/  STL [R1+0x594], R2 ;  /* 0x0005940201007387 */ /* 0x0001e20000100800 */
[----:B------:R-:W-:Y:S01]  /*4de0*/  IMAD.WIDE R6, R87, 0x2, R18 ;  /* 0x0000000257067825 */ /* 0x000fe200078e0212 */
[----:B------:R-:W-:Y:S01]  /*4df0*/  UIADD3.64 UR14, UR4, 0xf80, URZ ;  /* 0x00000f80040e7897 */ /* 0x000fe2000fffe03f */
[----:B--2---:R-:W-:Y:S01]  /*4e00*/  LEA R3, P3, R25, R8, 0x1 ;  /* 0x0000000819037211 */ /* 0x004fe200078608ff */
[----:B------:R1:W-:Y:S01]  /*4e10*/  STL [R1+0x560], R0 ;  /* 0x0005600001007387 */ /* 0x0003e20000100800 */
[----:B------:R-:W-:-:S02]  /*4e20*/  UIADD3.64 UR10, UR4, 0x1000, URZ ;  /* 0x00001000040a7897 */ /* 0x000fc4000fffe03f */
[----:B------:R-:W-:Y:S01]  /*4e30*/  UIADD3.64 UR18, UR4, 0x1080, URZ ;  /* 0x0000108004127897 */ /* 0x000fe2000fffe03f */
[----:B------:R2:W-:Y:S01]  /*4e40*/  STL [R1+0x59c], R3 ;  /* 0x00059c0301007387 */ /* 0x0005e20000100800 */
[----:B------:R-:W-:Y:S01]  /*4e50*/  UIADD3.64 UR14, UR4, 0x1100, URZ ;  /* 0x00001100040e7897 */ /* 0x000fe2000fffe03f */
[-C--:B0-----:R-:W-:Y:S01]  /*4e60*/  LEA.HI.X.SX32 R2, R28, R9.reuse, 0x1, P2 ;  /* 0x000000091c027211 */ /* 0x081fe200010f0eff */
[----:B------:R-:W-:Y:S02]  /*4e70*/  UIADD3.64 UR10, UR4, 0x1180, URZ ;  /* 0x00001180040a7897 */ /* 0x000fe4000fffe03f */
[----:B------:R-:W-:Y:S01]  /*4e80*/  UIADD3.64 UR18, UR4, 0x1200, URZ ;  /* 0x0000120004127897 */ /* 0x000fe2000fffe03f */
[----:B-1----:R-:W-:Y:S01]  /*4e90*/  LEA R0, P2, R26, R8, 0x1 ;  /* 0x000000081a007211 */ /* 0x002fe200078408ff */
[----:B------:R0:W-:Y:S01]  /*4ea0*/  STL [R1+0x568], R2 ;  /* 0x0005680201007387 */ /* 0x0001e20000100800 */
[----:B------:R-:W-:Y:S01]  /*4eb0*/  UIADD3.64 UR14, UR4, 0x1280, URZ ;  /* 0x00001280040e7897 */ /* 0x000fe2000fffe03f */
[----:B--2---:R-:W-:-:S02]  /*4ec0*/  LEA.HI.X.SX32 R3, R60, R9, 0x1, P1 ;  /* 0x000000093c037211 */ /* 0x004fc400008f0eff */
[----:B------:R1:W-:Y:S01]  /*4ed0*/  STL [R1+0x5a4], R0 ;  /* 0x0005a40001007387 */ /* 0x0003e20000100800 */
[----:B------:R-:W-:Y:S02]  /*4ee0*/  UIADD3.64 UR10, UR4, 0x1300, URZ ;  /* 0x00001300040a7897 */ /* 0x000fe4000fffe03f */
[----:B------:R-:W-:Y:S01]  /*4ef0*/  UIADD3.64 UR18, UR4, 0x1380, URZ ;  /* 0x0000138004127897 */ /* 0x000fe2000fffe03f */
[----:B------:R2:W-:Y:S01]  /*4f00*/  STL [R1+0x570], R3 ;  /* 0x0005700301007387 */ /* 0x0005e20000100800 */
[----:B------:R-:W-:Y:S01]  /*4f10*/  UIADD3.64 UR14, UR4, 0x1400, URZ ;  /* 0x00001400040e7897 */ /* 0x000fe2000fffe03f */
[----:B0-----:R-:W-:Y:S01]  /*4f20*/  LEA R2, P1, R27, R8, 0x1 ;  /* 0x000000081b027211 */ /* 0x001fe200078208ff */
[----:B------:R-:W-:Y:S02]  /*4f30*/  UIADD3.64 UR10, UR4, 0x1480, URZ ;  /* 0x00001480040a7897 */ /* 0x000fe4000fffe03f */
[----:B------:R-:W-:Y:S01]  /*4f40*/  UIADD3.64 UR18, UR4, 0x1500, URZ ;  /* 0x0000150004127897 */ /* 0x000fe2000fffe03f */
[----:B-1----:R-:W-:Y:S01]  /*4f50*/  LEA.HI.X.SX32 R0, R61, R9, 0x1, P0 ;  /* 0x000000093d007211 */ /* 0x002fe200000f0eff */
[----:B------:R0:W-:Y:S01]  /*4f60*/  STL [R1+0x5ac], R2 ;  /* 0x0005ac0201007387 */ /* 0x0001e20000100800 */
[----:B------:R-:W-:Y:S01]  /*4f70*/  UIADD3.64 UR14, UR4, 0x1580, URZ ;  /* 0x00001580040e7897 */ /* 0x000fe2000fffe03f */
[----:B------:R-:W-:-:S02]  /*4f80*/  CS2R R60, SRZ ;  /* 0x00000000003c7805 */ /* 0x000fc4000001ff00 */
[-C--:B--2---:R-:W-:Y:S01]  /*4f90*/  LEA R3, P0, R31, R8.reuse, 0x1 ;  /* 0x000000081f037211 */ /* 0x084fe200078008ff */
[----:B------:R1:W-:Y:S01]  /*4fa0*/  STL [R1+0x578], R0 ;  /* 0x0005780001007387 */ /* 0x0003e20000100800 */
[----:B------:R-:W-:Y:S02]  /*4fb0*/  UIADD3.64 UR10, UR4, 0x1600, URZ ;  /* 0x00001600040a7897 */ /* 0x000fe4000fffe03f */
        /* <DEDUP_REMOVED lines=11> */
[----:B------:R-:W-:Y:S01]  /*5070*/  CS2R R62, SRZ ;  /* 0x00000000003e7805 */ /* 0x000fe2000001ff00 */
[----:B------:R-:W-:Y:S02]  /*5080*/  UIADD3.64 UR10, UR4, 0x1900, URZ ;  /* 0x00001900040a7897 */ /* 0x000fe4000fffe03f */
[----:B------:R2:W-:Y:S01]  /*5090*/  STL [R1+0x588], R3 ;  /* 0x0005880301007387 */ /* 0x0005e20000100800 */
[----:B------:R-:W-:Y:S01]  /*50a0*/  UIADD3.64 UR18, UR4, 0x1980, URZ ;  /* 0x0000198004127897 */ /* 0x000fe2000fffe03f */
[-C--:B0-----:R-:W-:Y:S01]  /*50b0*/  LEA R2, P6, R33, R8.reuse, 0x1 ;  /* 0x0000000821027211 */ /* 0x081fe200078c08ff */
[----:B------:R-:W-:Y:S02]  /*50c0*/  UIADD3.64 UR14, UR4, 0x1a00, URZ ;  /* 0x00001a00040e7897 */ /* 0x000fe4000fffe03f */
[----:B------:R-:W-:Y:S01]  /*50d0*/  UIADD3.64 UR10, UR4, 0x1a80, URZ ;  /* 0x00001a80040a7897 */ /* 0x000fe2000fffe03f */
[----:B-1----:R-:W-:Y:S01]  /*50e0*/  LEA.HI.X.SX32 R0, R24, R9, 0x1, P5 ;  /* 0x0000000918007211 */ /* 0x002fe200028f0eff */
[----:B------:R0:W-:Y:S01]  /*50f0*/  STL [R1+0x5c4], R2 ;  /* 0x0005c40201007387 */ /* 0x0001e20000100800 */
[----:B------:R-:W1:Y:S01]  /*5100*/  LDC R24, c[0x0][0x238] ;  /* 0x00008e00ff187b82 */ /* 0x000e620000000800 */
        /* <DEDUP_REMOVED lines=8> */
[----:B------:R-:W-:Y:S01]  /*5190*/  IMAD R25, R11, 0x7d, RZ ;  /* 0x0000007d0b197824 */ /* 0x000fe200078e02ff */
[----:B------:R-:W-:Y:S01]  /*51a0*/  UIADD3.64 UR12, UR4, 0x100, URZ ;  /* 0x00000100040c7897 */ /* 0x000fe2000fffe03f */
[----:B--2---:R-:W-:Y:S02]  /*51b0*/  LEA R0, P3, R29, R8, 0x1 ;  /* 0x000000081d007211 */ /* 0x004fe400078608ff */
[----:B------:R0:W-:Y:S01]  /*51c0*/  STL [R1+0x598], R2 ;  /* 0x0005980201007387 */ /* 0x0001e20000100800 */
[----:B------:R-:W-:Y:S01]  /*51d0*/  UIADD3.64 UR16, UR4, 0x180, URZ ;  /* 0x0000018004107897 */ /* 0x000fe2000fffe03f */
[----:B---3--:R-:W-:-:S02]  /*51e0*/  LEA.HI.X.SX32 R3, R26, R9, 0x1, P2 ;  /* 0x000000091a037211 */ /* 0x008fc400010f0eff */
[----:B------:R2:W-:Y:S01]  /*51f0*/  STL [R1+0x5d4], R0 ;  /* 0x0005d40001007387 */ /* 0x0005e20000100800 */
[----:B------:R-:W-:Y:S01]  /*5200*/  LOP3.LUT R26, R13, 0x60, RZ, 0x3c, !PT ;  /* 0x000000600d1a7812 */ /* 0x000fe200078e3cff */
[----:B------:R-:W-:Y:S02]  /*5210*/  UIADD3.64 UR20, UR4, 0x200, URZ ;  /* 0x0000020004147897 */ /* 0x000fe4000fffe03f */
[----:B------:R3:W-:Y:S01]  /*5220*/  STL [R1+0x5a0], R3 ;  /* 0x0005a00301007387 */ /* 0x0007e20000100800 */
[----:B------:R-:W-:Y:S01]  /*5230*/  UIADD3.64 UR24, UR4, 0x280, URZ ;  /* 0x0000028004187897 */ /* 0x000fe2000fffe03f */
[-C--:B0-----:R-:W-:Y:S01]  /*5240*/  LEA R2, P2, R30, R8.reuse, 0x1 ;  /* 0x000000081e027211 */ /* 0x081fe200078408ff */
[----:B------:R-:W-:Y:S02]  /*5250*/  UIADD3.64 UR28, UR4, 0x300, URZ ;  /* 0x00000300041c7897 */ /* 0x000fe4000fffe03f */
[----:B------:R-:W-:Y:S01]  /*5260*/  UIADD3.64 UR36, UR4, 0x1c80, URZ ;  /* 0x00001c8004247897 */ /* 0x000fe2000fffe03f */
[----:B--2---:R-:W-:Y:S01]  /*5270*/  LEA.HI.X.SX32 R0, R27, R9, 0x1, P1 ;  /* 0x000000091b007211 */ /* 0x004fe200008f0eff */
[----:B------:R0:W-:Y:S01]  /*5280*/  STL [R1+0x5dc], R2 ;  /* 0x0005dc0201007387 */ /* 0x0001e20000100800 */
[----:B------:R-:W-:Y:S01]  /*5290*/  IMAD R27, R11, 0x76, RZ ;  /* 0x000000760b1b7824 */ /* 0x000fe200078e02ff */
[----:B------:R-:W-:Y:S01]  /*52a0*/  UIADD3.64 UR40, UR4, 0x1d00, URZ ;  /* 0x00001d0004287897 */ /* 0x000fe2000fffe03f */
[----:B---3--:R-:W-:Y:S01]  /*52b0*/  LEA R3, P1, R35, R8, 0x1 ;  /* 0x0000000823037211 */ /* 0x008fe200078208ff */
        /* <DEDUP_REMOVED lines=8> */
[----:B--2---:R-:W-:Y:S01]  /*5340*/  LEA R0, P0, R36, R8, 0x1 ;  /* 0x0000000824007211 */ /* 0x004fe200078008ff */
[----:B------:R0:W-:Y:S01]  /*5350*/  STL [R1+0x5b0], R2 ;  /* 0x0005b00201007387 */ /* 0x0001e20000100800 */
[----:B------:R-:W-:Y:S01]  /*5360*/  UIADD3.64 UR14, UR6, 0x4, URZ ;  /* 0x00000004060e7897 */ /* 0x000fe2000fffe03f */
[----:B---3--:R-:W-:-:S02]  /*5370*/  LEA.HI.X.SX32 R3, R32, R9, 0x1, P4 ;  /* 0x0000000920037211 */ /* 0x008fc400020f0eff */
[----:B------:R2:W-:Y:S01]  /*5380*/  STL [R1+0x5ec], R0 ;  /* 0x0005ec0001007387 */ /* 0x0005e20000100800 */
[----:B------:R-:W-:Y:S02]  /*5390*/  UIADD3.64 UR18, UR6, 0x1fe, URZ ;  /* 0x000001fe06127897 */ /* 0x000fe4000fffe03f */
[----:B------:R-:W-:Y:S01]  /*53a0*/  UIADD3.64 UR22, UR6, 0x200, URZ ;  /* 0x0000020006167897 */ /* 0x000fe2000fffe03f */
[----:B------:R3:W-:Y:S01]  /*53b0*/  STL [R1+0x5b8], R3 ;  /* 0x0005b80301007387 */ /* 0x0007e20000100800 */
[----:B------:R-:W-:Y:S01]  /*53c0*/  UIADD3.64 UR26, UR6, 0x202, URZ ;  /* 0x00000202061a7897 */ /* 0x000fe2000fffe03f */
[----:B0-----:R-:W-:Y:S01]  /*53d0*/  LEA R2, P4, R37, R8, 0x1 ;  /* 0x0000000825027211 */ /* 0x001fe200078808ff */
[----:B------:R-:W-:Y:S01]  /*53e0*/  UIADD3.64 UR30, UR6, 0x204, URZ ;  /* 0x00000204061e7897 */ /* 0x000fe2000fffe03f */
[----:B--2---:R-:W-:-:S03]  /*53f0*/  LEA.HI.X.SX32 R0, R33, R9, 0x1, P6 ;  /* 0x0000000921007211 */ /* 0x004fc600030f0eff */
[----:B------:R0:W-:Y:S01]  /*5400*/  STL [R1+0x5f4], R2 ;  /* 0x0005f40201007387 */ /* 0x0001e20000100800 */
[----:B------:R-:W-:Y:S02]  /*5410*/  CS2R R32, SRZ ;  /* 0x0000000000207805 */ /* 0x000fe4000001ff00 */
[-C--:B---3--:R-:W-:Y:S01]  /*5420*/  LEA R3, P6, R38, R8.reuse, 0x1 ;  /* 0x0000000826037211 */ /* 0x088fe200078c08ff */
[----:B------:R2:W-:Y:S04]  /*5430*/  STL [R1+0x5c0], R0 ;  /* 0x0005c00001007387 */ /* 0x0005e80000100800 */
[----:B------:R3:W-:Y:S01]  /*5440*/  STL [R1+0x5fc], R3 ;  /* 0x0005fc0301007387 */ /* 0x0007e20000100800 */
[----:B0-----:R-:W-:Y:S02]  /*5450*/  LEA.HI.X.SX32 R2, R34, R9, 0x1, P5 ;  /* 0x0000000922027211 */ /* 0x001fe400028f0eff */
[----:B--2---:R-:W-:-:S03]  /*5460*/  LEA R0, P5, R39, R8, 0x1 ;  /* 0x0000000827007211 */ /* 0x004fc600078a08ff */
[----:B------:R0:W-:Y:S01]  /*5470*/  STL [R1+0x5c8], R2 ;  /* 0x0005c80201007387 */ /* 0x0001e20000100800 */
[----:B---3--:R-:W-:-:S03]  /*5480*/  LEA.HI.X.SX32 R3, R29, R9, 0x1, P3 ;  /* 0x000000091d037211 */ /* 0x008fc600018f0eff */
[----:B------:R2:W-:Y:S01]  /*5490*/  STL [R1+0x604], R0 ;  /* 0x0006040001007387 */ /* 0x0005e20000100800 */
[----:B------:R-:W-:-:S03]  /*54a0*/  CS2R R28, SRZ ;  /* 0x00000000001c7805 */ /* 0x000fc6000001ff00 */
[----:B------:R3:W-:Y:S01]  /*54b0*/  STL [R1+0x5d0], R3 ;  /* 0x0005d00301007387 */ /* 0x0007e20000100800 */
[----:B0-----:R-:W-:Y:S02]  /*54c0*/  LEA R2, P3, R40, R8, 0x1 ;  /* 0x0000000828027211 */ /* 0x001fe400078608ff */
[----:B--2---:R-:W-:-:S03]  /*54d0*/  LEA.HI.X.SX32 R0, R30, R9, 0x1, P2 ;  /* 0x000000091e007211 */ /* 0x004fc600010f0eff */
[----:B------:R0:W-:Y:S01]  /*54e0*/  STL [R1+0x60c], R2 ;  /* 0x00060c0201007387 */ /* 0x0001e20000100800 */
[----:B------:R-:W-:Y:S02]  /*54f0*/  CS2R R30, SRZ ;  /* 0x00000000001e7805 */ /* 0x000fe4000001ff00 */
[----:B---3--:R-:W-:Y:S01]  /*5500*/  LEA R3, P2, R41, R8, 0x1 ;  /* 0x0000000829037211 */ /* 0x008fe200078408ff */
[----:B------:R2:W-:Y:S04]  /*5510*/  STL [R1+0x5d8], R0 ;  /* 0x0005d80001007387 */ /* 0x0005e80000100800 */
[----:B------:R3:W-:Y:S01]  /*5520*/  STL [R1+0x614], R3 ;  /* 0x0006140301007387 */ /* 0x0007e20000100800 */
[----:B0-----:R-:W-:Y:S02]  /*5530*/  LEA.HI.X.SX32 R2, R35, R9, 0x1, P1 ;  /* 0x0000000923027211 */ /* 0x001fe400008f0eff */
[----:B------:R-:W-:-:S02]  /*5540*/  CS2R R34, SRZ ;  /* 0x0000000000227805 */ /* 0x000fc4000001ff00 */
[----:B--2---:R-:W-:Y:S01]  /*5550*/  LEA R0, P1, R42, R8, 0x1 ;  /* 0x000000082a007211 */ /* 0x004fe200078208ff */
[----:B------:R0:W-:Y:S01]  /*5560*/  STL [R1+0x5e0], R2 ;  /* 0x0005e00201007387 */ /* 0x0001e20000100800 */
[----:B---3--:R-:W-:-:S03]  /*5570*/  LEA.HI.X.SX32 R3, R36, R9, 0x1, P0 ;  /* 0x0000000924037211 */ /* 0x008fc600000f0eff */
[----:B------:R2:W-:Y:S04]  /*5580*/  STL [R1+0x61c], R0 ;  /* 0x00061c0001007387 */ /* 0x0005e80000100800 */
[----:B------:R3:W-:Y:S01]  /*5590*/  STL [R1+0x5e8], R3 ;  /* 0x0005e80301007387 */ /* 0x0007e20000100800 */
[----:B0-----:R-:W-:Y:S02]  /*55a0*/  LEA R2, P0, R43, R8, 0x1 ;  /* 0x000000082b027211 */ /* 0x001fe400078008ff */
        /* <DEDUP_REMOVED lines=16> */
[----:B---3--:R-:W-:-:S03]  /*56b0*/  LEA R3, P3, R47, R8, 0x1 ;  /* 0x000000082f037211 */ /* 0x008fc600078608ff */
[----:B------:R2:W-:Y:S04]  /*56c0*/  STL [R1+0x608], R0 ;  /* 0x0006080001007387 */ /* 0x0005e80000100800 */
[----:B------:R3:W-:Y:S01]  /*56d0*/  STL [R1+0x644], R3 ;  /* 0x0006440301007387 */ /* 0x0007e20000100800 */
[-C--:B0-----:R-:W-:Y:S02]  /*56e0*/  LEA.HI.X.SX32 R2, R41, R9.reuse, 0x1, P2 ;  /* 0x0000000929027211 */ /* 0x081fe400010f0eff */
[----:B------:R-:W-:Y:S02]  /*56f0*/  CS2R R40, SRZ ;  /* 0x0000000000287805 */ /* 0x000fe4000001ff00 */
        /* <DEDUP_REMOVED lines=106> */
[----:B0-----:R-:W-:Y:S02]  /*5da0*/  LEA.HI.X.SX32 R2, R71, R9, 0x1, P4 ;  /* 0x0000000947027211 */ /* 0x001fe400020f0eff */
[----:B--2---:R-:W-:-:S03]  /*5db0*/  LEA R0, P4, R81, R8, 0x1 ;  /* 0x0000000851007211 */ /* 0x004fc600078808ff */
        /* <DEDUP_REMOVED lines=21> */
[-C--:B------:R-:W-:Y:S02]  /*5f10*/  LEA.HI.X.SX32 R4, R76, R9.reuse, 0x1, P2 ;  /* 0x000000094c047211 */ /* 0x080fe400010f0eff */
[----:B------:R-:W-:Y:S02]  /*5f20*/  CS2R R76, SRZ ;  /* 0x00000000004c7805 */ /* 0x000fe4000001ff00 */
[----:B---3--:R-:W-:Y:S01]  /*5f30*/  LEA R3, P1, R78, R8, 0x1 ;  /* 0x000000084e037211 */ /* 0x008fe200078208ff */
[----:B------:R2:W-:Y:S04]  /*5f40*/  STL [R1+0x6f8], R0 ;  /* 0x0006f80001007387 */ /* 0x0005e80000100800 */
[----:B------:R3:W-:Y:S01]  /*5f50*/  STL [R1+0x1714], R3 ;  /* 0x0017140301007387 */ /* 0x0007e20000100800 */
[----:B0-----:R-:W-:-:S02]  /*5f60*/  LEA.HI.X.SX32 R2, R79, R9, 0x1, P0 ;  /* 0x000000094f027211 */ /* 0x001fc400000f0eff */
[----:B--2---:R-:W-:-:S03]  /*5f70*/  LEA R0, P0, R80, R8, 0x1 ;  /* 0x0000000850007211 */ /* 0x004fc600078008ff */
[----:B------:R0:W-:Y:S01]  /*5f80*/  STL [R1+0x700], R2 ;  /* 0x0007000201007387 */ /* 0x0001e20000100800 */
[----:B---3--:R-:W-:-:S03]  /*5f90*/  LEA.HI.X.SX32 R3, R81, R9, 0x1, P4 ;  /* 0x0000000951037211 */ /* 0x008fc600020f0eff */
[----:B------:R2:W-:Y:S01]  /*5fa0*/  STL [R1+0x171c], R0 ;  /* 0x00171c0001007387 */ /* 0x0005e20000100800 */
[-C--:B------:R-:W-:Y:S02]  /*5fb0*/  LEA.HI.X.SX32 R5, R80, R9.reuse, 0x1, P0 ;  /* 0x0000000950057211 */ /* 0x080fe400000f0eff */
[----:B------:R-:W-:Y:S01]  /*5fc0*/  CS2R R80, SRZ ;  /* 0x0000000000507805 */ /* 0x000fe2000001ff00 */
[----:B------:R3:W-:Y:S01]  /*5fd0*/  STL [R1+0x708], R3 ;  /* 0x0007080301007387 */ /* 0x0007e20000100800 */
[----:B0-----:R-:W-:Y:S02]  /*5fe0*/  LEA R2, P4, R82, R8, 0x1 ;  /* 0x0000000852027211 */ /* 0x001fe400078808ff */
[----:B--2---:R-:W-:-:S03]  /*5ff0*/  LEA.HI.X.SX32 R0, R83, R9, 0x1, P6 ;  /* 0x0000000953007211 */ /* 0x004fc600030f0eff */
[----:B------:R0:W-:Y:S01]  /*6000*/  STL [R1+0x1724], R2 ;  /* 0x0017240201007387 */ /* 0x0001e20000100800 */
[----:B---3--:R-:W-:-:S03]  /*6010*/  LEA R3, P6, R85, R8, 0x1 ;  /* 0x0000000855037211 */ /* 0x008fc600078c08ff */
[----:B------:R2:W-:Y:S04]  /*6020*/  STL [R1+0x710], R0 ;  /* 0x0007100001007387 */ /* 0x0005e80000100800 */
[----:B------:R-:W-:Y:S01]  /*6030*/  STL [R1+0x172c], R3 ;  /* 0x00172c0301007387 */ /* 0x000fe20000100800 */
[-C--:B0-----:R-:W-:Y:S02]  /*6040*/  LEA.HI.X.SX32 R2, R72, R9.reuse, 0x1, P5 ;  /* 0x0000000948027211 */ /* 0x081fe400028f0eff */
[----:B------:R-:W-:Y:S02]  /*6050*/  CS2R R72, SRZ ;  /* 0x0000000000487805 */ /* 0x000fe4000001ff00 */
[----:B--2---:R-:W-:Y:S01]  /*6060*/  LEA.HI.X.SX32 R0, R74, R9, 0x1, P3 ;  /* 0x000000094a007211 */ /* 0x004fe200018f0eff */
[----:B------:R0:W-:Y:S01]  /*6070*/  STL [R1+0x16f0], R2 ;  /* 0x0016f00201007387 */ /* 0x0001e20000100800 */
[----:B------:R-:W-:-:S03]  /*6080*/  CS2R R74, SRZ ;  /* 0x00000000004a7805 */ /* 0x000fc6000001ff00 */
[----:B------:R2:W-:Y:S04]  /*6090*/  STL [R1+0x1700], R0 ;  /* 0x0017000001007387 */ /* 0x0005e80000100800 */
[----:B------:R3:W-:Y:S01]  /*60a0*/  STL [R1+0x1708], R4 ;  /* 0x0017080401007387 */ /* 0x0007e20000100800 */
[----:B0-----:R-:W-:Y:S01]  /*60b0*/  IMAD.WIDE R2, R87, 0x2, R14 ;  /* 0x0000000257027825 */ /* 0x001fe200078e020e */
[-C--:B--2---:R-:W-:Y:S02]  /*60c0*/  LEA.HI.X.SX32 R0, R78, R9.reuse, 0x1, P1 ;  /* 0x000000094e007211 */ /* 0x084fe400008f0eff */
[----:B------:R-:W-:Y:S02]  /*60d0*/  CS2R R78, SRZ ;  /* 0x00000000004e7805 */ /* 0x000fe4000001ff00 */
[----:B---3--:R-:W-:Y:S01]  /*60e0*/  LEA.HI.X.SX32 R4, R82, R9, 0x1, P4 ;  /* 0x0000000952047211 */ /* 0x008fe200020f0eff */
[----:B------:R0:W-:Y:S01]  /*60f0*/  STL [R1+0x1710], R0 ;  /* 0x0017100001007387 */ /* 0x0001e20000100800 */
[----:B------:R-:W-:-:S03]  /*6100*/  CS2R R82, SRZ ;  /* 0x0000000000527805 */ /* 0x000fc6000001ff00 */
[----:B------:R-:W-:Y:S04]  /*6110*/  STL [R1+0x1718], R5 ;  /* 0x0017180501007387 */ /* 0x000fe80000100800 */
[----:B------:R2:W-:Y:S01]  /*6120*/  STL [R1+0x1720], R4 ;  /* 0x0017200401007387 */ /* 0x0005e20000100800 */
[----:B0-----:R-:W-:Y:S01]  /*6130*/  LEA.HI.X.SX32 R0, R85, R9, 0x1, P6 ;  /* 0x0000000955007211 */ /* 0x001fe200030f0eff */
[----:B------:R-:W-:Y:S02]  /*6140*/  IMAD R9, R11, 0x7e, RZ ;  /* 0x0000007e0b097824 */ /* 0x000fe400078e02ff */
[----:B------:R-:W-:Y:S01]  /*6150*/  STL [R1+0x1730], R2 ;  /* 0x0017300201007387 */ /* 0x000fe20000100800 */
[----:B------:R-:W-:-:S03]  /*6160*/  CS2R R84, SRZ ;  /* 0x0000000000547805 */ /* 0x000fc6000001ff00 */
[----:B------:R0:W-:Y:S01]  /*6170*/  STL [R1+0x1728], R0 ;  /* 0x0017280001007387 */ /* 0x0001e20000100800 */
[----:B--2---:R-:W-:-:S03]  /*6180*/  IMAD.WIDE R4, R87, 0x2, R16 ;  /* 0x0000000257047825 */ /* 0x004fc600078e0210 */
[----:B------:R2:W-:Y:S04]  /*6190*/  STL [R1+0x16f4], R3 ;  /* 0x0016f40301007387 */ /* 0x0005e80000100800 */
[----:B------:R-:W-:Y:S01]  /*61a0*/  STL [R1+0x16f8], R4 ;  /* 0x0016f80401007387 */ /* 0x000fe20000100800 */
[----:B0-----:R-:W-:-:S03]  /*61b0*/  IMAD R0, R11, 0x73, RZ ;  /* 0x000000730b007824 */ /* 0x001fc600078e02ff */
[----:B------:R0:W-:Y:S01]  /*61c0*/  STL [R1+0x16e4], R5 ;  /* 0x0016e40501007387 */ /* 0x0001e20000100800 */
[----:B--2---:R-:W-:Y:S01]  /*61d0*/  IMAD.WIDE R2, R87, 0x2, R20 ;  /* 0x0000000257027825 */ /* 0x004fe200078e0214 */
[----:B------:R-:W-:Y:S02]  /*61e0*/  CS2R R86, SRZ ;  /* 0x0000000000567805 */ /* 0x000fe4000001ff00 */
[----:B------:R-:W-:Y:S04]  /*61f0*/  STL [R1+0x16e8], R6 ;  /* 0x0016e80601007387 */ /* 0x000fe80000100800 */
[----:B------:R2:W-:Y:S01]  /*6200*/  STL [R1+0x16cc], R7 ;  /* 0x0016cc0701007387 */ /* 0x0005e20000100800 */
[----:B0-----:R-:W-:-:S03]  /*6210*/  IMAD.WIDE R4, R9, 0x2, R14 ;  /* 0x0000000209047825 */ /* 0x001fc600078e020e */
[----:B------:R-:W-:Y:S04]  /*6220*/  STL [R1+0x16e0], R2 ;  /* 0x0016e00201007387 */ /* 0x000fe80000100800 */
[----:B------:R0:W-:Y:S01]  /*6230*/  STL [R1+0x16d8], R3 ;  /* 0x0016d80301007387 */ /* 0x0001e20000100800 */
[----:B--2---:R-:W-:-:S03]  /*6240*/  IMAD.WIDE R6, R9, 0x2, R18 ;  /* 0x0000000209067825 */ /* 0x004fc600078e0212 */
[----:B------:R-:W-:Y:S04]  /*6250*/  STL [R1+0x16dc], R4 ;  /* 0x0016dc0401007387 */ /* 0x000fe80000100800 */
[----:B------:R2:W-:Y:S01]  /*6260*/  STL [R1+0x16d0], R5 ;  /* 0x0016d00501007387 */ /* 0x0005e20000100800 */
[----:B0-----:R-:W-:-:S05]  /*6270*/  IMAD.WIDE R2, R9, 0x2, R16 ;  /* 0x0000000209027825 */ /* 0x001fca00078e0210 */
[----:B------:R-:W-:Y:S01]  /*6280*/  STL [R1+0x16d4], R2 ;  /* 0x0016d40201007387 */ /* 0x000fe20000100800 */
[----:B--2---:R-:W-:-:S03]  /*6290*/  IMAD.WIDE R4, R9, 0x2, R20 ;  /* 0x0000000209047825 */ /* 0x004fc600078e0214 */
[----:B------:R0:W-:Y:S01]  /*62a0*/  STL [R1+0x16c4], R3 ;  /* 0x0016c40301007387 */ /* 0x0001e20000100800 */
[----:B------:R-:W-:-:S03]  /*62b0*/  IMAD R9, R11, 0x7c, RZ ;  /* 0x0000007c0b097824 */ /* 0x000fc600078e02ff */
        /* <DEDUP_REMOVED lines=60> */
[----:B0-----:R-:W-:-:S03]  /*6680*/  IMAD.WIDE R4, R25, 0x2, R18 ;  /* 0x0000000219047825 */ /* 0x001fc600078e0212 */
[----:B------:R-:W-:Y:S04]  /*6690*/  STL [R1+0x1634], R6 ;  /* 0x0016340601007387 */ /* 0x000fe80000100800 */
[----:B------:R0:W-:Y:S01]  /*66a0*/  STL [R1+0x714], R7 ;  /* 0x0007140701007387 */ /* 0x0001e20000100800 */
[----:B--2---:R-:W-:-:S03]  /*66b0*/  IMAD.WIDE R2, R25, 0x2, R20 ;  /* 0x0000000219027825 */ /* 0x004fc600078e0214 */
[----:B------:R-:W-:Y:S01]  /*66c0*/  STL [R1+0x1628], R4 ;  /* 0x0016280401007387 */ /* 0x000fe20000100800 */
[----:B------:R-:W-:-:S03]  /*66d0*/  IMAD R25, R11, 0x77, RZ ;  /* 0x000000770b197824 */ /* 0x000fc600078e02ff */
        /* <DEDUP_REMOVED lines=11> */
[----:B------:R-:W-:-:S03]  /*6790*/  IMAD.WIDE R8, R25, 0x2, R14 ;  /* 0x0000000219087825 */ /* 0x000fc600078e020e */
        /* <DEDUP_REMOVED lines=9> */
[----:B------:R-:W-:Y:S01]  /*6830*/  STL [R1+0x73c], R2 ;  /* 0x00073c0201007387 */ /* 0x000fe20000100800 */
[----:B------:R-:W-:-:S03]  /*6840*/  IMAD R25, R11, 0x75, RZ ;  /* 0x000000750b197824 */ /* 0x000fc600078e02ff */
        /* <DEDUP_REMOVED lines=12> */
[----:B------:R-:W0:Y:S03]  /*6910*/  LDC R27, c[0x0][0x238] ;  /* 0x00008e00ff1b7b82 */ /* 0x000e260000000800 */
[----:B------:R3:W-:Y:S01]  /*6920*/  STL [R1+0x758], R3 ;  /* 0x0007580301007387 */ /* 0x0007e20000100800 */
[----:B--2---:R-:W-:-:S03]  /*6930*/  IMAD.WIDE R8, R25, 0x2, R14 ;  /* 0x0000000219087825 */ /* 0x004fc600078e020e */
[----:B------:R-:W-:Y:S04]  /*6940*/  STL [R1+0x764], R4 ;  /* 0x0007640401007387 */ /* 0x000fe80000100800 */
[----:B------:R2:W-:Y:S01]  /*6950*/  STL [R1+0x760], R5 ;  /* 0x0007600501007387 */ /* 0x0005e20000100800 */
[----:B---3--:R-:W-:-:S03]  /*6960*/  IMAD.WIDE R2, R25, 0x2, R16 ;  /* 0x0000000219027825 */ /* 0x008fc600078e0210 */
[----:B------:R-:W-:Y:S04]  /*6970*/  STL [R1+0x76c], R6 ;  /* 0x00076c0601007387 */ /* 0x000fe80000100800 */
[----:B------:R3:W-:Y:S01]  /*6980*/  STL [R1+0x768], R7 ;  /* 0x0007680701007387 */ /* 0x0007e20000100800 */
[----:B--2---:R-:W-:-:S03]  /*6990*/  IMAD.WIDE R4, R25, 0x2, R18 ;  /* 0x0000000219047825 */ /* 0x004fc600078e0212 */
[----:B------:R-:W-:Y:S04]  /*69a0*/  STL [R1+0x774], R8 ;  /* 0x0007740801007387 */ /* 0x000fe80000100800 */
[----:B------:R2:W-:Y:S01]  /*69b0*/  STL [R1+0x770], R9 ;  /* 0x0007700901007387 */ /* 0x0005e20000100800 */
[----:B---3--:R-:W-:-:S03]  /*69c0*/  IMAD.WIDE R6, R25, 0x2, R20 ;  /* 0x0000000219067825 */ /* 0x008fc600078e0214 */
[----:B------:R-:W-:Y:S01]  /*69d0*/  STL [R1+0x77c], R2 ;  /* 0x00077c0201007387 */ /* 0x000fe20000100800 */
[----:B------:R-:W3:Y:S03]  /*69e0*/  LDC R25, c[0x0][0x238] ;  /* 0x00008e00ff197b82 */ /* 0x000ee60000000800 */
[----:B------:R4:W-:Y:S01]  /*69f0*/  STL [R1+0x778], R3 ;  /* 0x0007780301007387 */ /* 0x0009e20000100800 */
[----:B--2---:R-:W-:-:S03]  /*6a00*/  IMAD.WIDE R8, R10, 0x2, R14 ;  /* 0x000000020a087825 */ /* 0x004fc600078e020e */
[----:B------:R-:W-:Y:S04]  /*6a10*/  STL [R1+0x784], R4 ;  /* 0x0007840401007387 */ /* 0x000fe80000100800 */
[----:B------:R2:W-:Y:S01]  /*6a20*/  STL [R1+0x780], R5 ;  /* 0x0007800501007387 */ /* 0x0005e20000100800 */
[----:B----4-:R-:W-:-:S03]  /*6a30*/  IMAD.WIDE R2, R10, 0x2, R16 ;  /* 0x000000020a027825 */ /* 0x010fc600078e0210 */
[----:B------:R-:W-:Y:S04]  /*6a40*/  STL [R1+0x78c], R6 ;  /* 0x00078c0601007387 */ /* 0x000fe80000100800 */
[----:B------:R4:W-:Y:S01]  /*6a50*/  STL [R1+0x788], R7 ;  /* 0x0007880701007387 */ /* 0x0009e20000100800 */
[----:B--2---:R-:W-:-:S03]  /*6a60*/  IMAD.WIDE R4, R10, 0x2, R18 ;  /* 0x000000020a047825 */ /* 0x004fc600078e0212 */
[----:B------:R-:W-:Y:S04]  /*6a70*/  STL [R1+0x794], R8 ;  /* 0x0007940801007387 */ /* 0x000fe80000100800 */
[----:B------:R2:W-:Y:S01]  /*6a80*/  STL [R1+0x790], R9 ;  /* 0x0007900901007387 */ /* 0x0005e20000100800 */
[----:B----4-:R-:W-:-:S03]  /*6a90*/  IMAD.WIDE R6, R10, 0x2, R20 ;  /* 0x000000020a067825 */ /* 0x010fc600078e0214 */
[----:B------:R-:W-:Y:S01]  /*6aa0*/  STL [R1+0x79c], R2 ;  /* 0x00079c0201007387 */ /* 0x000fe20000100800 */
[----:B------:R-:W-:-:S03]  /*6ab0*/  IMAD R10, R11, 0x72, RZ ;  /* 0x000000720b0a7824 */ /* 0x000fc600078e02ff */
        /* <DEDUP_REMOVED lines=649> */
[----:B------:R-:W-:-:S03]  /*9350*/  IMAD.SHL.U32 R10, R11, 0x40, RZ ;  /* 0x000000400b0a7824 */ /* 0x000fc600078e00ff */
        /* <DEDUP_REMOVED lines=62> */
[----:B----4-:R-:W-:-:S04]  /*9740*/  IMAD.WIDE R6, R0, 0x2, R20 ;  /* 0x0000000200067825 */ /* 0x010fc800078e0214 */
[----:B--2---:R-:W-:-:S04]  /*9750*/  IMAD.WIDE R2, R0, 0x2, R16 ;  /* 0x0000000200027825 */ /* 0x004fc800078e0210 */
[C---:B------:R-:W-:Y:S01]  /*9760*/  IMAD R0, R11.reuse, 0x3b, RZ ;  /* 0x0000003b0b007824 */ /* 0x040fe200078e02ff */
[----:B------:R-:W-:Y:S01]  /*9770*/  STL [R1+0xe7c], R2 ;  /* 0x000e7c0201007387 */ /* 0x000fe20000100800 */
[----:B------:R-:W-:-:S03]  /*9780*/  IMAD.SHL.U32 R11, R11, 0x80, RZ ;  /* 0x000000800b0b7824 */ /* 0x000fc600078e00ff */
[----:B------:R2:W-:Y:S04]  /*9790*/  STL [R1+0xe78], R3 ;  /* 0x000e780301007387 */ /* 0x0005e80000100800 */
[----:B------:R-:W-:Y:S04]  /*97a0*/  STL [R1+0xe84], R4 ;  /* 0x000e840401007387 */ /* 0x000fe80000100800 */
[----:B------:R4:W-:Y:S01]  /*97b0*/  STL [R1+0xe80], R5 ;  /* 0x000e800501007387 */ /* 0x0009e20000100800 */
[----:B--2---:R-:W-:-:S03]  /*97c0*/  IMAD.WIDE R2, R10, 0x2, R16 ;  /* 0x000000020a027825 */ /* 0x004fc600078e0210 */
[----:B------:R-:W-:Y:S04]  /*97d0*/  STL [R1+0xe8c], R6 ;  /* 0x000e8c0601007387 */ /* 0x000fe80000100800 */
[----:B------:R2:W-:Y:S01]  /*97e0*/  STL [R1+0xe88], R7 ;  /* 0x000e880701007387 */ /* 0x0005e20000100800 */
[----:B----4-:R-:W-:-:S03]  /*97f0*/  IMAD.WIDE R4, R10, 0x2, R18 ;  /* 0x000000020a047825 */ /* 0x010fc600078e0212 */
[----:B------:R1:W-:Y:S04]  /*9800*/  STL [R1+0xe94], R8 ;  /* 0x000e940801007387 */ /* 0x0003e80000100800 */
[----:B------:R4:W-:Y:S01]  /*9810*/  STL [R1+0xe90], R9 ;  /* 0x000e900901007387 */ /* 0x0009e20000100800 */
[----:B--2---:R-:W-:-:S03]  /*9820*/  IMAD.WIDE R6, R0, 0x2, R14 ;  /* 0x0000000200067825 */ /* 0x004fc600078e020e */
[----:B------:R-:W-:Y:S04]  /*9830*/  STL [R1+0xe9c], R2 ;  /* 0x000e9c0201007387 */ /* 0x000fe80000100800 */
[----:B------:R2:W-:Y:S01]  /*9840*/  STL [R1+0xe98], R3 ;  /* 0x000e980301007387 */ /* 0x0005e20000100800 */
[----:B-1----:R-:W-:Y:S01]  /*9850*/  IMAD R8, R24, 0x3a, RZ ;  /* 0x0000003a18087824 */ /* 0x002fe200078e02ff */
[----:B----4-:R-:W1:Y:S02]  /*9860*/  LDC R9, c[0x0][0x238] ;  /* 0x00008e00ff097b82 */ /* 0x010e640000000800 */
[----:B------:R-:W-:Y:S04]  /*9870*/  STL [R1+0xea4], R4 ;  /* 0x000ea40401007387 */ /* 0x000fe80000100800 */
[----:B------:R4:W-:Y:S01]  /*9880*/  STL [R1+0xea0], R5 ;  /* 0x000ea00501007387 */ /* 0x0009e20000100800 */
[----:B--2---:R-:W-:Y:S01]  /*9890*/  IMAD.WIDE R2, R10, 0x2, R20 ;  /* 0x000000020a027825 */ /* 0x004fe200078e0214 */
[----:B------:R-:W2:Y:S04]  /*98a0*/  LDC R24, c[0x0][0x238] ;  /* 0x00008e00ff187b82 */ /* 0x000ea80000000800 */
[----:B------:R-:W-:Y:S01]  /*98b0*/  STL [R1+0xeac], R2 ;  /* 0x000eac0201007387 */ /* 0x000fe20000100800 */
[----:B----4-:R-:W-:-:S03]  /*98c0*/  IMAD.WIDE R4, R0, 0x2, R18 ;  /* 0x0000000200047825 */ /* 0x010fc600078e0212 */
[----:B------:R4:W-:Y:S01]  /*98d0*/  STL [R1+0xea8], R3 ;  /* 0x000ea80301007387 */ /* 0x0009e20000100800 */
[----:B------:R-:W5:Y:S03]  /*98e0*/  LDC R10, c[0x0][0x238] ;  /* 0x00008e00ff0a7b82 */ /* 0x000f660000000800 */
[----:B------:R-:W-:Y:S04]  /*98f0*/  STL [R1+0xeb4], R6 ;  /* 0x000eb40601007387 */ /* 0x000fe80000100800 */
[----:B------:R0:W-:Y:S01]  /*9900*/  STL [R1+0xeb0], R7 ;  /* 0x000eb00701007387 */ /* 0x0001e20000100800 */
[----:B----4-:R-:W-:-:S05]  /*9910*/  IMAD.WIDE R2, R0, 0x2, R16 ;  /* 0x0000000200027825 */ /* 0x010fca00078e0210 */
[----:B------:R-:W-:Y:S01]  /*9920*/  STL [R1+0xebc], R2 ;  /* 0x000ebc0201007387 */ /* 0x000fe20000100800 */
[----:B0-----:R-:W-:-:S03]  /*9930*/  IMAD.WIDE R6, R8, 0x2, R14 ;  /* 0x0000000208067825 */ /* 0x001fc600078e020e */
[----:B------:R0:W-:Y:S04]  /*9940*/  STL [R1+0xeb8], R3 ;  /* 0x000eb80301007387 */ /* 0x0001e80000100800 */
[----:B------:R-:W-:Y:S01]  /*9950*/  STL [R1+0xec4], R4 ;  /* 0x000ec40401007387 */ /* 0x000fe20000100800 */
[----:B-----5:R-:W-:-:S03]  /*9960*/  IMAD R10, R10, 0x38, RZ ;  /* 0x000000380a0a7824 */ /* 0x020fc600078e02ff */
[----:B------:R4:W-:Y:S01]  /*9970*/  STL [R1+0xec0], R5 ;  /* 0x000ec00501007387 */ /* 0x0009e20000100800 */
[----:B0-----:R-:W-:-:S04]  /*9980*/  IMAD.WIDE R2, R0, 0x2, R20 ;  /* 0x0000000200027825 */ /* 0x001fc800078e0214 */
[----:B-1----:R-:W-:Y:S01]  /*9990*/  IMAD R0, R9, 0x39, RZ ;  /* 0x0000003909007824 */ /* 0x002fe200078e02ff */
[----:B------:R-:W-:Y:S01]  /*99a0*/  STL [R1+0xecc], R2 ;  /* 0x000ecc0201007387 */ /* 0x000fe20000100800 */
[----:B----4-:R-:W-:-:S03]  /*99b0*/  IMAD.WIDE R4, R8, 0x2, R18 ;  /* 0x0000000208047825 */ /* 0x010fc600078e0212 */
[----:B------:R0:W-:Y:S04]  /*99c0*/  STL [R1+0xec8], R3 ;  /* 0x000ec80301007387 */ /* 0x0001e80000100800 */
[----:B------:R-:W-:Y:S04]  /*99d0*/  STL [R1+0xed4], R6 ;  /* 0x000ed40601007387 */ /* 0x000fe80000100800 */
[----:B------:R1:W-:Y:S01]  /*99e0*/  STL [R1+0xed0], R7 ;  /* 0x000ed00701007387 */ /* 0x0003e20000100800 */
[----:B0-----:R-:W-:-:S05]  /*99f0*/  IMAD.WIDE R2, R8, 0x2, R16 ;  /* 0x0000000208027825 */ /* 0x001fca00078e0210 */
[----:B------:R-:W-:Y:S01]  /*9a00*/  STL [R1+0xedc], R2 ;  /* 0x000edc0201007387 */ /* 0x000fe20000100800 */
[----:B-1----:R-:W-:-:S03]  /*9a10*/  IMAD.WIDE R6, R8, 0x2, R20 ;  /* 0x0000000208067825 */ /* 0x002fc600078e0214 */
[----:B------:R0:W-:Y:S01]  /*9a20*/  STL [R1+0xed8], R3 ;  /* 0x000ed80301007387 */ /* 0x0001e20000100800 */
[----:B------:R-:W-:-:S03]  /*9a30*/  IMAD.WIDE R8, R10, 0x2, R14 ;  /* 0x000000020a087825 */ /* 0x000fc600078e020e */
[----:B------:R-:W-:Y:S04]  /*9a40*/  STL [R1+0xee4], R4 ;  /* 0x000ee40401007387 */ /* 0x000fe80000100800 */
[----:B------:R1:W-:Y:S01]  /*9a50*/  STL [R1+0xee0], R5 ;  /* 0x000ee00501007387 */ /* 0x0003e20000100800 */
[----:B0-----:R-:W-:-:S03]  /*9a60*/  IMAD.WIDE R2, R0, 0x2, R14 ;  /* 0x0000000200027825 */ /* 0x001fc600078e020e */
[----:B------:R-:W-:Y:S04]  /*9a70*/  STL [R1+0xeec], R6 ;  /* 0x000eec0601007387 */ /* 0x000fe80000100800 */
[----:B------:R0:W-:Y:S01]  /*9a80*/  STL [R1+0xee8], R7 ;  /* 0x000ee80701007387 */ /* 0x0001e20000100800 */
[----:B-1----:R-:W-:-:S03]  /*9a90*/  IMAD.WIDE R4, R0, 0x2, R18 ;  /* 0x0000000200047825 */ /* 0x002fc600078e0212 */
[----:B------:R-:W-:Y:S04]  /*9aa0*/  STL [R1+0xef4], R2 ;  /* 0x000ef40201007387 */ /* 0x000fe80000100800 */
[----:B------:R1:W-:Y:S01]  /*9ab0*/  STL [R1+0xef0], R3 ;  /* 0x000ef00301007387 */ /* 0x0003e20000100800 */
[----:B0-----:R-:W-:-:S04]  /*9ac0*/  IMAD.WIDE R6, R0, 0x2, R20 ;  /* 0x0000000200067825 */ /* 0x001fc800078e0214 */
[----:B-1----:R-:W-:-:S04]  /*9ad0*/  IMAD.WIDE R2, R0, 0x2, R16 ;  /* 0x0000000200027825 */ /* 0x002fc800078e0210 */
[----:B--2---:R-:W-:Y:S01]  /*9ae0*/  IMAD R0, R24, 0x37, RZ ;  /* 0x0000003718007824 */ /* 0x004fe200078e02ff */
[----:B------:R-:W-:Y:S01]  /*9af0*/  STL [R1+0xefc], R2 ;  /* 0x000efc0201007387 */ /* 0x000fe20000100800 */
[----:B------:R-:W0:Y:S03]  /*9b00*/  LDC R24, c[0x0][0x238] ;  /* 0x00008e00ff187b82 */ /* 0x000e260000000800 */
[----:B------:R1:W-:Y:S04]  /*9b10*/  STL [R1+0xef8], R3 ;  /* 0x000ef80301007387 */ /* 0x0003e80000100800 */
[----:B------:R-:W-:Y:S04]  /*9b20*/  STL [R1+0xf04], R4 ;  /* 0x000f040401007387 */ /* 0x000fe80000100800 */
[----:B------:R2:W-:Y:S01]  /*9b30*/  STL [R1+0xf00], R5 ;  /* 0x000f000501007387 */ /* 0x0005e20000100800 */
[----:B-1----:R-:W-:-:S03]  /*9b40*/  IMAD.WIDE R2, R10, 0x2, R16 ;  /* 0x000000020a027825 */ /* 0x002fc600078e0210 */
[----:B------:R-:W-:Y:S04]  /*9b50*/  STL [R1+0xf0c], R6 ;  /* 0x000f0c0601007387 */ /* 0x000fe80000100800 */
[----:B------:R1:W-:Y:S01]  /*9b60*/  STL [R1+0xf08], R7 ;  /* 0x000f080701007387 */ /* 0x0003e20000100800 */
[----:B--2---:R-:W-:-:S03]  /*9b70*/  IMAD.WIDE R4, R10, 0x2, R18 ;  /* 0x000000020a047825 */ /* 0x004fc600078e0212 */
[----:B------:R3:W-:Y:S04]  /*9b80*/  STL [R1+0xf14], R8 ;  /* 0x000f140801007387 */ /* 0x0007e80000100800 */
[----:B------:R2:W-:Y:S01]  /*9b90*/  STL [R1+0xf10], R9 ;  /* 0x000f100901007387 */ /* 0x0005e20000100800 */
[----:B-1----:R-:W-:-:S03]  /*9ba0*/  IMAD.WIDE R6, R0, 0x2, R14 ;  /* 0x0000000200067825 */ /* 0x002fc600078e020e */
[----:B------:R-:W-:Y:S04]  /*9bb0*/  STL [R1+0xf1c], R2 ;  /* 0x000f1c0201007387 */ /* 0x000fe80000100800 */
[----:B------:R1:W-:Y:S01]  /*9bc0*/  STL [R1+0xf18], R3 ;  /* 0x000f180301007387 */ /* 0x0003e20000100800 */
[----:B---3--:R-:W-:Y:S01]  /*9bd0*/  IMAD R8, R25, 0x36, RZ ;  /* 0x0000003619087824 */ /* 0x008fe200078e02ff */
[----:B--2---:R-:W2:Y:S02]  /*9be0*/  LDC R9, c[0x0][0x238] ;  /* 0x00008e00ff097b82 */ /* 0x004ea40000000800 */
[----:B------:R-:W-:Y:S04]  /*9bf0*/  STL [R1+0xf24], R4 ;  /* 0x000f240401007387 */ /* 0x000fe80000100800 */
[----:B------:R3:W-:Y:S01]  /*9c00*/  STL [R1+0xf20], R5 ;  /* 0x000f200501007387 */ /* 0x0007e20000100800 */
[----:B-1----:R-:W-:Y:S01]  /*9c10*/  IMAD.WIDE R2, R10, 0x2, R20 ;  /* 0x000000020a027825 */ /* 0x002fe200078e0214 */
[----:B------:R-:W1:Y:S04]  /*9c20*/  LDC R25, c[0x0][0x238] ;  /* 0x00008e00ff197b82 */ /* 0x000e680000000800 */
[----:B------:R-:W-:Y:S01]  /*9c30*/  STL [R1+0xf2c], R2 ;  /* 0x000f2c0201007387 */ /* 0x000fe20000100800 */
[----:B---3--:R-:W-:-:S03]  /*9c40*/  IMAD.WIDE R4, R0, 0x2, R18 ;  /* 0x0000000200047825 */ /* 0x008fc600078e0212 */
[----:B------:R3:W-:Y:S01]  /*9c50*/  STL [R1+0xf28], R3 ;  /* 0x000f280301007387 */ /* 0x0007e20000100800 */
[----:B------:R-:W4:Y:S03]  /*9c60*/  LDC R10, c[0x0][0x238] ;  /* 0x00008e00ff0a7b82 */ /* 0x000f260000000800 */
[----:B------:R-:W-:Y:S04]  /*9c70*/  STL [R1+0xf34], R6 ;  /* 0x000f340601007387 */ /* 0x000fe80000100800 */
[----:B------:R5:W-:Y:S01]  /*9c80*/  STL [R1+0xf30], R7 ;  /* 0x000f300701007387 */ /* 0x000be20000100800 */
[----:B---3--:R-:W-:-:S05]  /*9c90*/  IMAD.WIDE R2, R0, 0x2, R16 ;  /* 0x0000000200027825 */ /* 0x008fca00078e0210 */
[----:B------:R-:W-:Y:S01]  /*9ca0*/  STL [R1+0xf3c], R2 ;  /* 0x000f3c0201007387 */ /* 0x000fe20000100800 */
[----:B-----5:R-:W-:-:S03]  /*9cb0*/  IMAD.WIDE R6, R8, 0x2, R14 ;  /* 0x0000000208067825 */ /* 0x020fc600078e020e */
[----:B------:R3:W-:Y:S04]  /*9cc0*/  STL [R1+0xf38], R3 ;  /* 0x000f380301007387 */ /* 0x0007e80000100800 */
[----:B------:R-:W-:Y:S01]  /*9cd0*/  STL [R1+0xf44], R4 ;  /* 0x000f440401007387 */ /* 0x000fe20000100800 */
[----:B----4-:R-:W-:-:S03]  /*9ce0*/  IMAD R10, R10, 0x34, RZ ;  /* 0x000000340a0a7824 */ /* 0x010fc600078e02ff */
[----:B------:R4:W-:Y:S01]  /*9cf0*/  STL [R1+0xf40], R5 ;  /* 0x000f400501007387 */ /* 0x0009e20000100800 */
[----:B---3--:R-:W-:-:S04]  /*9d00*/  IMAD.WIDE R2, R0, 0x2, R20 ;  /* 0x0000000200027825 */ /* 0x008fc800078e0214 */
[----:B--2---:R-:W-:Y:S01]  /*9d10*/  IMAD R0, R9, 0x35, RZ ;  /* 0x0000003509007824 */ /* 0x004fe200078e02ff */
[----:B------:R-:W-:Y:S01]  /*9d20*/  STL [R1+0xf4c], R2 ;  /* 0x000f4c0201007387 */ /* 0x000fe20000100800 */
[----:B----4-:R-:W-:-:S03]  /*9d30*/  IMAD.WIDE R4, R8, 0x2, R18 ;  /* 0x0000000208047825 */ /* 0x010fc600078e0212 */
[----:B------:R2:W-:Y:S04]  /*9d40*/  STL [R1+0xf48], R3 ;  /* 0x000f480301007387 */ /* 0x0005e80000100800 */
[----:B------:R-:W-:Y:S04]  /*9d50*/  STL [R1+0xf54], R6 ;  /* 0x000f540601007387 */ /* 0x000fe80000100800 */
[----:B------:R3:W-:Y:S01]  /*9d60*/  STL [R1+0xf50], R7 ;  /* 0x000f500701007387 */ /* 0x0007e20000100800 */
[----:B--2---:R-:W-:-:S05]  /*9d70*/  IMAD.WIDE R2, R8, 0x2, R16 ;  /* 0x0000000208027825 */ /* 0x004fca00078e0210 */
[----:B------:R-:W-:Y:S01]  /*9d80*/  STL [R1+0xf5c], R2 ;  /* 0x000f5c0201007387 */ /* 0x000fe20000100800 */
[----:B---3--:R-:W-:-:S03]  /*9d90*/  IMAD.WIDE R6, R8, 0x2, R20 ;  /* 0x0000000208067825 */ /* 0x008fc600078e0214 */
[----:B------:R2:W-:Y:S01]  /*9da0*/  STL [R1+0xf58], R3 ;  /* 0x000f580301007387 */ /* 0x0005e20000100800 */
[----:B------:R-:W-:-:S03]  /*9db0*/  IMAD.WIDE R8, R10, 0x2, R14 ;  /* 0x000000020a087825 */ /* 0x000fc600078e020e */
[----:B------:R-:W-:Y:S04]  /*9dc0*/  STL [R1+0xf64], R4 ;  /* 0x000f640401007387 */ /* 0x000fe80000100800 */
[----:B------:R3:W-:Y:S01]  /*9dd0*/  STL [R1+0xf60], R5 ;  /* 0x000f600501007387 */ /* 0x0007e20000100800 */
[----:B--2---:R-:W-:-:S03]  /*9de0*/  IMAD.WIDE R2, R0, 0x2, R14 ;  /* 0x0000000200027825 */ /* 0x004fc600078e020e */
[----:B------:R-:W-:Y:S04]  /*9df0*/  STL [R1+0xf6c], R6 ;  /* 0x000f6c0601007387 */ /* 0x000fe80000100800 */
[----:B------:R2:W-:Y:S01]  /*9e00*/  STL [R1+0xf68], R7 ;  /* 0x000f680701007387 */ /* 0x0005e20000100800 */
[----:B---3--:R-:W-:-:S03]  /*9e10*/  IMAD.WIDE R4, R0, 0x2, R18 ;  /* 0x0000000200047825 */ /* 0x008fc600078e0212 */
[----:B------:R-:W-:Y:S04]  /*9e20*/  STL [R1+0xf74], R2 ;  /* 0x000f740201007387 */ /* 0x000fe80000100800 */
[----:B------:R3:W-:Y:S01]  /*9e30*/  STL [R1+0xf70], R3 ;  /* 0x000f700301007387 */ /* 0x0007e20000100800 */
[----:B--2---:R-:W-:-:S04]  /*9e40*/  IMAD.WIDE R6, R0, 0x2, R20 ;  /* 0x0000000200067825 */ /* 0x004fc800078e0214 */
[----:B---3--:R-:W-:-:S04]  /*9e50*/  IMAD.WIDE R2, R0, 0x2, R16 ;  /* 0x0000000200027825 */ /* 0x008fc800078e0210 */
[----:B0-----:R-:W-:Y:S01]  /*9e60*/  IMAD R0, R24, 0x33, RZ ;  /* 0x0000003318007824 */ /* 0x001fe200078e02ff */
[----:B------:R-:W-:Y:S01]  /*9e70*/  STL [R1+0xf7c], R2 ;  /* 0x000f7c0201007387 */ /* 0x000fe20000100800 */
[----:B------:R-:W0:Y:S03]  /*9e80*/  LDC R24, c[0x0][0x238] ;  /* 0x00008e00ff187b82 */ /* 0x000e260000000800 */
[----:B------:R2:W-:Y:S04]  /*9e90*/  STL [R1+0xf78], R3 ;  /* 0x000f780301007387 */ /* 0x0005e80000100800 */
[----:B------:R-:W-:Y:S04]  /*9ea0*/  STL [R1+0xf84], R4 ;  /* 0x000f840401007387 */ /* 0x000fe80000100800 */
[----:B------:R3:W-:Y:S01]  /*9eb0*/  STL [R1+0xf80], R5 ;  /* 0x000f800501007387 */ /* 0x0007e20000100800 */
[----:B--2---:R-:W-:-:S03]  /*9ec0*/  IMAD.WIDE R2, R10, 0x2, R16 ;  /* 0x000000020a027825 */ /* 0x004fc600078e0210 */
[----:B------:R-:W-:Y:S04]  /*9ed0*/  STL [R1+0xf8c], R6 ;  /* 0x000f8c0601007387 */ /* 0x000fe80000100800 */
[----:B------:R2:W-:Y:S01]  /*9ee0*/  STL [R1+0xf88], R7 ;  /* 0x000f880701007387 */ /* 0x0005e20000100800 */
[----:B---3--:R-:W-:-:S03]  /*9ef0*/  IMAD.WIDE R4, R10, 0x2, R18 ;  /* 0x000000020a047825 */ /* 0x008fc600078e0212 */
[----:B------:R1:W-:Y:S04]  /*9f00*/  STL [R1+0xf94], R8 ;  /* 0x000f940801007387 */ /* 0x0003e80000100800 */
[----:B------:R3:W-:Y:S01]  /*9f10*/  STL [R1+0xf90], R9 ;  /* 0x000f900901007387 */ /* 0x0007e20000100800 */
[----:B--2---:R-:W-:-:S03]  /*9f20*/  IMAD.WIDE R6, R0, 0x2, R14 ;  /* 0x0000000200067825 */ /* 0x004fc600078e020e */
[----:B------:R-:W-:Y:S04]  /*9f30*/  STL [R1+0xf9c], R2 ;  /* 0x000f9c0201007387 */ /* 0x000fe80000100800 */
[----:B------:R2:W-:Y:S01]  /*9f40*/  STL [R1+0xf98], R3 ;  /* 0x000f980301007387 */ /* 0x0005e20000100800 */
[----:B-1----:R-:W-:Y:S01]  /*9f50*/  IMAD R8, R25, 0x32, RZ ;  /* 0x0000003219087824 */ /* 0x002fe200078e02ff */
[----:B---3--:R-:W1:Y:S02]  /*9f60*/  LDC R9, c[0x0][0x238] ;  /* 0x00008e00ff097b82 */ /* 0x008e640000000800 */
[----:B------:R-:W-:Y:S04]  /*9f70*/  STL [R1+0xfa4], R4 ;  /* 0x000fa40401007387 */ /* 0x000fe80000100800 */
[----:B------:R3:W-:Y:S01]  /*9f80*/  STL [R1+0xfa0], R5 ;  /* 0x000fa00501007387 */ /* 0x0007e20000100800 */
[----:B--2---:R-:W-:Y:S01]  /*9f90*/  IMAD.WIDE R2, R10, 0x2, R20 ;  /* 0x000000020a027825 */ /* 0x004fe200078e0214 */
[----:B------:R-:W2:Y:S04]  /*9fa0*/  LDC R25, c[0x0][0x238] ;  /* 0x00008e00ff197b82 */ /* 0x000ea80000000800 */
        /* <DEDUP_REMOVED lines=14> */
[----:B-1----:R-:W-:Y:S01]  /*a090*/  IMAD R0, R9, 0x31, RZ ;  /* 0x0000003109007824 */ /* 0x002fe200078e02ff */
[----:B------:R-:W-:Y:S01]  /*a0a0*/  STL [R1+0xfcc], R2 ;  /* 0x000fcc0201007387 */ /* 0x000fe20000100800 */
[----:B----4-:R-:W-:-:S03]  /*a0b0*/  IMAD.WIDE R4, R8, 0x2, R18 ;  /* 0x0000000208047825 */ /* 0x010fc600078e0212 */
[----:B------:R1:W-:Y:S04]  /*a0c0*/  STL [R1+0xfc8], R3 ;  /* 0x000fc80301007387 */ /* 0x0003e80000100800 */
[----:B------:R-:W-:Y:S04]  /*a0d0*/  STL [R1+0xfd4], R6 ;  /* 0x000fd40601007387 */ /* 0x000fe80000100800 */
[----:B------:R3:W-:Y:S01]  /*a0e0*/  STL [R1+0xfd0], R7 ;  /* 0x000fd00701007387 */ /* 0x0007e20000100800 */
[----:B-1----:R-:W-:-:S05]  /*a0f0*/  IMAD.WIDE R2, R8, 0x2, R16 ;  /* 0x0000000208027825 */ /* 0x002fca00078e0210 */
[----:B------:R-:W-:Y:S01]  /*a100*/  STL [R1+0xfdc], R2 ;  /* 0x000fdc0201007387 */ /* 0x000fe20000100800 */
[----:B---3--:R-:W-:-:S03]  /*a110*/  IMAD.WIDE R6, R8, 0x2, R20 ;  /* 0x0000000208067825 */ /* 0x008fc600078e0214 */
[----:B------:R1:W-:Y:S01]  /*a120*/  STL [R1+0xfd8], R3 ;  /* 0x000fd80301007387 */ /* 0x0003e20000100800 */
[----:B------:R-:W-:-:S03]  /*a130*/  IMAD.WIDE R8, R10, 0x2, R14 ;  /* 0x000000020a087825 */ /* 0x000fc600078e020e */
[----:B------:R-:W-:Y:S04]  /*a140*/  STL [R1+0xfe4], R4 ;  /* 0x000fe40401007387 */ /* 0x000fe80000100800 */
[----:B------:R3:W-:Y:S01]  /*a150*/  STL [R1+0xfe0], R5 ;  /* 0x000fe00501007387 */ /* 0x0007e20000100800 */
[----:B-1----:R-:W-:-:S03]  /*a160*/  IMAD.WIDE R2, R0, 0x2, R14 ;  /* 0x0000000200027825 */ /* 0x002fc600078e020e */
[----:B------:R-:W-:Y:S04]  /*a170*/  STL [R1+0xfec], R6 ;  /* 0x000fec0601007387 */ /* 0x000fe80000100800 */
[----:B------:R1:W-:Y:S01]  /*a180*/  STL [R1+0xfe8], R7 ;  /* 0x000fe80701007387 */ /* 0x0003e20000100800 */
[----:B---3--:R-:W-:-:S03]  /*a190*/  IMAD.WIDE R4, R0, 0x2, R18 ;  /* 0x0000000200047825 */ /* 0x008fc600078e0212 */
[----:B------:R-:W-:Y:S04]  /*a1a0*/  STL [R1+0xff4], R2 ;  /* 0x000ff40201007387 */ /* 0x000fe80000100800 */
[----:B------:R3:W-:Y:S01]  /*a1b0*/  STL [R1+0xff0], R3 ;  /* 0x000ff00301007387 */ /* 0x0007e20000100800 */
[----:B-1----:R-:W-:-:S04]  /*a1c0*/  IMAD.WIDE R6, R0, 0x2, R20 ;  /* 0x0000000200067825 */ /* 0x002fc800078e0214 */
[----:B---3--:R-:W-:-:S04]  /*a1d0*/  IMAD.WIDE R2, R0, 0x2, R16 ;  /* 0x0000000200027825 */ /* 0x008fc800078e0210 */
[----:B0-----:R-:W-:Y:S01]  /*a1e0*/  IMAD R0, R24, 0x2f, RZ ;  /* 0x0000002f18007824 */ /* 0x001fe200078e02ff */
        /* <DEDUP_REMOVED lines=8> */
[----:B---3--:R-:W-:-:S03]  /*a270*/  IMAD.WIDE R4, R10, 0x2, R18 ;  /* 0x000000020a047825 */ /* 0x008fc600078e0212 */
[----:B------:R2:W-:Y:S04]  /*a280*/  STL [R1+0x1014], R8 ;  /* 0x0010140801007387 */ /* 0x0005e80000100800 */
[----:B------:R3:W-:Y:S01]  /*a290*/  STL [R1+0x1010], R9 ;  /* 0x0010100901007387 */ /* 0x0007e20000100800 */
[----:B-1----:R-:W-:-:S03]  /*a2a0*/  IMAD.WIDE R6, R0, 0x2, R14 ;  /* 0x0000000200067825 */ /* 0x002fc600078e020e */
[----:B------:R-:W-:Y:S04]  /*a2b0*/  STL [R1+0x101c], R2 ;  /* 0x00101c0201007387 */ /* 0x000fe80000100800 */
[----:B------:R1:W-:Y:S01]  /*a2c0*/  STL [R1+0x1018], R3 ;  /* 0x0010180301007387 */ /* 0x0003e20000100800 */
[----:B--2---:R-:W-:Y:S01]  /*a2d0*/  IMAD R8, R25, 0x2e, RZ ;  /* 0x0000002e19087824 */ /* 0x004fe200078e02ff */
[----:B---3--:R-:W2:Y:S02]  /*a2e0*/  LDC R9, c[0x0][0x238] ;  /* 0x00008e00ff097b82 */ /* 0x008ea40000000800 */
        /* <DEDUP_REMOVED lines=183> */
[----:B----4-:R-:W-:-:S03]  /*ae60*/  IMAD.SHL.U32 R10, R10, 0x20, RZ ;  /* 0x000000200a0a7824 */ /* 0x010fc600078e00ff */
        /* <DEDUP_REMOVED lines=390> */
[----:B------:R-:W-:Y:S04]  /*c6d0*/  STL [R1+0x1544], R4 ;  /* 0x0015440401007387 */ /* 0x000fe80000100800 */
[----:B------:R5:W-:Y:S01]  /*c6e0*/  STL [R1+0x1540], R5 ;  /* 0x0015400501007387 */ /* 0x000be20000100800 */
[----:B---3--:R-:W-:-:S04]  /*c6f0*/  IMAD.WIDE R2, R0, 0x2, R20 ;  /* 0x0000000200027825 */ /* 0x008fc800078e0214 */
[----:B--2---:R-:W-:Y:S01]  /*c700*/  IMAD R0, R9, 0x5, RZ ;  /* 0x0000000509007824 */ /* 0x004fe200078e02ff */
[----:B------:R-:W-:Y:S01]  /*c710*/  STL [R1+0x154c], R2 ;  /* 0x00154c0201007387 */ /* 0x000fe20000100800 */
[----:B-----5:R-:W-:-:S03]  /*c720*/  IMAD.WIDE R4, R8, 0x2, R18 ;  /* 0x0000000208047825 */ /* 0x020fc600078e0212 */
        /* <DEDUP_REMOVED lines=11> */
[----:B------:R4:W-:Y:S04]  /*c7e0*/  STL [R1+0x156c], R6 ;  /* 0x00156c0601007387 */ /* 0x0009e80000100800 */
[----:B------:R-:W-:Y:S01]  /*c7f0*/  STL [R1+0x1568], R7 ;  /* 0x0015680701007387 */ /* 0x000fe20000100800 */
[----:B---3--:R-:W-:-:S03]  /*c800*/  IMAD.WIDE R4, R0, 0x2, R18 ;  /* 0x0000000200047825 */ /* 0x008fc600078e0212 */
[----:B------:R2:W-:Y:S04]  /*c810*/  STL [R1+0x1574], R8 ;  /* 0x0015740801007387 */ /* 0x0005e80000100800 */
[----:B------:R-:W-:Y:S01]  /*c820*/  STL [R1+0x1570], R9 ;  /* 0x0015700901007387 */ /* 0x000fe20000100800 */
[----:B----4-:R-:W-:Y:S02]  /*c830*/  IMAD.SHL.U32 R6, R10, 0x4, RZ ;  /* 0x000000040a067824 */ /* 0x010fe400078e00ff */
[----:B------:R-:W3:Y:S01]  /*c840*/  LDC R10, c[0x0][0x238] ;  /* 0x00008e00ff0a7b82 */ /* 0x000ee20000000800 */
[----:B------:R-:W-:Y:S04]  /*c850*/  STL [R1+0x157c], R2 ;  /* 0x00157c0201007387 */ /* 0x000fe80000100800 */
[----:B------:R4:W-:Y:S03]  /*c860*/  STL [R1+0x1578], R3 ;  /* 0x0015780301007387 */ /* 0x0009e60000100800 */
[----:B--2---:R-:W2:Y:S01]  /*c870*/  LDC R8, c[0x0][0x238] ;  /* 0x00008e00ff087b82 */ /* 0x004ea20000000800 */
[----:B------:R-:W-:Y:S04]  /*c880*/  STL [R1+0x1584], R4 ;  /* 0x0015840401007387 */ /* 0x000fe80000100800 */
[----:B------:R5:W-:Y:S01]  /*c890*/  STL [R1+0x1580], R5 ;  /* 0x0015800501007387 */ /* 0x000be20000100800 */
[----:B----4-:R-:W-:-:S04]  /*c8a0*/  IMAD.WIDE R2, R0, 0x2, R20 ;  /* 0x0000000200027825 */ /* 0x010fc800078e0214 */
[----:B0-----:R-:W-:Y:S01]  /*c8b0*/  IMAD R0, R24, 0x3, RZ ;  /* 0x0000000318007824 */ /* 0x001fe200078e02ff */
[----:B------:R-:W-:Y:S01]  /*c8c0*/  STL [R1+0x158c], R2 ;  /* 0x00158c0201007387 */ /* 0x000fe20000100800 */
[----:B------:R-:W0:Y:S01]  /*c8d0*/  LDC R24, c[0x0][0x238] ;  /* 0x00008e00ff187b82 */ /* 0x000e220000000800 */
[----:B-----5:R-:W-:Y:S02]  /*c8e0*/  IMAD.WIDE R4, R6, 0x2, R14 ;  /* 0x0000000206047825 */ /* 0x020fe400078e020e */
[----:B------:R4:W-:Y:S04]  /*c8f0*/  STL [R1+0x1588], R3 ;  /* 0x0015880301007387 */ /* 0x0009e80000100800 */
[----:B------:R-:W-:Y:S04]  /*c900*/  STL [R1+0x1594], R4 ;  /* 0x0015940401007387 */ /* 0x000fe80000100800 */
[----:B------:R5:W-:Y:S01]  /*c910*/  STL [R1+0x1590], R5 ;  /* 0x0015900501007387 */ /* 0x000be20000100800 */
[----:B--2---:R-:W-:-:S02]  /*c920*/  IMAD.SHL.U32 R8, R8, 0x2, RZ ;  /* 0x0000000208087824 */ /* 0x004fc400078e00ff */
[----:B----4-:R-:W-:-:S05]  /*c930*/  IMAD.WIDE R2, R6, 0x2, R16 ;  /* 0x0000000206027825 */ /* 0x010fca00078e0210 */
[----:B------:R-:W-:Y:S01]  /*c940*/  STL [R1+0x159c], R2 ;  /* 0x00159c0201007387 */ /* 0x000fe20000100800 */
[----:B-----5:R-:W-:-:S03]  /*c950*/  IMAD.WIDE R4, R6, 0x2, R18 ;  /* 0x0000000206047825 */ /* 0x020fc600078e0212 */
[----:B------:R2:W-:Y:S01]  /*c960*/  STL [R1+0x1598], R3 ;  /* 0x0015980301007387 */ /* 0x0005e20000100800 */
[----:B------:R-:W-:-:S03]  /*c970*/  IMAD.WIDE R6, R6, 0x2, R20 ;  /* 0x0000000206067825 */ /* 0x000fc600078e0214 */
[----:B------:R-:W-:Y:S04]  /*c980*/  STL [R1+0x15a4], R4 ;  /* 0x0015a40401007387 */ /* 0x000fe80000100800 */
[----:B------:R4:W-:Y:S01]  /*c990*/  STL [R1+0x15a0], R5 ;  /* 0x0015a00501007387 */ /* 0x0009e20000100800 */
[----:B--2---:R-:W-:-:S03]  /*c9a0*/  IMAD.WIDE R2, R0, 0x2, R14 ;  /* 0x0000000200027825 */ /* 0x004fc600078e020e */
[----:B------:R-:W-:Y:S04]  /*c9b0*/  STL [R1+0x15ac], R6 ;  /* 0x0015ac0601007387 */ /* 0x000fe80000100800 */
[----:B------:R2:W-:Y:S01]  /*c9c0*/  STL [R1+0x15a8], R7 ;  /* 0x0015a80701007387 */ /* 0x0005e20000100800 */
[----:B----4-:R-:W-:-:S03]  /*c9d0*/  IMAD.WIDE R4, R0, 0x2, R18 ;  /* 0x0000000200047825 */ /* 0x010fc600078e0212 */
[----:B------:R-:W-:Y:S04]  /*c9e0*/  STL [R1+0x15b4], R2 ;  /* 0x0015b40201007387 */ /* 0x000fe80000100800 */
[----:B------:R4:W-:Y:S01]  /*c9f0*/  STL [R1+0x15b0], R3 ;  /* 0x0015b00301007387 */ /* 0x0009e20000100800 */
[----:B--2---:R-:W-:-:S04]  /*ca00*/  IMAD.WIDE R6, R0, 0x2, R20 ;  /* 0x0000000200067825 */ /* 0x004fc800078e0214 */
[----:B----4-:R-:W-:-:S04]  /*ca10*/  IMAD.WIDE R2, R0, 0x2, R16 ;  /* 0x0000000200027825 */ /* 0x010fc800078e0210 */
[----:B------:R-:W-:Y:S01]  /*ca20*/  IMAD.SHL.U32 R0, R23, 0x80, RZ ;  /* 0x0000008017007824 */ /* 0x000fe200078e00ff */
[----:B------:R-:W-:Y:S01]  /*ca30*/  STL [R1+0x15bc], R2 ;  /* 0x0015bc0201007387 */ /* 0x000fe20000100800 */
[----:B------:R-:W-:-:S03]  /*ca40*/  LOP3.LUT R23, R13, 0x30, RZ, 0x3c, !PT ;  /* 0x000000300d177812 */ /* 0x000fc600078e3cff */
[----:B------:R2:W-:Y:S04]  /*ca50*/  STL [R1+0x15b8], R3 ;  /* 0x0015b80301007387 */ /* 0x0005e80000100800 */
        /* <DEDUP_REMOVED lines=9> */
[----:B------:R-:W-:Y:S01]  /*caf0*/  STL [R1+0x15dc], R4 ;  /* 0x0015dc0401007387 */ /* 0x000fe20000100800 */
[----:B------:R-:W-:-:S03]  /*cb00*/  IMAD.WIDE R8, R8, 0x2, R20 ;  /* 0x0000000208087825 */ /* 0x000fc600078e0214 */
[----:B------:R0:W-:Y:S01]  /*cb10*/  STL [R1+0x15d8], R5 ;  /* 0x0015d80501007387 */ /* 0x0001e20000100800 */
[----:B---3--:R-:W-:-:S03]  /*cb20*/  IMAD.WIDE R2, R10, 0x2, R14 ;  /* 0x000000020a027825 */ /* 0x008fc600078e020e */
[----:B------:R-:W-:Y:S01]  /*cb30*/  STL [R1+0x15e4], R6 ;  /* 0x0015e40601007387 */ /* 0x000fe20000100800 */
[----:B------:R-:W-:-:S03]  /*cb40*/  IMAD.IADD R10, R248, 0x1, R12 ;  /* 0x00000001f80a7824 */ /* 0x000fc600078e020c */
[----:B------:R1:W-:Y:S01]  /*cb50*/  STL [R1+0x15e0], R7 ;  /* 0x0015e00701007387 */ /* 0x0003e20000100800 */
[----:B0-----:R-:W-:Y:S01]  /*cb60*/  IMAD.WIDE R4, R24, 0x2, R16 ;  /* 0x0000000218047825 */ /* 0x001fe200078e0210 */
[----:B------:R-:W-:Y:S02]  /*cb70*/  LOP3.LUT R24, R13, 0x40, RZ, 0x3c, !PT ;  /* 0x000000400d187812 */ /* 0x000fe400078e3cff */
[----:B------:R0:W-:Y:S04]  /*cb80*/  STL [R1+0x15ec], R8 ;  /* 0x0015ec0801007387 */ /* 0x0001e80000100800 */
[----:B------:R2:W-:Y:S01]  /*cb90*/  STL [R1+0x15e8], R9 ;  /* 0x0015e80901007387 */ /* 0x0005e20000100800 */
[----:B-1----:R-:W-:Y:S01]  /*cba0*/  IMAD.WIDE R6, R25, 0x2, R18 ;  /* 0x0000000219067825 */ /* 0x002fe200078e0212 */
[----:B------:R-:W-:-:S02]  /*cbb0*/  LOP3.LUT R25, R13, 0x50, RZ, 0x3c, !PT ;  /* 0x000000500d197812 */ /* 0x000fc400078e3cff */
[----:B------:R-:W-:Y:S04]  /*cbc0*/  STL [R1+0x15f4], R2 ;  /* 0x0015f40201007387 */ /* 0x000fe80000100800 */
[----:B------:R1:W-:Y:S01]  /*cbd0*/  STL [R1+0x15f0], R3 ;  /* 0x0015f00301007387 */ /* 0x0003e20000100800 */
[C---:B0-----:R-:W-:Y:S02]  /*cbe0*/  LOP3.LUT R8, R12.reuse, 0x20, RZ, 0x3c, !PT ;  /* 0x000000200c087812 */ /* 0x041fe400078e3cff */
[----:B--2---:R-:W-:Y:S01]  /*cbf0*/  LOP3.LUT R9, R12, 0x10, RZ, 0x3c, !PT ;  /* 0x000000100c097812 */ /* 0x004fe200078e3cff */
[----:B------:R0:W-:Y:S02]  /*cc00*/  STL [R1+0x15fc], R4 ;  /* 0x0015fc0401007387 */ /* 0x0001e40000100800 */
[----:B------:R-:W-:-:S02]  /*cc10*/  IMAD.IADD R8, R248, 0x1, R8 ;  /* 0x00000001f8087824 */ /* 0x000fc400078e0208 */
[----:B------:R2:W-:Y:S01]  /*cc20*/  STL [R1+0x15f8], R5 ;  /* 0x0015f80501007387 */ /* 0x0005e20000100800 */
[C---:B------:R-:W-:Y:S02]  /*cc30*/  IMAD.IADD R9, R248.reuse, 0x1, R9 ;  /* 0x00000001f8097824 */ /* 0x040fe400078e0209 */
[----:B-1----:R-:W-:Y:S01]  /*cc40*/  IMAD.WIDE R2, R27, 0x2, R20 ;  /* 0x000000021b027825 */ /* 0x002fe200078e0214 */
[----:B------:R1:W-:Y:S03]  /*cc50*/  STL [R1+0x1604], R6 ;  /* 0x0016040601007387 */ /* 0x0003e60000100800 */
[----:B------:R-:W-:Y:S01]  /*cc60*/  IMAD.IADD R27, R248, 0x1, R13 ;  /* 0x00000001f81b7824 */ /* 0x000fe200078e020d */
[----:B------:R3:W-:Y:S01]  /*cc70*/  STL [R1+0x1600], R7 ;  /* 0x0016000701007387 */ /* 0x0007e20000100800 */
[----:B0-----:R-:W-:Y:S02]  /*cc80*/  SHF.R.S32.HI R4, RZ, 0x7, R22 ;  /* 0x00000007ff047819 */ /* 0x001fe40000011416 */
[----:B--2---:R-:W-:Y:S01]  /*cc90*/  LOP3.LUT R5, R12, 0x50, RZ, 0x3c, !PT ;  /* 0x000000500c057812 */ /* 0x004fe200078e3cff */
[----:B------:R0:W-:Y:S01]  /*cca0*/  STL [R1+0x160c], R2 ;  /* 0x00160c0201007387 */ /* 0x0001e20000100800 */
[----:B------:R-:W-:-:S03]  /*ccb0*/  LOP3.LUT R22, R13, 0x20, RZ, 0x3c, !PT ;  /* 0x000000200d167812 */ /* 0x000fc600078e3cff */
[----:B------:R2:W-:Y:S01]  /*ccc0*/  STL [R1+0x1608], R3 ;  /* 0x0016080301007387 */ /* 0x0005e20000100800 */
[----:B-1----:R-:W-:Y:S01]  /*ccd0*/  LOP3.LUT R6, R12, 0x40, RZ, 0x3c, !PT ;  /* 0x000000400c067812 */ /* 0x002fe200078e3cff */
[----:B------:R-:W-:Y:S01]  /*cce0*/  IMAD.IADD R22, R248, 0x1, R22 ;  /* 0x00000001f8167824 */ /* 0x000fe200078e0216 */
[----:B---3--:R-:W-:Y:S01]  /*ccf0*/  LOP3.LUT R7, R12, 0x30, RZ, 0x3c, !PT ;  /* 0x000000300c077812 */ /* 0x008fe200078e3cff */
[----:B------:R-:W-:Y:S01]  /*cd00*/  STL [R1+0x284], RZ ;  /* 0x000284ff01007387 */ /* 0x000fe20000100800 */
[C---:B------:R-:W-:Y:S02]  /*cd10*/  IMAD.IADD R5, R248.reuse, 0x1, R5 ;  /* 0x00000001f8057824 */ /* 0x040fe400078e0205 */
[C---:B------:R-:W-:Y:S01]  /*cd20*/  IMAD.IADD R6, R248.reuse, 0x1, R6 ;  /* 0x00000001f8067824 */ /* 0x040fe200078e0206 */
[----:B------:R-:W-:Y:S01]  /*cd30*/  STL [R1], RZ ;  /* 0x000000ff01007387 */ /* 0x000fe20000100800 */
[----:B0-----:R-:W-:Y:S01]  /*cd40*/  SHF.R.S32.HI R2, RZ, 0x1f, R0 ;  /* 0x0000001fff027819 */ /* 0x001fe20000011400 */
[----:B------:R-:W-:Y:S01]  /*cd50*/  IMAD.IADD R7, R248, 0x1, R7 ;  /* 0x00000001f8077824 */ /* 0x000fe200078e0207 */
[----:B--2---:R-:W-:Y:S01]  /*cd60*/  SHF.R.S32.HI R3, RZ, 0x1f, R11 ;  /* 0x0000001fff037819 */ /* 0x004fe2000001140b */
[----:B------:R-:W-:Y:S01]  /*cd70*/  STL [R1+0x4], RZ ;  /* 0x000004ff01007387 */ /* 0x000fe20000100800 */
[----:B------:R-:W-:-:S02]  /*cd80*/  SHF.L.U64.HI R2, R0, 0x1, R2 ;  /* 0x0000000100027819 */ /* 0x000fc40000010202 */
[C---:B------:R-:W-:Y:S01]  /*cd90*/  SHF.L.U64.HI R0, R11.reuse, 0x1, R3 ;  /* 0x000000010b007819 */ /* 0x040fe20000010203 */
[----:B------:R-:W-:Y:S01]  /*cda0*/  STL [R1+0x8], RZ ;  /* 0x000008ff01007387 */ /* 0x000fe20000100800 */
[----:B------:R-:W-:Y:S01]  /*cdb0*/  LOP3.LUT R3, R12, 0x70, RZ, 0x3c, !PT ;  /* 0x000000700c037812 */ /* 0x000fe200078e3cff */
[----:B------:R-:W-:Y:S02]  /*cdc0*/  IMAD.SHL.U32 R11, R11, 0x2, RZ ;  /* 0x000000020b0b7824 */ /* 0x000fe400078e00ff */
[----:B------:R-:W-:Y:S02]  /*cdd0*/  STL [R1+0xc], RZ ;  /* 0x00000cff01007387 */ /* 0x000fe40000100800 */
[----:B------:R-:W-:Y:S02]  /*cde0*/  IMAD.IADD R3, R248, 0x1, R3 ;  /* 0x00000001f8037824 */ /* 0x000fe400078e0203 */
[----:B------:R-:W-:Y:S04]  /*cdf0*/  STL [R1+0x10], RZ ;  /* 0x000010ff01007387 */ /* 0x000fe80000100800 */
        /* <DEDUP_REMOVED lines=27> */
[----:B------:R0:W-:Y:S04]  /*cfb0*/  STL [R1+0x1750], R4 ;  /* 0x0017500401007387 */ /* 0x0001e80000100800 */
[----:B------:R-:W-:Y:S01]  /*cfc0*/  STL [R1+0xa0], R27 ;  /* 0x0000a01b01007387 */ /* 0x000fe20000100800 */
[----:B0-----:R-:W-:-:S02]  /*cfd0*/  LOP3.LUT R4, R12, 0x60, RZ, 0x3c, !PT ;  /* 0x000000600c047812 */ /* 0x001fc400078e3cff */
[C---:B------:R-:W-:Y:S02]  /*cfe0*/  LOP3.LUT R12, R13.reuse, 0x10, RZ, 0x3c, !PT ;  /* 0x000000100d0c7812 */ /* 0x040fe400078e3cff */
[----:B------:R-:W-:Y:S01]  /*cff0*/  LOP3.LUT R13, R13, 0x70, RZ, 0x3c, !PT ;  /* 0x000000700d0d7812 */ /* 0x000fe200078e3cff */
[C---:B------:R-:W-:Y:S02]  /*d000*/  IMAD.IADD R4, R248.reuse, 0x1, R4 ;  /* 0x00000001f8047824 */ /* 0x040fe400078e0204 */
[----:B------:R-:W-:-:S05]  /*d010*/  IMAD.IADD R12, R248, 0x1, R12 ;  /* 0x00000001f80c7824 */ /* 0x000fca00078e020c */
[----:B------:R0:W-:Y:S04]  /*d020*/  STL [R1+0x9c], R12 ;  /* 0x00009c0c01007387 */ /* 0x0001e80000100800 */
[----:B------:R1:W-:Y:S01]  /*d030*/  STL [R1+0x98], R22 ;  /* 0x0000981601007387 */ /* 0x0003e20000100800 */
[C---:B0-----:R-:W-:Y:S02]  /*d040*/  IMAD.IADD R12, R248.reuse, 0x1, R23 ;  /* 0x00000001f80c7824 */ /* 0x041fe400078e0217 */
[----:B-1----:R-:W-:-:S03]  /*d050*/  IMAD.IADD R22, R248, 0x1, R24 ;  /* 0x00000001f8167824 */ /* 0x002fc600078e0218 */
[----:B------:R0:W-:Y:S04]  /*d060*/  STL [R1+0x94], R12 ;  /* 0x0000940c01007387 */ /* 0x0001e80000100800 */
[----:B------:R1:W-:Y:S01]  /*d070*/  STL [R1+0x90], R22 ;  /* 0x0000901601007387 */ /* 0x0003e20000100800 */
[C---:B0-----:R-:W-:Y:S01]  /*d080*/  IMAD.IADD R12, R248.reuse, 0x1, R25 ;  /* 0x00000001f80c7824 */ /* 0x041fe200078e0219 */
[----:B------:R-:W-:Y:S01]  /*d090*/  CS2R R24, SRZ ;  /* 0x0000000000187805 */ /* 0x000fe2000001ff00 */
[----:B-1----:R-:W-:-:S03]  /*d0a0*/  IMAD.IADD R22, R248, 0x1, R26 ;  /* 0x00000001f8167824 */ /* 0x002fc600078e021a */
[----:B------:R0:W-:Y:S01]  /*d0b0*/  STL [R1+0x8c], R12 ;  /* 0x00008c0c01007387 */ /* 0x0001e20000100800 */
[----:B------:R-:W-:-:S03]  /*d0c0*/  CS2R R26, SRZ ;  /* 0x00000000001a7805 */ /* 0x000fc6000001ff00 */
[----:B------:R1:W-:Y:S01]  /*d0d0*/  STL [R1+0x88], R22 ;  /* 0x0000881601007387 */ /* 0x0003e20000100800 */
[----:B0-----:R-:W-:-:S05]  /*d0e0*/  IMAD.IADD R12, R248, 0x1, R13 ;  /* 0x00000001f80c7824 */ /* 0x001fca00078e020d */
[----:B------:R1:W-:Y:S02]  /*d0f0*/  STL [R1+0x84], R12 ;  /* 0x0000840c01007387 */ /* 0x0003e40000100800 */
.L_x_1:
[----:B------:R-:W2:Y:S04]  /*d100*/  LDL R23, [R1+0x284] ;  /* 0x0002840001177983 */ /* 0x000ea80000100800 */
[----:B------:R-:W-:Y:S04]  /*d110*/  STL [R1+0x2130], R14 ;  /* 0x0021300e01007387 */ /* 0x000fe80000100800 */
[----:B------:R-:W-:Y:S04]  /*d120*/  STL [R1+0x212c], R15 ;  /* 0x00212c0f01007387 */ /* 0x000fe80000100800 */
[----:B-----5:R-:W-:Y:S04]  /*d130*/  STL [R1+0x1f94], R252 ;  /* 0x001f94fc01007387 */ /* 0x020fe80000100800 */
[----:B------:R-:W-:Y:S04]  /*d140*/  STL [R1+0x1f9c], R252 ;  /* 0x001f9cfc01007387 */ /* 0x000fe80000100800 */
        /* <DEDUP_REMOVED lines=334> */
[----:B------:R-:W-:Y:S04]  /*e630*/  STL.64 [R1+0x1880], R86 ;  /* 0x0018805601007387 */ /* 0x000fe80000100a00 */
        /* <DEDUP_REMOVED lines=33> */
[----:B------:R-:W-:Y:S04]  /*e850*/  STL.64 [R1+0x1820], R62 ;  /* 0x0018203e01007387 */ /* 0x000fe80000100a00 */
[----:B------:R-:W-:Y:S04]  /*e860*/  STL.64 [R1+0x1818], R60 ;  /* 0x0018183c01007387 */ /* 0x000fe80000100a00 */
[----:B------:R-:W-:Y:S04]  /*e870*/  STL [R1+0x1c60], R60 ;  /* 0x001c603c01007387 */ /* 0x000fe80000100800 */
[----:B------:R-:W-:Y:S04]  /*e880*/  STL.64 [R1+0x1810], R58 ;  /* 0x0018103a01007387 */ /* 0x000fe80000100a00 */
[----:B------:R-:W-:Y:S04]  /*e890*/  STL [R1+0x1c68], R58 ;  /* 0x001c683a01007387 */ /* 0x000fe80000100800 */
[----:B------:R-:W-:Y:S04]  /*e8a0*/  STL [R1+0x1c64], R59 ;  /* 0x001c643b01007387 */ /* 0x000fe80000100800 */
[----:B------:R-:W-:Y:S01]  /*e8b0*/  STL.64 [R1+0x1808], R56 ;  /* 0x0018083801007387 */ /* 0x000fe20000100a00 */
[----:B------:R-:W-:-:S03]  /*e8c0*/  MOV R11, UR49 ;  /* 0x00000031000b7c02 */ /* 0x000fc60008000f00 */
[----:B------:R-:W-:Y:S04]  /*e8d0*/  STL [R1+0x1800], R53 ;  /* 0x0018003501007387 */ /* 0x000fe80000100800 */
[----:B------:R-:W-:Y:S01]  /*e8e0*/  STL [R1+0x17fc], R54 ;  /* 0x0017fc3601007387 */ /* 0x000fe20000100800 */
[----:B-1----:R-:W-:-:S03]  /*e8f0*/  MOV R12, UR53 ;  /* 0x00000035000c7c02 */ /* 0x002fc60008000f00 */
[----:B------:R-:W-:Y:S04]  /*e900*/  STL [R1+0x17f8], R55 ;  /* 0x0017f83701007387 */ /* 0x000fe80000100800 */
[----:B------:R0:W-:Y:S04]  /*e910*/  STL [R1+0x17f4], R0 ;  /* 0x0017f40001007387 */ /* 0x0001e80000100800 */
[----:B------:R1:W-:Y:S01]  /*e920*/  STL [R1+0x17ec], R2 ;  /* 0x0017ec0201007387 */ /* 0x0003e20000100800 */
[----:B0-----:R-:W-:-:S03]  /*e930*/  MOV R0, UR48 ;  /* 0x0000003000007c02 */ /* 0x001fc60008000f00 */
[----:B-1----:R-:W3:Y:S01]  /*e940*/  LDL.LU R2, [R1+0x16cc] ;  /* 0x0016cc0001027983 */ /* 0x002ee20000300800 */
[----:B------:R-:W-:Y:S02]  /*e950*/  PRMT R22, RZ, 0x7610, R22 ;  /* 0x00007610ff167816 */ /* 0x000fe40000000016 */
[----:B------:R-:W-:Y:S01]  /*e960*/  PRMT R14, RZ, 0x7610, R14 ;  /* 0x00007610ff0e7816 */ /* 0x000fe2000000000e */
[----:B------:R0:W-:Y:S04]  /*e970*/  STL [R1+0x1748], R11 ;  /* 0x0017480b01007387 */ /* 0x0001e80000100800 */
[----:B------:R1:W-:Y:S04]  /*e980*/  STL [R1+0x1744], R0 ;  /* 0x0017440001007387 */ /* 0x0003e80000100800 */
[----:B------:R4:W-:Y:S01]  /*e990*/  STL [R1+0x1740], R12 ;  /* 0x0017400c01007387 */ /* 0x0009e20000100800 */
[----:B------:R-:W-:-:S02]  /*e9a0*/  PRMT R15, RZ, 0x7610, R15 ;  /* 0x00007610ff0f7816 */ /* 0x000fc4000000000f */
[----:B0-----:R-:W-:Y:S02]  /*e9b0*/  MOV R11, UR52 ;  /* 0x00000034000b7c02 */ /* 0x001fe40008000f00 */
[----:B-1----:R-:W-:Y:S01]  /*e9c0*/  MOV R0, UR57 ;  /* 0x0000003900007c02 */ /* 0x002fe20008000f00 */
[----:B----4-:R-:W2:Y:S04]  /*e9d0*/  LDC R12, c[0x0][0x230] ;  /* 0x00008c00ff0c7b82 */ /* 0x010ea80000000800 */
[----:B------:R-:W-:Y:S04]  /*e9e0*/  STL [R1+0x1c6c], R0 ;  /* 0x001c6c0001007387 */ /* 0x000fe80000100800 */
[----:B------:R0:W-:Y:S02]  /*e9f0*/  STL [R1+0x173c], R11 ;  /* 0x00173c0b01007387 */ /* 0x0001e40000100800 */
[----:B0-----:R-:W-:-:S05]  /*ea00*/  MOV R11, UR56 ;  /* 0x00000038000b7c02 */ /* 0x001fca0008000f00 */
[----:B------:R-:W-:Y:S01]  /*ea10*/  STL [R1+0x1c70], R11 ;  /* 0x001c700b01007387 */ /* 0x000fe20000100800 */
[----:B--2---:R-:W-:-:S03]  /*ea20*/  IMAD R12, R23, -0x80, R12 ;  /* 0xffffff80170c7824 */ /* 0x004fc600078e020c */
[----:B------:R-:W2:Y:S02]  /*ea30*/  LDL R23, [R1+0x1608] ;  /* 0x0016080001177983 */ /* 0x000ea40000100800 */
[C---:B------:R-:W-:Y:S02]  /*ea40*/  ISETP.GT.AND P0, PT, R12.reuse, RZ, PT ;  /* 0x000000ff0c00720c */ /* 0x040fe40003f04270 */
[----:B------:R-:W-:-:S11]  /*ea50*/  ISETP.GT.AND P1, PT, R12, 0x1, PT ;  /* 0x000000010c00780c */ /* 0x000fd60003f24270 */
[----:B------:R-:W4:Y:S04]  /*ea60*/  @P0 LDG.E.U16 R22, desc[UR60][R20.64] ;  /* 0x0000003c14160981 */ /* 0x000f28000c1e1500 */
[----:B------:R-:W3:Y:S04]  /*ea70*/  @P0 LDG.E.U16 R14, desc[UR60][R18.64] ;  /* 0x0000003c120e0981 */ /* 0x000ee8000c1e1500 */
[----:B------:R-:W2:Y:S04]  /*ea80*/  @P0 LDG.E.U16 R15, desc[UR60][R16.64] ;  /* 0x0000003c100f0981 */ /* 0x000ea8000c1e1500 */
[----:B----4-:R0:W-:Y:S04]  /*ea90*/  STL [R1+0x520], R22 ;  /* 0x0005201601007387 */ /* 0x0101e80000100800 */
[----:B0-----:R-:W4:Y:S04]  /*eaa0*/  LDL R22, [R1+0x160c] ;  /* 0x00160c0001167983 */ /* 0x001f280000100800 */
[----:B------:R-:W-:Y:S04]  /*eab0*/  STL [R1+0x1c78], R20 ;  /* 0x001c781401007387 */ /* 0x000fe80000100800 */
[----:B------:R-:W-:Y:S04]  /*eac0*/  STL [R1+0x1c74], R21 ;  /* 0x001c741501007387 */ /* 0x000fe80000100800 */
[----:B---3--:R0:W-:Y:S04]  /*ead0*/  STL [R1+0x51c], R14 ;  /* 0x00051c0e01007387 */ /* 0x0081e80000100800 */
[----:B0-----:R-:W3:Y:S04]  /*eae0*/  LDL.LU R14, [R1+0x2130] ;  /* 0x00213000010e7983 */ /* 0x001ee80000300800 */
[----:B------:R-:W-:Y:S04]  /*eaf0*/  STL [R1+0x1c80], R18 ;  /* 0x001c801201007387 */ /* 0x000fe80000100800 */
[----:B------:R-:W-:Y:S04]  /*eb00*/  STL [R1+0x1c7c], R19 ;  /* 0x001c7c1301007387 */ /* 0x000fe80000100800 */
[----:B--2---:R0:W-:Y:S04]  /*eb10*/  STL [R1+0x518], R15 ;  /* 0x0005180f01007387 */ /* 0x0041e80000100800 */
[----:B0-----:R-:W3:Y:S01]  /*eb20*/  LDL.LU R15, [R1+0x212c] ;  /* 0x00212c00010f7983 */ /* 0x001ee20000300800 */
[----:B------:R-:W-:-:S02]  /*eb30*/  PRMT R252, RZ, 0x7610, R252 ;  /* 0x00007610fffc7816 */ /* 0x000fc400000000fc */
[----:B------:R-:W-:-:S06]  /*eb40*/  PRMT R251, RZ, 0x7610, R251 ;  /* 0x00007610fffb7816 */ /* 0x000fcc00000000fb */
[----:B----4-:R-:W2:Y:S04]  /*eb50*/  @P1 LDG.E.U16 R251, desc[UR60][R22.64] ;  /* 0x0000003c16fb1981 */ /* 0x010ea8000c1e1500 */
[----:B---3--:R-:W3:Y:S04]  /*eb60*/  @P0 LDG.E.U16 R252, desc[UR60][R14.64] ;  /* 0x0000003c0efc0981 */ /* 0x008ee8000c1e1500 */
[----:B------:R-:W-:Y:S04]  /*eb70*/  STL [R1+0x1c88], R16 ;  /* 0x001c881001007387 */ /* 0x000fe80000100800 */
[----:B------:R-:W-:Y:S04]  /*eb80*/  STL [R1+0x1c84], R17 ;  /* 0x001c841101007387 */ /* 0x000fe80000100800 */
[----:B---3--:R0:W-:Y:S04]  /*eb90*/  STL [R1+0x514], R252 ;  /* 0x000514fc01007387 */ /* 0x0081e80000100800 */
[----:B0-----:R-:W3:Y:S04]  /*eba0*/  LDL.LU R252, [R1+0x2128] ;  /* 0x0021280001fc7983 */ /* 0x001ee80000300800 */
[----:B------:R-:W-:Y:S04]  /*ebb0*/  STL [R1+0x1c90], R14 ;  /* 0x001c900e01007387 */ /* 0x000fe80000100800 */
[----:B------:R-:W-:Y:S04]  /*ebc0*/  STL [R1+0x1c8c], R15 ;  /* 0x001c8c0f01007387 */ /* 0x000fe80000100800 */
[----:B--2---:R0:W-:Y:S04]  /*ebd0*/  STL [R1+0x510], R251 ;  /* 0x000510fb01007387 */ /* 0x0041e80000100800 */
[----:B0-----:R-:W2:Y:S04]  /*ebe0*/  LDL.LU R251, [R1+0x2124] ;  /* 0x0021240001fb7983 */ /* 0x001ea80000300800 */
[----:B------:R-:W4:Y:S04]  /*ebf0*/  LDL R22, [R1+0x1600] ;  /* 0x0016000001167983 */ /* 0x000f280000100800 */
[----:B------:R-:W4:Y:S01]  /*ec00*/  LDL R23, [R1+0x1604] ;  /* 0x0016040001177983 */ /* 0x000f220000100800 */
[----:B---3--:R-:W-:-:S02]  /*ec10*/  PRMT R252, RZ, 0x7610, R252 ;  /* 0x00007610fffc7816 */ /* 0x008fc400000000fc */
[----:B----4-:R-:W-:-:S04]  /*ec20*/  @P1 LOP3.LUT R23, R23, R22, RZ, 0x3c, !PT ;  /* 0x0000001617171212 */ /* 0x010fc800078e3cff */
[----:B------:R-:W-:-:S04]  /*ec30*/  @P1 LOP3.LUT R22, R23, R22, RZ, 0x3c, !PT ;  /* 0x0000001617161212 */ /* 0x000fc800078e3cff */
[----:B------:R-:W-:-:S05]  /*ec40*/  @P1 LOP3.LUT R23, R23, R22, RZ, 0x3c, !PT ;  /* 0x0000001617171212 */ /* 0x000fca00078e3cff */
[----:B------:R-:W3:Y:S04]  /*ec50*/  @P1 LDG.E.U16 R252, desc[UR60][R22.64] ;  /* 0x0000003c16fc1981 */ /* 0x000ee8000c1e1500 */
[----:B---3--:R0:W-:Y:S04]  /*ec60*/  STL [R1+0x50c], R252 ;  /* 0x00050cfc01007387 */ /* 0x0081e80000100800 */
[----:B0-----:R-:W3:Y:S04]  /*ec70*/  LDL.LU R252, [R1+0x2120] ;  /* 0x0021200001fc7983 */ /* 0x001ee80000300800 */
[----:B------:R-:W4:Y:S04]  /*ec80*/  LDL R22, [R1+0x15f8] ;  /* 0x0015f80001167983 */ /* 0x000f280000100800 */
[----:B------:R-:W4:Y:S01]  /*ec90*/  LDL R23, [R1+0x15fc] ;  /* 0x0015fc0001177983 */ /* 0x000f220000100800 */
[----:B--2---:R-:W-:-:S02]  /*eca0*/  PRMT R251, RZ, 0x7610, R251 ;  /* 0x00007610fffb7816 */ /* 0x004fc400000000fb */
[----:B----4-:R-:W-:-:S04]  /*ecb0*/  @P1 LOP3.LUT R23, R23, R22, RZ, 0x3c, !PT ;  /* 0x0000001617171212 */ /* 0x010fc800078e3cff */
[----:B------:R-:W-:-:S04]  /*ecc0*/  @P1 LOP3.LUT R22, R23, R22, RZ, 0x3c, !PT ;  /* 0x0000001617161212 */ /* 0x000fc800078e3cff */
[----:B------:R-:W-:-:S05]  /*ecd0*/  @P1 LOP3.LUT R23, R23, R22, RZ, 0x3c, !PT ;  /* 0x0000001617171212 */ /* 0x000fca00078e3cff */
[----:B------:R-:W2:Y:S04]  /*ece0*/  @P1 LDG.E.U16 R251, desc[UR60][R22.64] ;  /* 0x0000003c16fb1981 */ /* 0x000ea8000c1e1500 */
        /* <DEDUP_REMOVED lines=8> */
[----:B------:R-:W3:Y:S01]  /*ed70*/  @P1 LDG.E.U16 R252, desc[UR60][R22.64] ;  /* 0x0000003c16fc1981 */ /* 0x000ee2000c1e1500 */
[----:B------:R-:W-:-:S03]  /*ed80*/  ISETP.GT.AND P0, PT, R12, 0x2, PT ;  /* 0x000000020c00780c */ /* 0x000fc60003f04270 */
        /* <DEDUP_REMOVED lines=115> */
[----:B------:R-:W-:-:S02]  /*f4c0*/  PRMT R36, RZ, 0x7610, R36 ;  /* 0x00007610ff247816 */ /* 0x000fc40000000024 */
[----:B----4-:R-:W-:-:S04]  /*f4d0*/  @P1 LOP3.LUT R23, R23, R22, RZ, 0x3c, !PT ;  /* 0x0000001617171212 */ /* 0x010fc800078e3cff */
[----:B------:R-:W-:-:S04]  /*f4e0*/  @P1 LOP3.LUT R22, R23, R22, RZ, 0x3c, !PT ;  /* 0x0000001617161212 */ /* 0x000fc800078e3cff */
[----:B------:R-:W-:-:S05]  /*f4f0*/  @P1 LOP3.LUT R23, R23, R22, RZ, 0x3c, !PT ;  /* 0x0000001617171212 */ /* 0x000fca00078e3cff */
[----:B------:R-:W4:Y:S04]  /*f500*/  @P1 LDG.E.U16 R36, desc[UR60][R22.64] ;  /* 0x0000003c16241981 */ /* 0x000f28000c1e1500 */
[----:B------:R-:W2:Y:S04]  /*f510*/  LDL R22, [R1+0x1580] ;  /* 0x0015800001167983 */ /* 0x000ea80000100800 */
[----:B------:R-:W2:Y:S01]  /*f520*/  LDL R23, [R1+0x1584] ;  /* 0x0015840001177983 */ /* 0x000ea20000100800 */
[----:B------:R-:W-:-:S03]  /*f530*/  PRMT R35, RZ, 0x7610, R35 ;  /* 0x00007610ff237816 */ /* 0x000fc60000000023 */
[----:B----4-:R-:W-:Y:S01]  /*f540*/  STL [R1+0x1c94], R36 ;  /* 0x001c942401007387 */ /* 0x010fe20000100800 */
[----:B--2---:R-:W-:-:S04]  /*f550*/  @P1 LOP3.LUT R23, R23, R22, RZ, 0x3c, !PT ;  /* 0x0000001617171212 */ /* 0x004fc800078e3cff */
[----:B------:R-:W-:-:S04]  /*f560*/  @P1 LOP3.LUT R22, R23, R22, RZ, 0x3c, !PT ;  /* 0x0000001617161212 */ /* 0x000fc800078e3cff */
[----:B------:R-:W-:-:S05]  /*f570*/  @P1 LOP3.LUT R23, R23, R22, RZ, 0x3c, !PT ;  /* 0x0000001617171212 */ /* 0x000fca00078e3cff */
[----:B------:R-:W2:Y:S04]  /*f580*/  @P1 LDG.E.U16 R35, desc[UR60][R22.64] ;  /* 0x0000003c16231981 */ /* 0x000ea8000c1e1500 */
[----:B------:R-:W4:Y:S04]  /*f590*/  LDL R22, [R1+0x1578] ;  /* 0x0015780001167983 */ /* 0x000f280000100800 */
[----:B------:R-:W4:Y:S01]  /*f5a0*/  LDL R23, [R1+0x157c] ;  /* 0x00157c0001177983 */ /* 0x000f220000100800 */
[----:B------:R-:W-:-:S03]  /*f5b0*/  PRMT R34, RZ, 0x7610, R34 ;  /* 0x00007610ff227816 */ /* 0x000fc60000000022 */
[----:B--2---:R-:W-:Y:S01]  /*f5c0*/  STL [R1+0x1c98], R35 ;  /* 0x001c982301007387 */ /* 0x004fe20000100800 */
[----:B----4-:R-:W-:-:S04]  /*f5d0*/  @P1 LOP3.LUT R23, R23, R22, RZ, 0x3c, !PT ;  /* 0x0000001617171212 */ /* 0x010fc800078e3cff */
        /* <DEDUP_REMOVED lines=13> */
[----:B------:R-:W-:Y:S02]  /*f6b0*/  ISETP.GT.AND P0, PT, R12, 0x6, PT ;  /* 0x000000060c00780c */ /* 0x000fe40003f04270 */
[----:B------:R-:W-:Y:S01]  /*f6c0*/  PRMT R191, RZ, 0x7610, R191 ;  /* 0x00007610ffbf7816 */ /* 0x000fe200000000bf */
[----:B--2---:R-:W-:Y:S10]  /*f6d0*/  STL [R1+0x1ca0], R33 ;  /* 0x001ca02101007387 */ /* 0x004ff40000100800 */
        /* <DEDUP_REMOVED lines=60> */
[----:B------:R0:W2:Y:S04]  /*faa0*/  @P1 LDG.E.U16 R181, desc[UR60][R22.64] ;  /* 0x0000003c16b51981 */ /* 0x0000a8000c1e1500 */
[----:B------:R-:W0:Y:S04]  /*fab0*/  LDL R22, [R1+0x1528] ;  /* 0x0015280001167983 */ /* 0x000e280000100800 */
[----:B------:R-:W0:Y:S01]  /*fac0*/  LDL R23, [R1+0x152c] ;  /* 0x00152c0001177983 */ /* 0x000e220000100800 */
[----:B------:R-:W-:Y:S02]  /*fad0*/  ISETP.GT.AND P0, PT, R12, 0x8, PT ;  /* 0x000000080c00780c */ /* 0x000fe40003f04270 */
[----:B------:R-:W-:-:S11]  /*fae0*/  PRMT R251, RZ, 0x7610, R251 ;  /* 0x00007610fffb7816 */ /* 0x000fd600000000fb */
[----:B0-----:R-:W-:-:S04]  /*faf0*/  @P0 LOP3.LUT R23, R23, R22, RZ, 0x3c, !PT ;  /* 0x0000001617170212 */ /* 0x001fc800078e3cff */
[----:B------:R-:W-:-:S04]  /*fb00*/  @P0 LOP3.LUT R22, R23, R22, RZ, 0x3c, !PT ;  /* 0x0000001617160212 */ /* 0x000fc800078e3cff */
[----:B------:R-:W-:-:S05]  /*fb10*/  @P0 LOP3.LUT R23, R23, R22, RZ, 0x3c, !PT ;  /* 0x0000001617170212 */ /* 0x000fca00078e3cff */
[----:B------:R-:W4:Y:S04]  /*fb20*/  @P0 LDG.E.U16 R251, desc[UR60][R22.64] ;  /* 0x0000003c16fb0981 */ /* 0x000f28000c1e1500 */
[----:B--2---:R-:W-:Y:S04]  /*fb30*/  STL [R1+0x1cc0], R181 ;  /* 0x001cc0b501007387 */ /* 0x004fe80000100800 */
[----:B----4-:R0:W-:Y:S04]  /*fb40*/  STL [R1+0x4a0], R251 ;  /* 0x0004a0fb01007387 */ /* 0x0101e80000100800 */
        /* <DEDUP_REMOVED lines=1582> */
[----:B------:R-:W-:Y:S02]  /*15e30*/  PRMT R222, RZ, 0x7610, R222 ;  /* 0x00007610ffde7816 */ /* 0x000fe400000000de */
[----:B0-----:R-:W-:-:S04]  /*15e40*/  @P1 LOP3.LUT R23, R23, R22, RZ, 0x3c, !PT ;  /* 0x0000001617171212 */ /* 0x001fc800078e3cff */
[----:B------:R-:W-:-:S04]  /*15e50*/  @P1 LOP3.LUT R22, R23, R22, RZ, 0x3c, !PT ;  /* 0x0000001617161212 */ /* 0x000fc800078e3cff */
[----:B------:R-:W-:Y:S01]  /*15e60*/  @P1 LOP3.LUT R23, R23, R22, RZ, 0x3c, !PT ;  /* 0x0000001617171212 */ /* 0x000fe200078e3cff */
[----:B--2---:R-:W-:Y:S04]  /*15e70*/  STL [R1+0x1e64], R221 ;  /* 0x001e64dd01007387 */ /* 0x004fe80000100800 */
[----:B------:R0:W2:Y:S04]  /*15e80*/  @P1 LDG.E.U16 R222, desc[UR60][R22.64] ;  /* 0x0000003c16de1981 */ /* 0x0000a8000c1e1500 */
[----:B------:R-:W0:Y:S04]  /*15e90*/  LDL R22, [R1+0xf68] ;  /* 0x000f680001167983 */ /* 0x000e280000100800 */
[----:B------:R-:W0:Y:S01]  /*15ea0*/  LDL R23, [R1+0xf6c] ;  /* 0x000f6c0001177983 */ /* 0x000e220000100800 */
[----:B------:R-:W-:-:S02]  /*15eb0*/  ISETP.GT.AND P0, PT, R12, 0x36, PT ;  /* 0x000000360c00780c */ /* 0x000fc40003f04270 */
[----:B------:R-:W-:-:S11]  /*15ec0*/  PRMT R202, RZ, 0x7610, R202 ;  /* 0x00007610ffca7816 */ /* 0x000fd600000000ca */
[----:B0-----:R-:W-:-:S04]  /*15ed0*/  @P0 LOP3.LUT R23, R23, R22, RZ, 0x3c, !PT ;  /* 0x0000001617170212 */ /* 0x001fc800078e3cff */
[----:B------:R-:W-:-:S04]  /*15ee0*/  @P0 LOP3.LUT R22, R23, R22, RZ, 0x3c, !PT ;  /* 0x0000001617160212 */ /* 0x000fc800078e3cff */
[----:B------:R-:W-:Y:S01]  /*15ef0*/  @P0 LOP3.LUT R23, R23, R22, RZ, 0x3c, !PT ;  /* 0x0000001617170212 */ /* 0x000fe200078e3cff */
[----:B--2---:R-:W-:Y:S04]  /*15f00*/  STL [R1+0x1e6c], R222 ;  /* 0x001e6cde01007387 */ /* 0x004fe80000100800 */
[----:B------:R0:W2:Y:S04]  /*15f10*/  @P0 LDG.E.U16 R202, desc[UR60][R22.64] ;  /* 0x0000003c16ca0981 */ /* 0x0000a8000c1e1500 */
[----:B------:R-:W0:Y:S04]  /*15f20*/  LDL R22, [R1+0xf60] ;  /* 0x000f600001167983 */ /* 0x000e280000100800 */
[----:B------:R-:W0:Y:S01]  /*15f30*/  LDL R23, [R1+0xf64] ;  /* 0x000f640001177983 */ /* 0x000e220000100800 */
[----:B------:R-:W-:-:S02]  /*15f40*/  PRMT R203, RZ, 0x7610, R203 ;  /* 0x00007610ffcb7816 */ /* 0x000fc400000000cb */
        /* <DEDUP_REMOVED lines=57> */
[----:B---3--:R-:W-:-:S11]  /*162e0*/  PRMT R252, RZ, 0x7610, R252 ;  /* 0x00007610fffc7816 */ /* 0x008fd600000000fc */
[----:B0-----:R-:W-:-:S04]  /*162f0*/  @P0 LOP3.LUT R23, R23, R22, RZ, 0x3c, !PT ;  /* 0x0000001617170212 */ /* 0x001fc800078e3cff */
[----:B------:R-:W-:-:S04]  /*16300*/  @P0 LOP3.LUT R22, R23, R22, RZ, 0x3c, !PT ;  /* 0x0000001617160212 */ /* 0x000fc800078e3cff */
[----:B------:R-:W-:-:S05]  /*16310*/  @P0 LOP3.LUT R23, R23, R22, RZ, 0x3c, !PT ;  /* 0x0000001617170212 */ /* 0x000fca00078e3cff */
[----:B------:R-:W3:Y:S04]  /*16320*/  @P0 LDG.E.U16 R252, desc[UR60][R22.64] ;  /* 0x0000003c16fc0981 */ /* 0x000ee8000c1e1500 */
[----:B--2---:R-:W-:Y:S04]  /*16330*/  STL [R1+0x1e8c], R141 ;  /* 0x001e8c8d01007387 */ /* 0x004fe80000100800 */
[----:B---3--:R0:W-:Y:S04]  /*16340*/  STL [R1+0x15c], R252 ;  /* 0x00015cfc01007387 */ /* 0x0081e80000100800 */
[----:B0-----:R-:W2:Y:S04]  /*16350*/  LDL.LU R252, [R1+0x1fa4] ;  /* 0x001fa40001fc7983 */ /* 0x001ea80000300800 */
[----:B------:R-:W3:Y:S04]  /*16360*/  LDL R22, [R1+0xf20] ;  /* 0x000f200001167983 */ /* 0x000ee80000100800 */
[----:B------:R-:W3:Y:S01]  /*16370*/  LDL R23, [R1+0xf24] ;  /* 0x000f240001177983 */ /* 0x000ee20000100800 */
[----:B------:R-:W-:-:S02]  /*16380*/  PRMT R251, RZ, 0x7610, R251 ;  /* 0x00007610fffb7816 */ /* 0x000fc400000000fb */
[----:B---3--:R-:W-:-:S04]  /*16390*/  @P0 LOP3.LUT R23, R23, R22, RZ, 0x3c, !PT ;  /* 0x0000001617170212 */ /* 0x008fc800078e3cff */
        /* <DEDUP_REMOVED lines=49> */
[----:B----4-:R0:W-:Y:S04]  /*166b0*/  STL [R1+0x144], R250 ;  /* 0x000144fa01007387 */ /* 0x0101e80000100800 */
[----:B0-----:R-:W4:Y:S04]  /*166c0*/  LDL.LU R250, [R1+0x1f8c] ;  /* 0x001f8c0001fa7983 */ /* 0x001f280000300800 */
[----:B------:R-:W2:Y:S04]  /*166d0*/  LDL R22, [R1+0xef0] ;  /* 0x000ef00001167983 */ /* 0x000ea80000100800 */
[----:B------:R-:W2:Y:S01]  /*166e0*/  LDL R23, [R1+0xef4] ;  /* 0x000ef40001177983 */ /* 0x000ea20000100800 */
[----:B------:R-:W-:-:S02]  /*166f0*/  PRMT R249, RZ, 0x7610, R249 ;  /* 0x00007610fff97816 */ /* 0x000fc400000000f9 */
[----:B--2---:R-:W-:-:S04]  /*16700*/  @P1 LOP3.LUT R23, R23, R22, RZ, 0x3c, !PT ;  /* 0x0000001617171212 */ /* 0x004fc800078e3cff */
[----:B------:R-:W-:-:S04]  /*16710*/  @P1 LOP3.LUT R22, R23, R22, RZ, 0x3c, !PT ;  /* 0x0000001617161212 */ /* 0x000fc800078e3cff */
[----:B------:R-:W-:-:S05]  /*16720*/  @P1 LOP3.LUT R23, R23, R22, RZ, 0x3c, !PT ;  /* 0x0000001617171212 */ /* 0x000fca00078e3cff */
[----:B------:R-:W2:Y:S01]  /*16730*/  @P1 LDG.E.U16 R249, desc[UR60][R22.64] ;  /* 0x0000003c16f91981 */ /* 0x000ea2000c1e1500 */
[----:B------:R-:W-:-:S03]  /*16740*/  ISETP.GT.AND P0, PT, R12, 0x3a, PT ;  /* 0x0000003a0c00780c */ /* 0x000fc60003f04270 */
[----:B--2---:R0:W-:Y:S04]  /*16750*/  STL [R1+0x140], R249 ;  /* 0x000140f901007387 */ /* 0x0041e80000100800 */
[----:B0-----:R-:W2:Y:S04]  /*16760*/  LDL.LU R249, [R1+0x1f88] ;  /* 0x001f880001f97983 */ /* 0x001ea80000300800 */
[----:B------:R-:W3:Y:S04]  /*16770*/  LDL R22, [R1+0xee8] ;  /* 0x000ee80001167983 */ /* 0x000ee80000100800 */
[----:B------:R-:W3:Y:S01]  /*16780*/  LDL R23, [R1+0xeec] ;  /* 0x000eec0001177983 */ /* 0x000ee20000100800 */
[----:B------:R-:W-:-:S02]  /*16790*/  PRMT R217, RZ, 0x7610, R217 ;  /* 0x00007610ffd97816 */ /* 0x000fc400000000d9 */
[----:B---3--:R-:W-:-:S04]  /*167a0*/  @P0 LOP3.LUT R23, R23, R22, RZ, 0x3c, !PT ;  /* 0x0000001617170212 */ /* 0x008fc800078e3cff */
[----:B------:R-:W-:-:S04]  /*167b0*/  @P0 LOP3.LUT R22, R23, R22, RZ, 0x3c, !PT ;  /* 0x0000001617160212 */ /* 0x000fc800078e3cff */
[----:B------:R-:W-:-:S05]  /*167c0*/  @P0 LOP3.LUT R23, R23, R22, RZ, 0x3c, !PT ;  /* 0x0000001617170212 */ /* 0x000fca00078e3cff */
[----:B------:R0:W3:Y:S04]  /*167d0*/  @P0 LDG.E.U16 R217, desc[UR60][R22.64] ;  /* 0x0000003c16d90981 */ /* 0x0000e8000c1e1500 */
[----:B------:R-:W0:Y:S04]  /*167e0*/  LDL R22, [R1+0xee0] ;  /* 0x000ee00001167983 */ /* 0x000e280000100800 */
[----:B------:R-:W0:Y:S01]  /*167f0*/  LDL R23, [R1+0xee4] ;  /* 0x000ee40001177983 */ /* 0x000e220000100800 */
[----:B------:R-:W-:Y:S02]  /*16800*/  PRMT R216, RZ, 0x7610, R216 ;  /* 0x00007610ffd87816 */ /* 0x000fe400000000d8 */
[----:B0-----:R-:W-:-:S04]  /*16810*/  @P0 LOP3.LUT R23, R23, R22, RZ, 0x3c, !PT ;  /* 0x0000001617170212 */ /* 0x001fc800078e3cff */
[----:B------:R-:W-:-:S04]  /*16820*/  @P0 LOP3.LUT R22, R23, R22, RZ, 0x3c, !PT ;  /* 0x0000001617160212 */ /* 0x000fc800078e3cff */
[----:B------:R-:W-:Y:S01]  /*16830*/  @P0 LOP3.LUT R23, R23, R22, RZ, 0x3c, !PT ;  /* 0x0000001617170212 */ /* 0x000fe200078e3cff */
[----:B---3--:R-:W-:Y:S04]  /*16840*/  STL [R1+0x1e90], R217 ;  /* 0x001e90d901007387 */ /* 0x008fe80000100800 */
[----:B------:R0:W3:Y:S04]  /*16850*/  @P0 LDG.E.U16 R216, desc[UR60][R22.64] ;  /* 0x0000003c16d80981 */ /* 0x0000e8000c1e1500 */
[----:B------:R-:W0:Y:S04]  /*16860*/  LDL R22, [R1+0xed8] ;  /* 0x000ed80001167983 */ /* 0x000e280000100800 */
[----:B------:R-:W0:Y:S01]  /*16870*/  LDL R23, [R1+0xedc] ;  /* 0x000edc0001177983 */ /* 0x000e220000100800 */
[----:B------:R-:W-:-:S02]  /*16880*/  PRMT R3, RZ, 0x7610, R3 ;  /* 0x00007610ff037816 */ /* 0x000fc40000000003 */
        /* <DEDUP_REMOVED lines=15> */
[----:B------:R-:W-:-:S02]  /*16980*/  ISETP.GT.AND P1, PT, R12, 0x3b, PT ;  /* 0x0000003b0c00780c */ /* 0x000fc40003f24270 */
[----:B------:R-:W-:-:S11]  /*16990*/  PRMT R125, RZ, 0x7610, R125 ;  /* 0x00007610ff7d7816 */ /* 0x000fd6000000007d */
        /* <DEDUP_REMOVED lines=167> */
[----:B------:R-:W-:-:S05]  /*17410*/  @P0 LOP3.LUT R23, R23, R22, RZ, 0x3c, !PT ;  /* 0x0000001617170212 */ /* 0x000fca00078e3cff */
[----:B------:R-:W4:Y:S04]  /*17420*/  @P0 LDG.E.U16 R248, desc[UR60][R22.64] ;  /* 0x0000003c16f80981 */ /* 0x000f28000c1e1500 */
[----:B---3--:R-:W-:Y:S04]  /*17430*/  STL [R1+0x1eec], R145 ;  /* 0x001eec9101007387 */ /* 0x008fe80000100800 */
[----:B----4-:R0:W-:Y:S04]  /*17440*/  STL [R1+0xdc], R248 ;  /* 0x0000dcf801007387 */ /* 0x0101e80000100800 */
        /* <DEDUP_REMOVED lines=22> */
[----:B------:R-:W-:-:S05]  /*175b0*/  @P0 LOP3.LUT R23, R23, R22, RZ, 0x3c, !PT ;  /* 0x0000001617170212 */ /* 0x000fca00078e3cff */
[----:B------:R-:W3:Y:S04]  /*175c0*/  @P0 LDG.E.U16 R10, desc[UR60][R22.64] ;  /* 0x0000003c160a0981 */ /* 0x000ee8000c1e1500 */
[----:B--2---:R0:W-:Y:S04]  /*175d0*/  STL [R1+0x1f0c], R3 ;  /* 0x001f0c0301007387 */ /* 0x0041e80000100800 */
[----:B0-----:R-:W2:Y:S04]  /*175e0*/  LDL R3, [R1+0xdf4] ;  /* 0x000df40001037983 */ /* 0x001ea80000100800 */
[----:B---3--:R0:W-:Y:S04]  /*175f0*/  STL [R1+0xd0], R10 ;  /* 0x0000d00a01007387 */ /* 0x0081e80000100800 */
[----:B0-----:R-:W3:Y:S04]  /*17600*/  LDL.LU R10, [R1+0x1f7c] ;  /* 0x001f7c00010a7983 */ /* 0x001ee80000300800 */
[----:B------:R-:W4:Y:S04]  /*17610*/  LDL R22, [R1+0xe08] ;  /* 0x000e080001167983 */ /* 0x000f280000100800 */
[----:B------:R-:W4:Y:S01]  /*17620*/  LDL R23, [R1+0xe0c] ;  /* 0x000e0c0001177983 */ /* 0x000f220000100800 */
[----:B------:R-:W-:-:S02]  /*17630*/  ISETP.GT.AND P1, PT, R12, 0x41, PT ;  /* 0x000000410c00780c */ /* 0x000fc40003f24270 */
[----:B------:R-:W-:-:S11]  /*17640*/  PRMT R216, RZ, 0x7610, R216 ;  /* 0x00007610ffd87816 */ /* 0x000fd600000000d8 */
[----:B----4-:R-:W-:-:S04]  /*17650*/  @P1 LOP3.LUT R23, R23, R22, RZ, 0x3c, !PT ;  /* 0x0000001617171212 */ /* 0x010fc800078e3cff */
[----:B------:R-:W-:-:S04]  /*17660*/  @P1 LOP3.LUT R22, R23, R22, RZ, 0x3c, !PT ;  /* 0x0000001617161212 */ /* 0x000fc800078e3cff */
[----:B------:R-:W-:-:S05]  /*17670*/  @P1 LOP3.LUT R23, R23, R22, RZ, 0x3c, !PT ;  /* 0x0000001617171212 */ /* 0x000fca00078e3cff */
[----:B------:R0:W4:Y:S04]  /*17680*/  @P1 LDG.E.U16 R216, desc[UR60][R22.64] ;  /* 0x0000003c16d81981 */ /* 0x000128000c1e1500 */
[----:B------:R-:W0:Y:S04]  /*17690*/  LDL R22, [R1+0xe00] ;  /* 0x000e000001167983 */ /* 0x000e280000100800 */
[----:B------:R-:W0:Y:S01]  /*176a0*/  LDL R23, [R1+0xe04] ;  /* 0x000e040001177983 */ /* 0x000e220000100800 */
[----:B------:R-:W-:Y:S02]  /*176b0*/  PRMT R217, RZ, 0x7610, R217 ;  /* 0x00007610ffd97816 */ /* 0x000fe400000000d9 */
[----:B0-----:R-:W-:-:S04]  /*176c0*/  @P1 LOP3.LUT R23, R23, R22, RZ, 0x3c, !PT ;  /* 0x0000001617171212 */ /* 0x001fc800078e3cff */
[----:B------:R-:W-:-:S04]  /*176d0*/  @P1 LOP3.LUT R22, R23, R22, RZ, 0x3c, !PT ;  /* 0x0000001617161212 */ /* 0x000fc800078e3cff */
[----:B------:R-:W-:Y:S01]  /*176e0*/  @P1 LOP3.LUT R23, R23, R22, RZ, 0x3c, !PT ;  /* 0x0000001617171212 */ /* 0x000fe200078e3cff */
[----:B----4-:R-:W-:Y:S04]  /*176f0*/  STL [R1+0x1ef0], R216 ;  /* 0x001ef0d801007387 */ /* 0x010fe80000100800 */
[----:B------:R0:W4:Y:S04]  /*17700*/  @P1 LDG.E.U16 R217, desc[UR60][R22.64] ;  /* 0x0000003c16d91981 */ /* 0x000128000c1e1500 */
[----:B------:R-:W0:Y:S04]  /*17710*/  LDL R22, [R1+0xdf8] ;  /* 0x000df80001167983 */ /* 0x000e280000100800 */
[----:B------:R-:W0:Y:S01]  /*17720*/  LDL R23, [R1+0xdfc] ;  /* 0x000dfc0001177983 */ /* 0x000e220000100800 */
[----:B------:R-:W-:-:S02]  /*17730*/  PRMT R141, RZ, 0x7610, R141 ;  /* 0x00007610ff8d7816 */ /* 0x000fc4000000008d */
[----:B0-----:R-:W-:-:S04]  /*17740*/  @P1 LOP3.LUT R23, R23, R22, RZ, 0x3c, !PT ;  /* 0x0000001617171212 */ /* 0x001fc800078e3cff */
[----:B------:R-:W-:-:S04]  /*17750*/  @P1 LOP3.LUT R22, R23, R22, RZ, 0x3c, !PT ;  /* 0x0000001617161212 */ /* 0x000fc800078e3cff */
[----:B------:R-:W-:Y:S01]  /*17760*/  @P1 LOP3.LUT R23, R23, R22, RZ, 0x3c, !PT ;  /* 0x0000001617171212 */ /* 0x000fe200078e3cff */
[----:B----4-:R-:W-:Y:S04]  /*17770*/  STL [R1+0x1ef4], R217 ;  /* 0x001ef4d901007387 */ /* 0x010fe80000100800 */
[----:B------:R2:W4:Y:S04]  /*17780*/  @P1 LDG.E.U16 R141, desc[UR60][R22.64] ;  /* 0x0000003c168d1981 */ /* 0x000528000c1e1500 */
[----:B------:R-:W3:Y:S01]  /*17790*/  LDL R23, [R1+0xdf0] ;  /* 0x000df00001177983 */ /* 0x000ee20000100800 */
[----:B------:R-:W-:Y:S01]  /*177a0*/  PRMT R140, RZ, 0x7610, R140 ;  /* 0x00007610ff8c7816 */ /* 0x000fe2000000008c */
[----:B--2---:R-:W-:-:S02]  /*177b0*/  @P1 IMAD.MOV.U32 R22, RZ, RZ, R3 ;  /* 0x000000ffff161224 */ /* 0x004fc400078e0003 */
[----:B----4-:R-:W-:Y:S01]  /*177c0*/  STL [R1+0x1ef8], R141 ;  /* 0x001ef88d01007387 */ /* 0x010fe20000100800 */
[----:B------:R-:W-:Y:S02]  /*177d0*/  ISETP.GT.AND P0, PT, R12, 0x42, PT ;  /* 0x000000420c00780c */ /* 0x000fe40003f04270 */
[----:B------:R-:W-:Y:S01]  /*177e0*/  PRMT R0, RZ, 0x7610, R0 ;  /* 0x00007610ff007816 */ /* 0x000fe20000000000 */
[----:B------:R-:W2:Y:S04]  /*177f0*/  LDL R3, [R1+0xdd4] ;  /* 0x000dd40001037983 */ /* 0x000ea80000100800 */
[----:B---3--:R0:W3:Y:S04]  /*17800*/  @P1 LDG.E.U16 R140, desc[UR60][R22.64] ;  /* 0x0000003c168c1981 */ /* 0x0080e8000c1e1500 */
[----:B------:R-:W0:Y:S04]  /*17810*/  LDL R22, [R1+0xde8] ;  /* 0x000de80001167983 */ /* 0x000e280000100800 */
[----:B------:R-:W0:Y:S02]  /*17820*/  LDL R23, [R1+0xdec] ;  /* 0x000dec0001177983 */ /* 0x000e240000100800 */
        /* <DEDUP_REMOVED lines=21> */
[----:B------:R-:W4:Y:S01]  /*17980*/  LDL R23, [R1+0xdd0] ;  /* 0x000dd00001177983 */ /* 0x000f220000100800 */
[----:B------:R-:W-:Y:S01]  /*17990*/  PRMT R24, RZ, 0x7610, R24 ;  /* 0x00007610ff187816 */ /* 0x000fe20000000018 */
[----:B--2---:R-:W-:-:S02]  /*179a0*/  @P0 IMAD.MOV.U32 R22, RZ, RZ, R3 ;  /* 0x000000ffff160224 */ /* 0x004fc400078e0003 */
[----:B---3--:R0:W-:Y:S01]  /*179b0*/  STL [R1+0x1f10], R21 ;  /* 0x001f101501007387 */ /* 0x0081e20000100800 */
[----:B------:R-:W-:Y:S02]  /*179c0*/  ISETP.GT.AND P1, PT, R12, 0x43, PT ;  /* 0x000000430c00780c */ /* 0x000fe40003f24270 */
[----:B------:R-:W-:Y:S01]  /*179d0*/  PRMT R55, RZ, 0x7610, R55 ;  /* 0x00007610ff377816 */ /* 0x000fe20000000037 */
[----:B------:R-:W2:Y:S04]  /*179e0*/  LDL R3, [R1+0xdb4] ;  /* 0x000db40001037983 */ /* 0x000ea80000100800 */
[----:B----4-:R1:W3:Y:S04]  /*179f0*/  @P0 LDG.E.U16 R24, desc[UR60][R22.64] ;  /* 0x0000003c16180981 */ /* 0x0102e8000c1e1500 */
[----:B0-----:R-:W4:Y:S04]  /*17a00*/  LDL R21, [R1+0xdb0] ;  /* 0x000db00001157983 */ /* 0x001f280000100800 */
[----:B------:R-:W1:Y:S04]  /*17a10*/  LDL R22, [R1+0xdc8] ;  /* 0x000dc80001167983 */ /* 0x000e680000100800 */
[----:B------:R-:W1:Y:S02]  /*17a20*/  LDL R23, [R1+0xdcc] ;  /* 0x000dcc0001177983 */ /* 0x000e640000100800 */
[----:B-1----:R-:W-:-:S04]  /*17a30*/  @P1 LOP3.LUT R23, R23, R22, RZ, 0x3c, !PT ;  /* 0x0000001617171212 */ /* 0x002fc800078e3cff */
[----:B------:R-:W-:-:S04]  /*17a40*/  @P1 LOP3.LUT R22, R23, R22, RZ, 0x3c, !PT ;  /* 0x0000001617161212 */ /* 0x000fc800078e3cff */
[----:B------:R-:W-:-:S05]  /*17a50*/  @P1 LOP3.LUT R23, R23, R22, RZ, 0x3c, !PT ;  /* 0x0000001617171212 */ /* 0x000fca00078e3cff */
[----:B------:R-:W2:Y:S04]  /*17a60*/  @P1 LDG.E.U16 R55, desc[UR60][R22.64] ;  /* 0x0000003c16371981 */ /* 0x000ea8000c1e1500 */
[----:B---3--:R0:W-:Y:S04]  /*17a70*/  STL [R1+0x1f14], R24 ;  /* 0x001f141801007387 */ /* 0x0081e80000100800 */
[----:B------:R-:W3:Y:S04]  /*17a80*/  LDL R22, [R1+0xdc0] ;  /* 0x000dc00001167983 */ /* 0x000ee80000100800 */
[----:B------:R-:W3:Y:S04]  /*17a90*/  LDL R23, [R1+0xdc4] ;  /* 0x000dc40001177983 */ /* 0x000ee80000100800 */
[----:B0-----:R-:W4:Y:S04]  /*17aa0*/  LDL R24, [R1+0xdbc] ;  /* 0x000dbc0001187983 */ /* 0x001f280000100800 */
[----:B--2---:R0:W-:Y:S04]  /*17ab0*/  STL [R1+0x1f18], R55 ;  /* 0x001f183701007387 */ /* 0x0041e80000100800 */
[----:B0-----:R-:W2:Y:S01]  /*17ac0*/  LDL R55, [R1+0xdb8] ;  /* 0x000db80001377983 */ /* 0x001ea20000100800 */
[----:B---3--:R-:W-:-:S02]  /*17ad0*/  @P1 LOP3.LUT R23, R23, R22, RZ, 0x3c, !PT ;  /* 0x0000001617171212 */ /* 0x008fc400078e3cff */
[----:B------:R-:W-:Y:S02]  /*17ae0*/  PRMT R56, RZ, 0x7610, R56 ;  /* 0x00007610ff387816 */ /* 0x000fe40000000038 */
[----:B------:R-:W-:-:S04]  /*17af0*/  @P1 LOP3.LUT R22, R23, R22, RZ, 0x3c, !PT ;  /* 0x0000001617161212 */ /* 0x000fc800078e3cff */
[----:B------:R-:W-:Y:S02]  /*17b00*/  @P1 LOP3.LUT R23, R23, R22, RZ, 0x3c, !PT ;  /* 0x0000001617171212 */ /* 0x000fe400078e3cff */
[----:B------:R-:W-:-:S03]  /*17b10*/  PRMT R57, RZ, 0x7610, R57 ;  /* 0x00007610ff397816 */ /* 0x000fc60000000039 */
[----:B------:R4:W3:Y:S02]  /*17b20*/  @P1 LDG.E.U16 R56, desc[UR60][R22.64] ;  /* 0x0000003c16381981 */ /* 0x0008e4000c1e1500 */
[----:B----4-:R-:W-:Y:S02]  /*17b30*/  @P1 IMAD.MOV.U32 R22, RZ, RZ, R24 ;  /* 0x000000ffff161224 */ /* 0x010fe400078e0018 */
[----:B--2---:R-:W-:-:S05]  /*17b40*/  @P1 IMAD.MOV.U32 R23, RZ, RZ, R55 ;  /* 0x000000ffff171224 */ /* 0x004fca00078e0037 */
[----:B------:R0:W2:Y:S01]  /*17b50*/  @P1 LDG.E.U16 R57, desc[UR60][R22.64] ;  /* 0x0000003c16391981 */ /* 0x0000a2000c1e1500 */
[----:B------:R-:W-:Y:S01]  /*17b60*/  PRMT R61, RZ, 0x7610, R61 ;  /* 0x00007610ff3d7816 */ /* 0x000fe2000000003d */
[----:B0-----:R-:W-:Y:S02]  /*17b70*/  @P1 IMAD.MOV.U32 R22, RZ, RZ, R3 ;  /* 0x000000ffff161224 */ /* 0x001fe400078e0003 */
[----:B------:R-:W-:Y:S01]  /*17b80*/  @P1 IMAD.MOV.U32 R23, RZ, RZ, R21 ;  /* 0x000000ffff171224 */ /* 0x000fe200078e0015 */
[----:B---3--:R0:W-:Y:S04]  /*17b90*/  STL [R1+0x1f1c], R56 ;  /* 0x001f1c3801007387 */ /* 0x0081e80000100800 */
[----:B------:R1:W3:Y:S04]  /*17ba0*/  @P1 LDG.E.U16 R61, desc[UR60][R22.64] ;  /* 0x0000003c163d1981 */ /* 0x0002e8000c1e1500 */
[----:B0-----:R-:W4:Y:S04]  /*17bb0*/  LDL R56, [R1+0xda4] ;  /* 0x000da40001387983 */ /* 0x001f280000100800 */
[----:B--2---:R0:W-:Y:S04]  /*17bc0*/  STL [R1+0x1f20], R57 ;  /* 0x001f203901007387 */ /* 0x0041e80000100800 */
[----:B------:R-:W1:Y:S04]  /*17bd0*/  LDL R22, [R1+0xda8] ;  /* 0x000da80001167983 */ /* 0x000e680000100800 */
[----:B------:R-:W1:Y:S01]  /*17be0*/  LDL R23, [R1+0xdac] ;  /* 0x000dac0001177983 */ /* 0x000e620000100800 */
[----:B------:R-:W-:-:S03]  /*17bf0*/  ISETP.GT.AND P0, PT, R12, 0x44, PT ;  /* 0x000000440c00780c */ /* 0x000fc60003f04270 */
[----:B------:R-:W2:Y:S04]  /*17c00*/  LDL R55, [R1+0xd98] ;  /* 0x000d980001377983 */ /* 0x000ea80000100800 */
[----:B------:R-:W2:Y:S01]  /*17c10*/  LDL R24, [R1+0xd9c] ;  /* 0x000d9c0001187983 */ /* 0x000ea20000100800 */
[----:B------:R-:W-:Y:S02]  /*17c20*/  PRMT R72, RZ, 0x7610, R72 ;  /* 0x00007610ff487816 */ /* 0x000fe40000000048 */
[----:B------:R-:W-:Y:S02]  /*17c30*/  PRMT R73, RZ, 0x7610, R73 ;  /* 0x00007610ff497816 */ /* 0x000fe40000000049 */
[----:B------:R-:W-:Y:S01]  /*17c40*/  PRMT R74, RZ, 0x7610, R74 ;  /* 0x00007610ff4a7816 */ /* 0x000fe2000000004a */
[----:B------:R-:W2:Y:S04]  /*17c50*/  LDL R21, [R1+0xd90] ;  /* 0x000d900001157983 */ /* 0x000ea80000100800 */
[----:B0-----:R-:W3:Y:S04]  /*17c60*/  LDL R57, [R1+0xda0] ;  /* 0x000da00001397983 */ /* 0x001ee80000100800 */
[----:B------:R-:W2:Y:S01]  /*17c70*/  LDL R3, [R1+0xd94] ;  /* 0x000d940001037983 */ /* 0x000ea20000100800 */
[----:B-1----:R-:W-:-:S04]  /*17c80*/  @P0 LOP3.LUT R23, R23, R22, RZ, 0x3c, !PT ;  /* 0x0000001617170212 */ /* 0x002fc800078e3cff */
[----:B------:R-:W-:-:S04]  /*17c90*/  @P0 LOP3.LUT R22, R23, R22, RZ, 0x3c, !PT ;  /* 0x0000001617160212 */ /* 0x000fc800078e3cff */
[----:B------:R-:W-:-:S05]  /*17ca0*/  @P0 LOP3.LUT R23, R23, R22, RZ, 0x3c, !PT ;  /* 0x0000001617170212 */ /* 0x000fca00078e3cff */
[----:B------:R4:W2:Y:S02]  /*17cb0*/  @P0 LDG.E.U16 R72, desc[UR60][R22.64] ;  /* 0x0000003c16480981 */ /* 0x0008a4000c1e1500 */
[----:B----4-:R-:W-:Y:S02]  /*17cc0*/  @P0 IMAD.MOV.U32 R22, RZ, RZ, R56 ;  /* 0x000000ffff160224 */ /* 0x010fe400078e0038 */
[----:B---3--:R-:W-:-:S05]  /*17cd0*/  @P0 IMAD.MOV.U32 R23, RZ, RZ, R57 ;  /* 0x000000ffff170224 */ /* 0x008fca00078e0039 */
[----:B------:R2:W3:Y:S04]  /*17ce0*/  @P0 LDG.E.U16 R73, desc[UR60][R22.64] ;  /* 0x0000003c16490981 */ /* 0x0004e8000c1e1500 */
[----:B------:R0:W-:Y:S01]  /*17cf0*/  STL [R1+0x1f24], R61 ;  /* 0x001f243d01007387 */ /* 0x0001e20000100800 */
[----:B--2---:R-:W-:Y:S02]  /*17d00*/  @P0 IMAD.MOV.U32 R22, RZ, RZ, R24 ;  /* 0x000000ffff160224 */ /* 0x004fe400078e0018 */
[----:B------:R-:W-:-:S05]  /*17d10*/  @P0 IMAD.MOV.U32 R23, RZ, RZ, R55 ;  /* 0x000000ffff170224 */ /* 0x000fca00078e0037 */
[----:B------:R1:W2:Y:S04]  /*17d20*/  @P0 LDG.E.U16 R74, desc[UR60][R22.64] ;  /* 0x0000003c164a0981 */ /* 0x0002a8000c1e1500 */
[----:B------:R4:W-:Y:S04]  /*17d30*/  STL [R1+0x1f28], R72 ;  /* 0x001f284801007387 */ /* 0x0009e80000100800 */
[----:B0-----:R-:W2:Y:S04]  /*17d40*/  LDL R61, [R1+0xd8c] ;  /* 0x000d8c00013d7983 */ /* 0x001ea80000100800 */
[----:B----4-:R-:W4:Y:S04]  /*17d50*/  LDL R72, [R1+0xd88] ;  /* 0x000d880001487983 */ /* 0x010f280000100800 */
[----:B---3--:R0:W-:Y:S04]  /*17d60*/  STL [R1+0x1f2c], R73 ;  /* 0x001f2c4901007387 */ /* 0x0081e80000100800 */
[----:B------:R-:W3:Y:S04]  /*17d70*/  LDL R57, [R1+0xd80] ;  /* 0x000d800001397983 */ /* 0x000ee80000100800 */
[----:B------:R-:W3:Y:S01]  /*17d80*/  LDL R56, [R1+0xd84] ;  /* 0x000d840001387983 */ /* 0x000ee20000100800 */
[----:B------:R-:W-:-:S02]  /*17d90*/  ISETP.GT.AND P1, PT, R12, 0x45, PT ;  /* 0x000000450c00780c */ /* 0x000fc40003f24270 */
[----:B------:R-:W-:Y:S01]  /*17da0*/  PRMT R75, RZ, 0x7610, R75 ;  /* 0x00007610ff4b7816 */ /* 0x000fe2000000004b */
[----:B-1----:R-:W-:Y:S02]  /*17db0*/  @P0 IMAD.MOV.U32 R22, RZ, RZ, R3 ;  /* 0x000000ffff160224 */ /* 0x002fe400078e0003 */
[----:B------:R-:W-:Y:S01]  /*17dc0*/  @P0 IMAD.MOV.U32 R23, RZ, RZ, R21 ;  /* 0x000000ffff170224 */ /* 0x000fe200078e0015 */
[----:B------:R-:W-:-:S04]  /*17dd0*/  PRMT R227, RZ, 0x7610, R227 ;  /* 0x00007610ffe37816 */ /* 0x000fc800000000e3 */
[----:B------:R1:W3:Y:S04]  /*17de0*/  @P0 LDG.E.U16 R75, desc[UR60][R22.64] ;  /* 0x0000003c164b0981 */ /* 0x0002e8000c1e1500 */
[----:B--2---:R-:W-:Y:S04]  /*17df0*/  STL [R1+0x1f30], R74 ;  /* 0x001f304a01007387 */ /* 0x004fe80000100800 */
[----:B------:R-:W2:Y:S04]  /*17e00*/  LDL R55, [R1+0xd78] ;  /* 0x000d780001377983 */ /* 0x000ea80000100800 */
[----:B------:R-:W2:Y:S01]  /*17e10*/  LDL R21, [R1+0xd7c] ;  /* 0x000d7c0001157983 */ /* 0x000ea20000100800 */
[----:B------:R-:W-:-:S02]  /*17e20*/  PRMT R228, RZ, 0x7610, R228 ;  /* 0x00007610ffe47816 */ /* 0x000fc400000000e4 */
[----:B------:R-:W-:Y:S01]  /*17e30*/  PRMT R229, RZ, 0x7610, R229 ;  /* 0x00007610ffe57816 */ /* 0x000fe200000000e5 */
[----:B------:R-:W2:Y:S04]  /*17e40*/  LDL R24, [R1+0xd70] ;  /* 0x000d700001187983 */ /* 0x000ea80000100800 */
[----:B------:R-:W2:Y:S01]  /*17e50*/  LDL R3, [R1+0xd74] ;  /* 0x000d740001037983 */ /* 0x000ea20000100800 */
[----:B-1----:R-:W-:Y:S02]  /*17e60*/  @P1 IMAD.MOV.U32 R22, RZ, RZ, R61 ;  /* 0x000000ffff161224 */ /* 0x002fe400078e003d */
[----:B----4-:R-:W-:-:S05]  /*17e70*/  @P1 IMAD.MOV.U32 R23, RZ, RZ, R72 ;  /* 0x000000ffff171224 */ /* 0x010fca00078e0048 */
[----:B------:R3:W4:Y:S02]  /*17e80*/  @P1 LDG.E.U16 R227, desc[UR60][R22.64] ;  /* 0x0000003c16e31981 */ /* 0x000724000c1e1500 */
[----:B---3--:R-:W-:Y:S02]  /*17e90*/  @P1 IMAD.MOV.U32 R22, RZ, RZ, R56 ;  /* 0x000000ffff161224 */ /* 0x008fe400078e0038 */
[----:B------:R-:W-:-:S05]  /*17ea0*/  @P1 IMAD.MOV.U32 R23, RZ, RZ, R57 ;  /* 0x000000ffff171224 */ /* 0x000fca00078e0039 */
[----:B------:R2:W3:Y:S04]  /*17eb0*/  @P1 LDG.E.U16 R228, desc[UR60][R22.64] ;  /* 0x0000003c16e41981 */ /* 0x0004e8000c1e1500 */
[----:B------:R-:W-:Y:S01]  /*17ec0*/  STL [R1+0x1f34], R75 ;  /* 0x001f344b01007387 */ /* 0x000fe20000100800 */
[----:B--2---:R-:W-:Y:S02]  /*17ed0*/  @P1 IMAD.MOV.U32 R22, RZ, RZ, R21 ;  /* 0x000000ffff161224 */ /* 0x004fe400078e0015 */
[----:B------:R-:W-:-:S05]  /*17ee0*/  @P1 IMAD.MOV.U32 R23, RZ, RZ, R55 ;  /* 0x000000ffff171224 */ /* 0x000fca00078e0037 */
[----:B------:R1:W2:Y:S04]  /*17ef0*/  @P1 LDG.E.U16 R229, desc[UR60][R22.64] ;  /* 0x0000003c16e51981 */ /* 0x0002a8000c1e1500 */
[----:B----4-:R-:W-:Y:S04]  /*17f00*/  STL [R1+0x1f38], R227 ;  /* 0x001f38e301007387 */ /* 0x010fe80000100800 */
[----:B------:R-:W4:Y:S04]  /*17f10*/  LDL R72, [R1+0xd68] ;  /* 0x000d680001487983 */ /* 0x000f280000100800 */
[----:B------:R-:W4:Y:S01]  /*17f20*/  LDL R61, [R1+0xd6c] ;  /* 0x000d6c00013d7983 */ /* 0x000f220000100800 */
[----:B------:R-:W-:-:S02]  /*17f30*/  ISETP.GT.AND P0, PT, R12, 0x46, PT ;  /* 0x000000460c00780c */ /* 0x000fc40003f04270 */
[----:B------:R-:W-:Y:S01]  /*17f40*/  PRMT R230, RZ, 0x7610, R230 ;  /* 0x00007610ffe67816 */ /* 0x000fe200000000e6 */
[----:B---3--:R-:W-:Y:S04]  /*17f50*/  STL [R1+0x1f3c], R228 ;  /* 0x001f3ce401007387 */ /* 0x008fe80000100800 */
[----:B------:R-:W3:Y:S04]  /*17f60*/  LDL R56, [R1+0xd60] ;  /* 0x000d600001387983 */ /* 0x000ee80000100800 */
[----:B------:R-:W3:Y:S01]  /*17f70*/  LDL R21, [R1+0xd64] ;  /* 0x000d640001157983 */ /* 0x000ee20000100800 */
[----:B-1----:R-:W-:-:S02]  /*17f80*/  @P1 IMAD.MOV.U32 R22, RZ, RZ, R3 ;  /* 0x000000ffff161224 */ /* 0x002fc400078e0003 */
[----:B------:R-:W-:Y:S01]  /*17f90*/  @P1 IMAD.MOV.U32 R23, RZ, RZ, R24 ;  /* 0x000000ffff171224 */ /* 0x000fe200078e0018 */
[----:B------:R-:W-:-:S04]  /*17fa0*/  PRMT R210, RZ, 0x7610, R210 ;  /* 0x00007610ffd27816 */ /* 0x000fc800000000d2 */
[----:B------:R4:W3:Y:S04]  /*17fb0*/  @P1 LDG.E.U16 R230, desc[UR60][R22.64] ;  /* 0x0000003c16e61981 */ /* 0x0008e8000c1e1500 */
[----:B--2---:R-:W-:Y:S04]  /*17fc0*/  STL [R1+0x1f40], R229 ;  /* 0x001f40e501007387 */ /* 0x004fe80000100800 */
[----:B------:R-:W2:Y:S04]  /*17fd0*/  LDL R24, [R1+0xd58] ;  /* 0x000d580001187983 */ /* 0x000ea80000100800 */
[----:B------:R-:W2:Y:S04]  /*17fe0*/  LDL R3, [R1+0xd5c] ;  /* 0x000d5c0001037983 */ /* 0x000ea80000100800 */
[----:B------:R-:W2:Y:S04]  /*17ff0*/  LDL R57, [R1+0xd50] ;  /* 0x000d500001397983 */ /* 0x000ea80000100800 */
[----:B------:R-:W2:Y:S01]  /*18000*/  LDL R55, [R1+0xd54] ;  /* 0x000d540001377983 */ /* 0x000ea20000100800 */
[----:B----4-:R-:W-:-:S02]  /*18010*/  @P0 IMAD.MOV.U32 R23, RZ, RZ, R72 ;  /* 0x000000ffff170224 */ /* 0x010fc400078e0048 */
[----:B------:R-:W-:-:S05]  /*18020*/  @P0 IMAD.MOV.U32 R22, RZ, RZ, R61 ;  /* 0x000000ffff160224 */ /* 0x000fca00078e003d */
[----:B------:R3:W4:Y:S01]  /*18030*/  @P0 LDG.E.U16 R210, desc[UR60][R22.64] ;  /* 0x0000003c16d20981 */ /* 0x000722000c1e1500 */
[----:B------:R-:W-:Y:S01]  /*18040*/  PRMT R211, RZ, 0x7610, R211 ;  /* 0x00007610ffd37816 */ /* 0x000fe200000000d3 */
[----:B---3--:R-:W-:Y:S02]  /*18050*/  @P0 IMAD.MOV.U32 R23, RZ, RZ, R56 ;  /* 0x000000ffff170224 */ /* 0x008fe400078e0038 */
[----:B------:R-:W-:-:S05]  /*18060*/  @P0 IMAD.MOV.U32 R22, RZ, RZ, R21 ;  /* 0x000000ffff160224 */ /* 0x000fca00078e0015 */
[----:B------:R2:W3:Y:S01]  /*18070*/  @P0 LDG.E.U16 R211, desc[UR60][R22.64] ;  /* 0x0000003c16d30981 */ /* 0x0004e2000c1e1500 */
[----:B------:R-:W-:Y:S02]  /*18080*/  PRMT R212, RZ, 0x7610, R212 ;  /* 0x00007610ffd47816 */ /* 0x000fe400000000d4 */
[----:B------:R-:W-:Y:S01]  /*18090*/  PRMT R213, RZ, 0x7610, R213 ;  /* 0x00007610ffd57816 */ /* 0x000fe200000000d5 */
[----:B--2---:R-:W-:Y:S02]  /*180a0*/  @P0 IMAD.MOV.U32 R23, RZ, RZ, R24 ;  /* 0x000000ffff170224 */ /* 0x004fe400078e0018 */
[----:B------:R-:W-:Y:S01]  /*180b0*/  @P0 IMAD.MOV.U32 R22, RZ, RZ, R3 ;  /* 0x000000ffff160224 */ /* 0x000fe200078e0003 */
[----:B------:R-:W-:Y:S04]  /*180c0*/  STL [R1+0x1f44], R230 ;  /* 0x001f44e601007387 */ /* 0x000fe80000100800 */
[----:B------:R1:W2:Y:S02]  /*180d0*/  @P0 LDG.E.U16 R212, desc[UR60][R22.64] ;  /* 0x0000003c16d40981 */ /* 0x0002a4000c1e1500 */
[----:B-1----:R-:W-:-:S02]  /*180e0*/  @P0 IMAD.MOV.U32 R22, RZ, RZ, R55 ;  /* 0x000000ffff160224 */ /* 0x002fc400078e0037 */
[----:B------:R-:W-:-:S05]  /*180f0*/  @P0 IMAD.MOV.U32 R23, RZ, RZ, R57 ;  /* 0x000000ffff170224 */ /* 0x000fca00078e0039 */
[----:B------:R-:W2:Y:S04]  /*18100*/  @P0 LDG.E.U16 R213, desc[UR60][R22.64] ;  /* 0x0000003c16d50981 */ /* 0x000ea8000c1e1500 */
[----:B----4-:R-:W-:Y:S04]  /*18110*/  STL [R1+0x1f48], R210 ;  /* 0x001f48d201007387 */ /* 0x010fe80000100800 */
[----:B------:R-:W4:Y:S04]  /*18120*/  LDL R56, [R1+0xd48] ;  /* 0x000d480001387983 */ /* 0x000f280000100800 */
[----:B------:R-:W4:Y:S01]  /*18130*/  LDL R21, [R1+0xd4c] ;  /* 0x000d4c0001157983 */ /* 0x000f220000100800 */
[----:B------:R-:W-:-:S03]  /*18140*/  ISETP.GT.AND P1, PT, R12, 0x47, PT ;  /* 0x000000470c00780c */ /* 0x000fc60003f24270 */
[----:B---3--:R-:W-:Y:S04]  /*18150*/  STL [R1+0x1f4c], R211 ;  /* 0x001f4cd301007387 */ /* 0x008fe80000100800 */
[----:B------:R-:W3:Y:S04]  /*18160*/  LDL R24, [R1+0xd40] ;  /* 0x000d400001187983 */ /* 0x000ee80000100800 */
[----:B------:R-:W3:Y:S04]  /*18170*/  LDL R3, [R1+0xd44] ;  /* 0x000d440001037983 */ /* 0x000ee80000100800 */
[----:B--2---:R-:W-:Y:S04]  /*18180*/  STL [R1+0x1f50], R212 ;  /* 0x001f50d401007387 */ /* 0x004fe80000100800 */
[----:B------:R-:W2:Y:S04]  /*18190*/  LDL R61, [R1+0xd38] ;  /* 0x000d3800013d7983 */ /* 0x000ea80000100800 */
[----:B------:R-:W2:Y:S04]  /*181a0*/  LDL R57, [R1+0xd3c] ;  /* 0x000d3c0001397983 */ /* 0x000ea80000100800 */
[----:B------:R-:W2:Y:S01]  /*181b0*/  LDL R55, [R1+0xd34] ;  /* 0x000d340001377983 */ /* 0x000ea20000100800 */
[----:B------:R-:W-:-:S03]  /*181c0*/  PRMT R146, RZ, 0x7610, R146 ;  /* 0x00007610ff927816 */ /* 0x000fc60000000092 */
[----:B------:R-:W-:Y:S01]  /*181d0*/  STL [R1+0x1f54], R213 ;  /* 0x001f54d501007387 */ /* 0x000fe20000100800 */
[----:B------:R-:W-:Y:S02]  /*181e0*/  PRMT R147, RZ, 0x7610, R147 ;  /* 0x00007610ff937816 */ /* 0x000fe40000000093 */
[----:B------:R-:W-:Y:S02]  /*181f0*/  PRMT R148, RZ, 0x7610, R148 ;  /* 0x00007610ff947816 */ /* 0x000fe40000000094 */
[----:B------:R-:W-:Y:S01]  /*18200*/  PRMT R149, RZ, 0x7610, R149 ;  /* 0x00007610ff957816 */ /* 0x000fe20000000095 */
[----:B------:R-:W2:Y:S01]  /*18210*/  LDL R72, [R1+0xd28] ;  /* 0x000d280001487983 */ /* 0x000ea20000100800 */
[----:B----4-:R-:W-:-:S03]  /*18220*/  @P1 IMAD.MOV.U32 R23, RZ, RZ, R56 ;  /* 0x000000ffff171224 */ /* 0x010fc600078e0038 */
[----:B------:R-:W4:Y:S01]  /*18230*/  LDL R56, [R1+0xd30] ;  /* 0x000d300001387983 */ /* 0x000f220000100800 */
[----:B------:R-:W-:-:S03]  /*18240*/  @P1 IMAD.MOV.U32 R22, RZ, RZ, R21 ;  /* 0x000000ffff161224 */ /* 0x000fc600078e0015 */
[----:B------:R-:W4:Y:S04]  /*18250*/  LDL R21, [R1+0xd2c] ;  /* 0x000d2c0001157983 */ /* 0x000f280000100800 */
[----:B------:R3:W4:Y:S02]  /*18260*/  @P1 LDG.E.U16 R146, desc[UR60][R22.64] ;  /* 0x0000003c16921981 */ /* 0x000724000c1e1500 */
[----:B---3--:R-:W-:Y:S02]  /*18270*/  @P1 IMAD.MOV.U32 R22, RZ, RZ, R3 ;  /* 0x000000ffff161224 */ /* 0x008fe400078e0003 */
[----:B------:R-:W-:-:S05]  /*18280*/  @P1 IMAD.MOV.U32 R23, RZ, RZ, R24 ;  /* 0x000000ffff171224 */ /* 0x000fca00078e0018 */
[----:B------:R2:W3:Y:S02]  /*18290*/  @P1 LDG.E.U16 R147, desc[UR60][R22.64] ;  /* 0x0000003c16931981 */ /* 0x0004e4000c1e1500 */
[----:B--2---:R-:W-:Y:S02]  /*182a0*/  @P1 IMAD.MOV.U32 R22, RZ, RZ, R57 ;  /* 0x000000ffff161224 */ /* 0x004fe400078e0039 */
[----:B------:R-:W-:-:S05]  /*182b0*/  @P1 IMAD.MOV.U32 R23, RZ, RZ, R61 ;  /* 0x000000ffff171224 */ /* 0x000fca00078e003d */
[----:B------:R1:W2:Y:S02]  /*182c0*/  @P1 LDG.E.U16 R148, desc[UR60][R22.64] ;  /* 0x0000003c16941981 */ /* 0x0002a4000c1e1500 */
[----:B-1----:R-:W-:Y:S02]  /*182d0*/  @P1 IMAD.MOV.U32 R22, RZ, RZ, R55 ;  /* 0x000000ffff161224 */ /* 0x002fe400078e0037 */
[----:B----4-:R-:W-:-:S05]  /*182e0*/  @P1 IMAD.MOV.U32 R23, RZ, RZ, R56 ;  /* 0x000000ffff171224 */ /* 0x010fca00078e0038 */
[----:B------:R1:W4:Y:S04]  /*182f0*/  @P1 LDG.E.U16 R149, desc[UR60][R22.64] ;  /* 0x0000003c16951981 */ /* 0x000328000c1e1500 */
[----:B------:R-:W-:Y:S04]  /*18300*/  STL [R1+0x1f58], R146 ;  /* 0x001f589201007387 */ /* 0x000fe80000100800 */
[----:B------:R-:W4:Y:S04]  /*18310*/  LDL R24, [R1+0xd20] ;  /* 0x000d200001187983 */ /* 0x000f280000100800 */
[----:B------:R-:W4:Y:S01]  /*18320*/  LDL R3, [R1+0xd24] ;  /* 0x000d240001037983 */ /* 0x000f220000100800 */
[----:B------:R-:W-:-:S03]  /*18330*/  ISETP.GT.AND P0, PT, R12, 0x48, PT ;  /* 0x000000480c00780c */ /* 0x000fc60003f04270 */
[----:B---3--:R-:W-:Y:S04]  /*18340*/  STL [R1+0x1f5c], R147 ;  /* 0x001f5c9301007387 */ /* 0x008fe80000100800 */
[----:B------:R-:W3:Y:S04]  /*18350*/  LDL R61, [R1+0xd18] ;  /* 0x000d1800013d7983 */ /* 0x000ee80000100800 */
[----:B------:R-:W3:Y:S01]  /*18360*/  LDL R57, [R1+0xd1c] ;  /* 0x000d1c0001397983 */ /* 0x000ee20000100800 */
[----:B------:R-:W-:Y:S01]  /*18370*/  PRMT R9, RZ, 0x7610, R9 ;  /* 0x00007610ff097816 */ /* 0x000fe20000000009 */
[----:B-1----:R-:W-:-:S02]  /*18380*/  @P0 IMAD.MOV.U32 R22, RZ, RZ, R21 ;  /* 0x000000ffff160224 */ /* 0x002fc400078e0015 */
[----:B------:R-:W-:-:S05]  /*18390*/  @P0 IMAD.MOV.U32 R23, RZ, RZ, R72 ;  /* 0x000000ffff170224 */ /* 0x000fca00078e0048 */
[----:B------:R1:W3:Y:S04]  /*183a0*/  @P0 LDG.E.U16 R9, desc[UR60][R22.64] ;  /* 0x0000003c16090981 */ /* 0x0002e8000c1e1500 */
[----:B--2---:R-:W-:Y:S04]  /*183b0*/  STL [R1+0x1f60], R148 ;  /* 0x001f609401007387 */ /* 0x004fe80000100800 */
[----:B------:R-:W2:Y:S04]  /*183c0*/  LDL R56, [R1+0xd10] ;  /* 0x000d100001387983 */ /* 0x000ea80000100800 */
[----:B------:R-:W2:Y:S01]  /*183d0*/  LDL R55, [R1+0xd14] ;  /* 0x000d140001377983 */ /* 0x000ea20000100800 */
[----:B------:R-:W-:-:S03]  /*183e0*/  PRMT R226, RZ, 0x7610, R226 ;  /* 0x00007610ffe27816 */ /* 0x000fc600000000e2 */
[----:B----4-:R-:W-:Y:S04]  /*183f0*/  STL [R1+0x1f64], R149 ;  /* 0x001f649501007387 */ /* 0x010fe80000100800 */
[----:B0-----:R-:W4:Y:S04]  /*18400*/  LDL R73, [R1+0xd08] ;  /* 0x000d080001497983 */ /* 0x001f280000100800 */
[----:B------:R-:W4:Y:S01]  /*18410*/  LDL R21, [R1+0xd0c] ;  /* 0x000d0c0001157983 */ /* 0x000f220000100800 */
[----:B-1----:R-:W-:Y:S02]  /*18420*/  @P0 IMAD.MOV.U32 R22, RZ, RZ, R3 ;  /* 0x000000ffff160224 */ /* 0x002fe400078e0003 */
[----:B------:R-:W-:-:S05]  /*18430*/  @P0 IMAD.MOV.U32 R23, RZ, RZ, R24 ;  /* 0x000000ffff170224 */ /* 0x000fca00078e0018 */
[----:B------:R3:W4:Y:S01]  /*18440*/  @P0 LDG.E.U16 R226, desc[UR60][R22.64] ;  /* 0x0000003c16e20981 */ /* 0x000722000c1e1500 */
[----:B------:R-:W-:Y:S02]  /*18450*/  PRMT R225, RZ, 0x7610, R225 ;  /* 0x00007610ffe17816 */ /* 0x000fe400000000e1 */
[----:B------:R-:W-:Y:S01]  /*18460*/  ISETP.GT.AND P1, PT, R12, 0x49, PT ;  /* 0x000000490c00780c */ /* 0x000fe20003f24270 */
[----:B---3--:R-:W-:Y:S02]  /*18470*/  @P0 IMAD.MOV.U32 R22, RZ, RZ, R57 ;  /* 0x000000ffff160224 */ /* 0x008fe400078e0039 */
[----:B------:R-:W-:-:S05]  /*18480*/  @P0 IMAD.MOV.U32 R23, RZ, RZ, R61 ;  /* 0x000000ffff170224 */ /* 0x000fca00078e003d */
[----:B------:R2:W3:Y:S01]  /*18490*/  @P0 LDG.E.U16 R225, desc[UR60][R22.64] ;  /* 0x0000003c16e10981 */ /* 0x0004e2000c1e1500 */
[----:B------:R-:W-:Y:S02]  /*184a0*/  PRMT R224, RZ, 0x7610, R224 ;  /* 0x00007610ffe07816 */ /* 0x000fe400000000e0 */
[----:B------:R-:W-:Y:S01]  /*184b0*/  PRMT R139, RZ, 0x7610, R139 ;  /* 0x00007610ff8b7816 */ /* 0x000fe2000000008b */
[----:B--2---:R-:W-:Y:S02]  /*184c0*/  @P0 IMAD.MOV.U32 R22, RZ, RZ, R55 ;  /* 0x000000ffff160224 */ /* 0x004fe400078e0037 */
[----:B------:R-:W-:-:S05]  /*184d0*/  @P0 IMAD.MOV.U32 R23, RZ, RZ, R56 ;  /* 0x000000ffff170224 */ /* 0x000fca00078e0038 */
[----:B------:R4:W2:Y:S04]  /*184e0*/  @P0 LDG.E.U16 R224, desc[UR60][R22.64] ;  /* 0x0000003c16e00981 */ /* 0x0008a8000c1e1500 */
[----:B------:R0:W-:Y:S04]  /*184f0*/  STL [R1+0x1f68], R9 ;  /* 0x001f680901007387 */ /* 0x0001e80000100800 */
[----:B------:R-:W2:Y:S04]  /*18500*/  LDL R72, [R1+0xd00] ;  /* 0x000d000001487983 */ /* 0x000ea80000100800 */
[----:B------:R-:W2:Y:S04]  /*18510*/  LDL R24, [R1+0xd04] ;  /* 0x000d040001187983 */ /* 0x000ea80000100800 */
[----:B------:R-:W2:Y:S01]  /*18520*/  LDL R3, [R1+0xcfc] ;  /* 0x000cfc0001037983 */ /* 0x000ea20000100800 */
[----:B----4-:R-:W-:-:S02]  /*18530*/  @P1 IMAD.MOV.U32 R23, RZ, RZ, R73 ;  /* 0x000000ffff171224 */ /* 0x010fc400078e0049 */
[----:B------:R-:W-:-:S05]  /*18540*/  @P1 IMAD.MOV.U32 R22, RZ, RZ, R21 ;  /* 0x000000ffff161224 */ /* 0x000fca00078e0015 */
[----:B------:R1:W4:Y:S04]  /*18550*/  @P1 LDG.E.U16 R139, desc[UR60][R22.64] ;  /* 0x0000003c168b1981 */ /* 0x000328000c1e1500 */
[----:B------:R-:W-:Y:S04]  /*18560*/  STL [R1+0x1f6c], R226 ;  /* 0x001f6ce201007387 */ /* 0x000fe80000100800 */
[----:B0-----:R-:W4:Y:S04]  /*18570*/  LDL R9, [R1+0xcf8] ;  /* 0x000cf80001097983 */ /* 0x001f280000100800 */
[----:B------:R-:W4:Y:S04]  /*18580*/  LDL R57, [R1+0xcf4] ;  /* 0x000cf40001397983 */ /* 0x000f280000100800 */
[----:B------:R-:W4:Y:S04]  /*18590*/  LDL R61, [R1+0xcf0] ;  /* 0x000cf000013d7983 */ /* 0x000f280000100800 */
[----:B---3--:R-:W-:Y:S04]  /*185a0*/  STL [R1+0x1f70], R225 ;  /* 0x001f70e101007387 */ /* 0x008fe80000100800 */
[----:B------:R-:W3:Y:S04]  /*185b0*/  LDL R56, [R1+0xce8] ;  /* 0x000ce80001387983 */ /* 0x000ee80000100800 */
[----:B------:R-:W3:Y:S01]  /*185c0*/  LDL R55, [R1+0xcec] ;  /* 0x000cec0001377983 */ /* 0x000ee20000100800 */
[----:B------:R-:W-:-:S03]  /*185d0*/  PRMT R138, RZ, 0x7610, R138 ;  /* 0x00007610ff8a7816 */ /* 0x000fc6000000008a */
[----:B--2---:R-:W-:Y:S04]  /*185e0*/  STL [R1+0x1f74], R224 ;  /* 0x001f74e001007387 */ /* 0x004fe80000100800 */
[----:B------:R-:W2:Y:S04]  /*185f0*/  LDL R73, [R1+0xce0] ;  /* 0x000ce00001497983 */ /* 0x000ea80000100800 */
[----:B------:R-:W2:Y:S01]  /*18600*/  LDL R21, [R1+0xce4] ;  /* 0x000ce40001157983 */ /* 0x000ea20000100800 */
[----:B-1----:R-:W-:Y:S02]  /*18610*/  @P1 IMAD.MOV.U32 R22, RZ, RZ, R24 ;  /* 0x000000ffff161224 */ /* 0x002fe400078e0018 */
[----:B------:R-:W-:-:S05]  /*18620*/  @P1 IMAD.MOV.U32 R23, RZ, RZ, R72 ;  /* 0x000000ffff171224 */ /* 0x000fca00078e0048 */
[----:B------:R0:W2:Y:S02]  /*18630*/  @P1 LDG.E.U16 R138, desc[UR60][R22.64] ;  /* 0x0000003c168a1981 */ /* 0x0000a4000c1e1500 */
[----:B0-----:R-:W-:Y:S01]  /*18640*/  @P1 IMAD.MOV.U32 R22, RZ, RZ, R3 ;  /* 0x000000ffff161224 */ /* 0x001fe200078e0003 */
[----:B------:R-:W-:Y:S01]  /*18650*/  PRMT R221, RZ, 0x7610, R221 ;  /* 0x00007610ffdd7816 */ /* 0x000fe200000000dd */
[----:B----4-:R0:W-:Y:S04]  /*18660*/  STL [R1+0x1f78], R139 ;  /* 0x001f788b01007387 */ /* 0x0101e80000100800 */
[----:B------:R-:W4:Y:S04]  /*18670*/  LDL R72, [R1+0xcd8] ;  /* 0x000cd80001487983 */ /* 0x000f280000100800 */
[----:B------:R-:W4:Y:S04]  /*18680*/  LDL R24, [R1+0xcdc] ;  /* 0x000cdc0001187983 */ /* 0x000f280000100800 */
[----:B------:R-:W4:Y:S01]  /*18690*/  LDL R3, [R1+0xcd4] ;  /* 0x000cd40001037983 */ /* 0x000f220000100800 */
[----:B------:R-:W-:Y:S01]  /*186a0*/  @P1 IMAD.MOV.U32 R23, RZ, RZ, R9 ;  /* 0x000000ffff171224 */ /* 0x000fe200078e0009 */
[----:B------:R-:W-:-:S02]  /*186b0*/  ISETP.GT.AND P0, PT, R12, 0x4a, PT ;  /* 0x0000004a0c00780c */ /* 0x000fc40003f04270 */
[----:B------:R-:W4:Y:S04]  /*186c0*/  LDL R9, [R1+0xcd0] ;  /* 0x000cd00001097983 */ /* 0x000f280000100800 */
[----:B------:R1:W4:Y:S01]  /*186d0*/  @P1 LDG.E.U16 R221, desc[UR60][R22.64] ;  /* 0x0000003c16dd1981 */ /* 0x000322000c1e1500 */
[----:B------:R-:W-:Y:S02]  /*186e0*/  PRMT R220, RZ, 0x7610, R220 ;  /* 0x00007610ffdc7816 */ /* 0x000fe400000000dc */
[----:B------:R-:W-:Y:S02]  /*186f0*/  PRMT R119, RZ, 0x7610, R119 ;  /* 0x00007610ff777816 */ /* 0x000fe40000000077 */
[----:B------:R-:W-:Y:S02]  /*18700*/  PRMT R118, RZ, 0x7610, R118 ;  /* 0x00007610ff767816 */ /* 0x000fe40000000076 */
[----:B------:R-:W-:-:S02]  /*18710*/  PRMT R117, RZ, 0x7610, R117 ;  /* 0x00007610ff757816 */ /* 0x000fc40000000075 */
[----:B------:R-:W-:Y:S02]  /*18720*/  PRMT R129, RZ, 0x7610, R129 ;  /* 0x00007610ff817816 */ /* 0x000fe40000000081 */
[----:B------:R-:W-:Y:S02]  /*18730*/  PRMT R25, RZ, 0x7610, R25 ;  /* 0x00007610ff197816 */ /* 0x000fe40000000019 */
[----:B------:R-:W-:Y:S02]  /*18740*/  PRMT R26, RZ, 0x7610, R26 ;  /* 0x00007610ff1a7816 */ /* 0x000fe4000000001a */
[----:B------:R-:W-:Y:S02]  /*18750*/  PRMT R27, RZ, 0x7610, R27 ;  /* 0x00007610ff1b7816 */ /* 0x000fe4000000001b */
[----:B------:R-:W-:Y:S01]  /*18760*/  PRMT R28, RZ, 0x7610, R28 ;  /* 0x00007610ff1c7816 */ /* 0x000fe2000000001c */
[----:B-1----:R-:W-:Y:S01]  /*18770*/  @P1 IMAD.MOV.U32 R22, RZ, RZ, R57 ;  /* 0x000000ffff161224 */ /* 0x002fe200078e0039 */
[----:B------:R-:W-:Y:S01]  /*18780*/  PRMT R76, RZ, 0x7610, R76 ;  /* 0x00007610ff4c7816 */ /* 0x000fe2000000004c */
[----:B------:R-:W4:Y:S01]  /*18790*/  LDL R57, [R1+0xccc] ;  /* 0x000ccc0001397983 */ /* 0x000f220000100800 */
[----:B------:R-:W-:-:S03]  /*187a0*/  @P1 IMAD.MOV.U32 R23, RZ, RZ, R61 ;  /* 0x000000ffff171224 */ /* 0x000fc600078e003d */
[----:B------:R-:W4:Y:S01]  /*187b0*/  LDL R61, [R1+0xcc8] ;  /* 0x000cc800013d7983 */ /* 0x000f220000100800 */
[----:B------:R-:W-:Y:S02]  /*187c0*/  PRMT R77, RZ, 0x7610, R77 ;  /* 0x00007610ff4d7816 */ /* 0x000fe4000000004d */
[----:B------:R-:W-:Y:S02]  /*187d0*/  PRMT R78, RZ, 0x7610, R78 ;  /* 0x00007610ff4e7816 */ /* 0x000fe4000000004e */
[----:B------:R-:W-:Y:S01]  /*187e0*/  PRMT R79, RZ, 0x7610, R79 ;  /* 0x00007610ff4f7816 */ /* 0x000fe2000000004f */
[----:B------:R3:W4:Y:S01]  /*187f0*/  @P1 LDG.E.U16 R220, desc[UR60][R22.64] ;  /* 0x0000003c16dc1981 */ /* 0x000722000c1e1500 */
[----:B------:R-:W-:Y:S02]  /*18800*/  PRMT R231, RZ, 0x7610, R231 ;  /* 0x00007610ffe77816 */ /* 0x000fe400000000e7 */
[----:B------:R-:W-:Y:S02]  /*18810*/  PRMT R232, RZ, 0x7610, R232 ;  /* 0x00007610ffe87816 */ /* 0x000fe400000000e8 */
[----:B------:R-:W-:-:S02]  /*18820*/  PRMT R233, RZ, 0x7610, R233 ;  /* 0x00007610ffe97816 */ /* 0x000fc400000000e9 */
[----:B------:R-:W-:Y:S02]  /*18830*/  PRMT R234, RZ, 0x7610, R234 ;  /* 0x00007610ffea7816 */ /* 0x000fe400000000ea */
[----:B------:R-:W-:Y:S02]  /*18840*/  PRMT R214, RZ, 0x7610, R214 ;  /* 0x00007610ffd67816 */ /* 0x000fe400000000d6 */
[----:B------:R-:W-:Y:S02]  /*18850*/  PRMT R215, RZ, 0x7610, R215 ;  /* 0x00007610ffd77816 */ /* 0x000fe400000000d7 */
[----:B------:R-:W-:Y:S02]  /*18860*/  PRMT R152, RZ, 0x7610, R152 ;  /* 0x00007610ff987816 */ /* 0x000fe40000000098 */
[----:B------:R-:W-:Y:S02]  /*18870*/  PRMT R153, RZ, 0x7610, R153 ;  /* 0x00007610ff997816 */ /* 0x000fe40000000099 */
[----:B------:R-:W-:Y:S01]  /*18880*/  PRMT R150, RZ, 0x7610, R150 ;  /* 0x00007610ff967816 */ /* 0x000fe20000000096 */
[----:B---3--:R-:W-:-:S02]  /*18890*/  @P0 IMAD.MOV.U32 R22, RZ, RZ, R55 ;  /* 0x000000ffff160224 */ /* 0x008fc400078e0037 */
[----:B------:R-:W-:Y:S01]  /*188a0*/  @P0 IMAD.MOV.U32 R23, RZ, RZ, R56 ;  /* 0x000000ffff170224 */ /* 0x000fe200078e0038 */
[----:B------:R-:W3:Y:S04]  /*188b0*/  LDL R55, [R1+0xcc4] ;  /* 0x000cc40001377983 */ /* 0x000ee80000100800 */
[----:B------:R-:W3:Y:S04]  /*188c0*/  LDL R56, [R1+0xcc0] ;  /* 0x000cc00001387983 */ /* 0x000ee80000100800 */
[----:B------:R2:W3:Y:S01]  /*188d0*/  @P0 LDG.E.U16 R119, desc[UR60][R22.64] ;  /* 0x0000003c16770981 */ /* 0x0004e2000c1e1500 */
[----:B------:R-:W-:-:S02]  /*188e0*/  PRMT R151, RZ, 0x7610, R151 ;  /* 0x00007610ff977816 */ /* 0x000fc40000000097 */
[----:B------:R-:W-:Y:S02]  /*188f0*/  PRMT R88, RZ, 0x7610, R88 ;  /* 0x00007610ff587816 */ /* 0x000fe40000000058 */
[----:B------:R-:W-:Y:S02]  /*18900*/  PRMT R89, RZ, 0x7610, R89 ;  /* 0x00007610ff597816 */ /* 0x000fe40000000059 */
[----:B------:R-:W-:Y:S02]  /*18910*/  PRMT R223, RZ, 0x7610, R223 ;  /* 0x00007610ffdf7816 */ /* 0x000fe400000000df */
[----:B------:R-:W-:Y:S02]  /*18920*/  PRMT R217, RZ, 0x7610, R217 ;  /* 0x00007610ffd97816 */ /* 0x000fe400000000d9 */
[----:B------:R-:W-:Y:S02]  /*18930*/  PRMT R216, RZ, 0x7610, R216 ;  /* 0x00007610ffd87816 */ /* 0x000fe400000000d8 */
[----:B------:R-:W-:-:S02]  /*18940*/  PRMT R209, RZ, 0x7610, R209 ;  /* 0x00007610ffd17816 */ /* 0x000fc400000000d1 */
[----:B------:R-:W-:Y:S02]  /*18950*/  PRMT R219, RZ, 0x7610, R219 ;  /* 0x00007610ffdb7816 */ /* 0x000fe400000000db */
[----:B------:R-:W-:Y:S01]  /*18960*/  PRMT R218, RZ, 0x7610, R218 ;  /* 0x00007610ffda7816 */ /* 0x000fe200000000da */
[----:B--2---:R-:W-:Y:S02]  /*18970*/  @P0 IMAD.MOV.U32 R22, RZ, RZ, R21 ;  /* 0x000000ffff160224 */ /* 0x004fe400078e0015 */
[----:B------:R-:W-:Y:S01]  /*18980*/  @P0 IMAD.MOV.U32 R23, RZ, RZ, R73 ;  /* 0x000000ffff170224 */ /* 0x000fe200078e0049 */
[----:B------:R-:W2:Y:S04]  /*18990*/  LDL R21, [R1+0xcbc] ;  /* 0x000cbc0001157983 */ /* 0x000ea80000100800 */
[----:B------:R-:W2:Y:S04]  /*189a0*/  LDL R73, [R1+0xcb8] ;  /* 0x000cb80001497983 */ /* 0x000ea80000100800 */
[----:B------:R4:W2:Y:S01]  /*189b0*/  @P0 LDG.E.U16 R118, desc[UR60][R22.64] ;  /* 0x0000003c16760981 */ /* 0x0008a2000c1e1500 */
[----:B------:R-:W-:-:S02]  /*189c0*/  ISETP.GT.AND P1, PT, R12, 0x4b, PT ;  /* 0x0000004b0c00780c */ /* 0x000fc40003f24270 */
[----:B------:R-:W-:Y:S02]  /*189d0*/  PRMT R201, RZ, 0x7610, R201 ;  /* 0x00007610ffc97816 */ /* 0x000fe400000000c9 */
[----:B------:R-:W-:Y:S02]  /*189e0*/  PRMT R200, RZ, 0x7610, R200 ;  /* 0x00007610ffc87816 */ /* 0x000fe400000000c8 */
        /* <DEDUP_REMOVED lines=165> */
[----:B------:R-:W2:Y:S01]  /*19440*/  LDL R75, [R1+0x166c] ;  /* 0x00166c00014b7983 */ /* 0x000ea20000100800 */
[----:B------:R-:W-:-:S03]  /*19450*/  PRMT R181, RZ, 0x7610, R181 ;  /* 0x00007610ffb57816 */ /* 0x000fc600000000b5 */
[----:B------:R-:W2:Y:S01]  /*19460*/  LDL R74, [R1+0x1684] ;  /* 0x00168400014a7983 */ /* 0x000ea20000100800 */
[----:B------:R-:W-:Y:S02]  /*19470*/  PRMT R180, RZ, 0x7610, R180 ;  /* 0x00007610ffb47816 */ /* 0x000fe400000000b4 */
[----:B------:R-:W-:Y:S02]  /*19480*/  PRMT R179, RZ, 0x7610, R179 ;  /* 0x00007610ffb37816 */ /* 0x000fe400000000b3 */
[----:B------:R-:W-:Y:S02]  /*19490*/  PRMT R38, RZ, 0x7610, R38 ;  /* 0x00007610ff267816 */ /* 0x000fe40000000026 */
[----:B------:R-:W-:Y:S02]  /*194a0*/  PRMT R37, RZ, 0x7610, R37 ;  /* 0x00007610ff257816 */ /* 0x000fe40000000025 */
[----:B------:R-:W-:Y:S02]  /*194b0*/  PRMT R252, RZ, 0x7610, R252 ;  /* 0x00007610fffc7816 */ /* 0x000fe400000000fc */
[----:B------:R-:W-:-:S02]  /*194c0*/  PRMT R251, RZ, 0x7610, R251 ;  /* 0x00007610fffb7816 */ /* 0x000fc400000000fb */
[----:B------:R-:W-:Y:S01]  /*194d0*/  PRMT R250, RZ, 0x7610, R250 ;  /* 0x00007610fffa7816 */ /* 0x000fe200000000fa */
[----:B------:R-:W2:Y:S04]  /*194e0*/  LDL R148, [R1+0x16ac] ;  /* 0x0016ac0001947983 */ /* 0x000ea80000100800 */
[----:B------:R-:W2:Y:S04]  /*194f0*/  LDL R147, [R1+0x16c4] ;  /* 0x0016c40001937983 */ /* 0x000ea80000100800 */
[----:B------:R-:W2:Y:S01]  /*19500*/  LDL R146, [R1+0x16d4] ;  /* 0x0016d40001927983 */ /* 0x000ea20000100800 */
[----:B------:R-:W-:-:S03]  /*19510*/  PRMT R249, RZ, 0x7610, R249 ;  /* 0x00007610fff97816 */ /* 0x000fc600000000f9 */
[----:B0-----:R-:W2:Y:S01]  /*19520*/  LDL R139, [R1+0x16d0] ;  /* 0x0016d000018b7983 */ /* 0x001ea20000100800 */
[----:B----4-:R-:W-:Y:S02]  /*19530*/  @P0 IMAD.MOV.U32 R23, RZ, RZ, R72 ;  /* 0x000000ffff170224 */ /* 0x010fe400078e0048 */
[----:B------:R-:W-:Y:S01]  /*19540*/  @P0 IMAD.MOV.U32 R22, RZ, RZ, R24 ;  /* 0x000000ffff160224 */ /* 0x000fe200078e0018 */
[----:B------:R-:W4:Y:S04]  /*19550*/  LDL R72, [R1+0xcb0] ;  /* 0x000cb00001487983 */ /* 0x000f280000100800 */
[----:B------:R-:W4:Y:S04]  /*19560*/  LDL R24, [R1+0xcb4] ;  /* 0x000cb40001187983 */ /* 0x000f280000100800 */
[----:B------:R0:W4:Y:S02]  /*19570*/  @P0 LDG.E.U16 R117, desc[UR60][R22.64] ;  /* 0x0000003c16750981 */ /* 0x000124000c1e1500 */
[----:B0-----:R-:W-:-:S02]  /*19580*/  @P0 IMAD.MOV.U32 R22, RZ, RZ, R3 ;  /* 0x000000ffff160224 */ /* 0x001fc400078e0003 */
[----:B------:R-:W4:Y:S01]  /*19590*/  LDL R3, [R1+0xcac] ;  /* 0x000cac0001037983 */ /* 0x000f220000100800 */
[----:B------:R-:W-:-:S03]  /*195a0*/  @P0 IMAD.MOV.U32 R23, RZ, RZ, R9 ;  /* 0x000000ffff170224 */ /* 0x000fc600078e0009 */
[----:B------:R-:W4:Y:S04]  /*195b0*/  LDL R9, [R1+0xca8] ;  /* 0x000ca80001097983 */ /* 0x000f280000100800 */
[----:B------:R0:W4:Y:S02]  /*195c0*/  @P0 LDG.E.U16 R129, desc[UR60][R22.64] ;  /* 0x0000003c16810981 */ /* 0x000124000c1e1500 */
[----:B0-----:R-:W-:Y:S02]  /*195d0*/  @P1 IMAD.MOV.U32 R22, RZ, RZ, R57 ;  /* 0x000000ffff161224 */ /* 0x001fe400078e0039 */
[----:B------:R-:W4:Y:S01]  /*195e0*/  LDL R57, [R1+0xca4] ;  /* 0x000ca40001397983 */ /* 0x000f220000100800 */
[----:B------:R-:W-:-:S03]  /*195f0*/  @P1 IMAD.MOV.U32 R23, RZ, RZ, R61 ;  /* 0x000000ffff171224 */ /* 0x000fc600078e003d */
[----:B------:R-:W4:Y:S04]  /*19600*/  LDL R61, [R1+0xca0] ;  /* 0x000ca000013d7983 */ /* 0x000f280000100800 */
[----:B------:R3:W4:Y:S02]  /*19610*/  @P1 LDG.E.U16 R25, desc[UR60][R22.64] ;  /* 0x0000003c16191981 */ /* 0x000724000c1e1500 */
[----:B---3--:R-:W-:Y:S02]  /*19620*/  @P1 IMAD.MOV.U32 R22, RZ, RZ, R55 ;  /* 0x000000ffff161224 */ /* 0x008fe400078e0037 */
[----:B------:R-:W-:Y:S01]  /*19630*/  @P1 IMAD.MOV.U32 R23, RZ, RZ, R56 ;  /* 0x000000ffff171224 */ /* 0x000fe200078e0038 */
[----:B------:R-:W3:Y:S04]  /*19640*/  LDL R55, [R1+0xc9c] ;  /* 0x000c9c0001377983 */ /* 0x000ee80000100800 */
[----:B------:R-:W3:Y:S01]  /*19650*/  LDL R56, [R1+0xc98] ;  /* 0x000c980001387983 */ /* 0x000ee20000100800 */
[----:B------:R-:W-:-:S03]  /*19660*/  ISETP.GT.AND P0, PT, R12, 0x4c, PT ;  /* 0x0000004c0c00780c */ /* 0x000fc60003f04270 */
[----:B------:R2:W3:Y:S02]  /*19670*/  @P1 LDG.E.U16 R26, desc[UR60][R22.64] ;  /* 0x0000003c161a1981 */ /* 0x0004e4000c1e1500 */
[----:B--2---:R-:W-:Y:S02]  /*19680*/  @P1 IMAD.MOV.U32 R22, RZ, RZ, R21 ;  /* 0x000000ffff161224 */ /* 0x004fe400078e0015 */
[----:B------:R-:W-:Y:S01]  /*19690*/  @P1 IMAD.MOV.U32 R23, RZ, RZ, R73 ;  /* 0x000000ffff171224 */ /* 0x000fe200078e0049 */
[----:B------:R-:W2:Y:S04]  /*196a0*/  LDL R21, [R1+0xc94] ;  /* 0x000c940001157983 */ /* 0x000ea80000100800 */
[----:B------:R-:W2:Y:S04]  /*196b0*/  LDL R73, [R1+0xc90] ;  /* 0x000c900001497983 */ /* 0x000ea80000100800 */
[----:B------:R4:W2:Y:S02]  /*196c0*/  @P1 LDG.E.U16 R27, desc[UR60][R22.64] ;  /* 0x0000003c161b1981 */ /* 0x0008a4000c1e1500 */
[----:B----4-:R-:W-:-:S02]  /*196d0*/  @P1 IMAD.MOV.U32 R23, RZ, RZ, R72 ;  /* 0x000000ffff171224 */ /* 0x010fc400078e0048 */
        /* <DEDUP_REMOVED lines=13> */
[----:B------:R3:W4:Y:S01]  /*197b0*/  @P0 LDG.E.U16 R77, desc[UR60][R22.64] ;  /* 0x0000003c164d0981 */ /* 0x000722000c1e1500 */
[----:B------:R-:W-:Y:S01]  /*197c0*/  ISETP.GT.AND P1, PT, R12, 0x4d, PT ;  /* 0x0000004d0c00780c */ /* 0x000fe20003f24270 */
[----:B---3--:R-:W-:Y:S02]  /*197d0*/  @P0 IMAD.MOV.U32 R22, RZ, RZ, R55 ;  /* 0x000000ffff160224 */ /* 0x008fe400078e0037 */
[----:B------:R-:W-:Y:S01]  /*197e0*/  @P0 IMAD.MOV.U32 R23, RZ, RZ, R56 ;  /* 0x000000ffff170224 */ /* 0x000fe200078e0038 */
[----:B------:R-:W3:Y:S04]  /*197f0*/  LDL R55, [R1+0xc74] ;  /* 0x000c740001377983 */ /* 0x000ee80000100800 */
[----:B------:R-:W3:Y:S04]  /*19800*/  LDL R56, [R1+0xc70] ;  /* 0x000c700001387983 */ /* 0x000ee80000100800 */
[----:B------:R2:W3:Y:S02]  /*19810*/  @P0 LDG.E.U16 R78, desc[UR60][R22.64] ;  /* 0x0000003c164e0981 */ /* 0x0004e4000c1e1500 */
[----:B--2---:R-:W-:-:S02]  /*19820*/  @P0 IMAD.MOV.U32 R22, RZ, RZ, R21 ;  /* 0x000000ffff160224 */ /* 0x004fc400078e0015 */
        /* <DEDUP_REMOVED lines=17> */
[----:B------:R-:W4:Y:S01]  /*19940*/  LDL R61, [R1+0xc50] ;  /* 0x000c5000013d7983 */ /* 0x000f220000100800 */
[----:B------:R-:W-:-:S03]  /*19950*/  ISETP.GT.AND P0, PT, R12, 0x4e, PT ;  /* 0x0000004e0c00780c */ /* 0x000fc60003f04270 */
[----:B------:R3:W4:Y:S02]  /*19960*/  @P1 LDG.E.U16 R233, desc[UR60][R22.64] ;  /* 0x0000003c16e91981 */ /* 0x000724000c1e1500 */
        /* <DEDUP_REMOVED lines=22> */
[----:B------:R-:W-:Y:S01]  /*19ad0*/  ISETP.GT.AND P1, PT, R12, 0x4f, PT ;  /* 0x0000004f0c00780c */ /* 0x000fe20003f24270 */
[----:B------:R-:W-:-:S02]  /*19ae0*/  @P0 IMAD.MOV.U32 R23, RZ, RZ, R61 ;  /* 0x000000ffff170224 */ /* 0x000fc400078e003d */
[----:B------:R-:W4:Y:S04]  /*19af0*/  LDL R61, [R1+0xc28] ;  /* 0x000c2800013d7983 */ /* 0x000f280000100800 */
[----:B------:R3:W4:Y:S06]  /*19b00*/  @P0 LDG.E.U16 R153, desc[UR60][R22.64] ;  /* 0x0000003c16990981 */ /* 0x00072c000c1e1500 */
[----:B---3--:R-:W-:-:S02]  /*19b10*/  @P1 IMAD.MOV.U32 R22, RZ, RZ, R55 ;  /* 0x000000ffff161224 */ /* 0x008fc400078e0037 */
        /* <DEDUP_REMOVED lines=8> */
[----:B------:R4:W2:Y:S01]  /*19ba0*/  @P1 LDG.E.U16 R151, desc[UR60][R22.64] ;  /* 0x0000003c16971981 */ /* 0x0008a2000c1e1500 */
[----:B------:R-:W-:Y:S01]  /*19bb0*/  ISETP.GT.AND P0, PT, R12, 0x50, PT ;  /* 0x000000500c00780c */ /* 0x000fe20003f04270 */
        /* <DEDUP_REMOVED lines=438> */
[----:B------:R-:W3:Y:S04]  /*1b720*/  LDL R56, [R1+0x978] ;  /* 0x0009780001387983 */ /* 0x000ee80000100800 */
[----:B------:R2:W3:Y:S01]  /*1b730*/  @P0 LDG.E.U16 R48, desc[UR60][R22.64] ;  /* 0x0000003c16300981 */ /* 0x0004e2000c1e1500 */
[----:B------:R-:W-:Y:S01]  /*1b740*/  ISETP.GT.AND P1, PT, R12, 0x65, PT ;  /* 0x000000650c00780c */ /* 0x000fe20003f24270 */
        /* <DEDUP_REMOVED lines=358> */
[----:B------:R-:W-:Y:S01]  /*1cdb0*/  @P1 IMAD.MOV.U32 R23, RZ, RZ, R61 ;  /* 0x000000ffff171224 */ /* 0x000fe200078e003d */
[----:B------:R-:W-:-:S02]  /*1cdc0*/  ISETP.GT.AND P0, PT, R12, 0x76, PT ;  /* 0x000000760c00780c */ /* 0x000fc40003f04270 */
        /* <DEDUP_REMOVED lines=137> */
[----:B------:R0:W3:Y:S01]  /*1d660*/  @P0 LDG.E.U16 R38, desc[UR60][R22.64] ;  /* 0x0000003c16260981 */ /* 0x0000e2000c1e1500 */
[----:B------:R-:W-:Y:S01]  /*1d670*/  ISETP.GT.AND P1, PT, R12, 0x7d, PT ;  /* 0x0000007d0c00780c */ /* 0x000fe20003f24270 */
[----:B0-----:R-:W-:-:S02]  /*1d680*/  @P0 IMAD.MOV.U32 R23, RZ, RZ, R75 ;  /* 0x000000ffff170224 */ /* 0x001fc400078e004b */
[----:B--2---:R-:W-:Y:S01]  /*1d690*/  @P0 IMAD.MOV.U32 R22, RZ, RZ, R21 ;  /* 0x000000ffff160224 */ /* 0x004fe200078e0015 */
[----:B------:R-:W2:Y:S04]  /*1d6a0*/  LDL R75, [R1+0x16dc] ;  /* 0x0016dc00014b7983 */ /* 0x000ea80000100800 */
[----:B------:R-:W2:Y:S04]  /*1d6b0*/  LDL R21, [R1+0x16bc] ;  /* 0x0016bc0001157983 */ /* 0x000ea80000100800 */
[----:B------:R0:W2:Y:S02]  /*1d6c0*/  @P0 LDG.E.U16 R37, desc[UR60][R22.64] ;  /* 0x0000003c16250981 */ /* 0x0000a4000c1e1500 */
[----:B0-----:R-:W-:Y:S01]  /*1d6d0*/  @P0 IMAD.MOV.U32 R23, RZ, RZ, R74 ;  /* 0x000000ffff170224 */ /* 0x001fe200078e004a */
[----:B------:R-:W-:Y:S01]  /*1d6e0*/  PRMT R248, RZ, 0x7610, R248 ;  /* 0x00007610fff87816 */ /* 0x000fe200000000f8 */
[----:B------:R-:W2:Y:S01]  /*1d6f0*/  LDL R74, [R1+0x16d8] ;  /* 0x0016d800014a7983 */ /* 0x000ea20000100800 */
[----:B----4-:R-:W-:-:S03]  /*1d700*/  @P0 IMAD.MOV.U32 R22, RZ, RZ, R24 ;  /* 0x000000ffff160224 */ /* 0x010fc600078e0018 */
[----:B------:R-:W4:Y:S04]  /*1d710*/  LDL R24, [R1+0x16b0] ;  /* 0x0016b00001187983 */ /* 0x000f280000100800 */
[----:B------:R0:W4:Y:S02]  /*1d720*/  @P0 LDG.E.U16 R252, desc[UR60][R22.64] ;  /* 0x0000003c16fc0981 */ /* 0x000124000c1e1500 */
[----:B0-----:R-:W-:Y:S02]  /*1d730*/  @P0 IMAD.MOV.U32 R22, RZ, RZ, R3 ;  /* 0x000000ffff160224 */ /* 0x001fe400078e0003 */
[----:B------:R-:W-:Y:S01]  /*1d740*/  @P0 IMAD.MOV.U32 R23, RZ, RZ, R73 ;  /* 0x000000ffff170224 */ /* 0x000fe200078e0049 */
[----:B------:R-:W4:Y:S04]  /*1d750*/  LDL R3, [R1+0x16c0] ;  /* 0x0016c00001037983 */ /* 0x000f280000100800 */
[----:B------:R-:W4:Y:S04]  /*1d760*/  LDL R73, [R1+0x16e0] ;  /* 0x0016e00001497983 */ /* 0x000f280000100800 */
[----:B------:R0:W4:Y:S02]  /*1d770*/  @P0 LDG.E.U16 R251, desc[UR60][R22.64] ;  /* 0x0000003c16fb0981 */ /* 0x000124000c1e1500 */
[----:B0-----:R-:W-:-:S02]  /*1d780*/  @P1 IMAD.MOV.U32 R22, RZ, RZ, R9 ;  /* 0x000000ffff161224 */ /* 0x001fc400078e0009 */
[----:B------:R-:W4:Y:S01]  /*1d790*/  LDL R9, [R1+0x16b8] ;  /* 0x0016b80001097983 */ /* 0x000f220000100800 */
[----:B------:R-:W-:-:S05]  /*1d7a0*/  @P1 IMAD.MOV.U32 R23, RZ, RZ, R72 ;  /* 0x000000ffff171224 */ /* 0x000fca00078e0048 */
[----:B------:R0:W4:Y:S02]  /*1d7b0*/  @P1 LDG.E.U16 R250, desc[UR60][R22.64] ;  /* 0x0000003c16fa1981 */ /* 0x000124000c1e1500 */
[----:B0-----:R-:W-:Y:S02]  /*1d7c0*/  @P1 IMAD.MOV.U32 R22, RZ, RZ, R57 ;  /* 0x000000ffff161224 */ /* 0x001fe400078e0039 */
[----:B------:R-:W4:Y:S01]  /*1d7d0*/  LDL R57, [R1+0x16c8] ;  /* 0x0016c80001397983 */ /* 0x000f220000100800 */
[----:B------:R-:W-:Y:S01]  /*1d7e0*/  @P1 IMAD.MOV.U32 R23, RZ, RZ, R61 ;  /* 0x000000ffff171224 */ /* 0x000fe200078e003d */
[----:B------:R-:W-:-:S04]  /*1d7f0*/  ISETP.GT.AND P0, PT, R12, 0x7e, PT ;  /* 0x0000007e0c00780c */ /* 0x000fc80003f04270 */
[----:B------:R3:W4:Y:S01]  /*1d800*/  @P1 LDG.E.U16 R249, desc[UR60][R22.64] ;  /* 0x0000003c16f91981 */ /* 0x000722000c1e1500 */
[----:B------:R-:W-:Y:S01]  /*1d810*/  PRMT R13, RZ, 0x7610, R13 ;  /* 0x00007610ff0d7816 */ /* 0x000fe2000000000d */
[----:B---3--:R-:W-:Y:S02]  /*1d820*/  @P1 IMAD.MOV.U32 R22, RZ, RZ, R55 ;  /* 0x000000ffff161224 */ /* 0x008fe400078e0037 */
[----:B------:R-:W-:Y:S01]  /*1d830*/  @P1 IMAD.MOV.U32 R23, RZ, RZ, R56 ;  /* 0x000000ffff171224 */ /* 0x000fe200078e0038 */
[----:B------:R-:W3:Y:S04]  /*1d840*/  LDL.LU R55, [R1+0x520] ;  /* 0x0005200001377983 */ /* 0x000ee80000300800 */
[----:B------:R2:W3:Y:S02]  /*1d850*/  @P1 LDG.E.U16 R248, desc[UR60][R22.64] ;  /* 0x0000003c16f81981 */ /* 0x0004e4000c1e1500 */
[----:B--2---:R-:W-:Y:S01]  /*1d860*/  @P1 IMAD.MOV.U32 R22, RZ, RZ, R21 ;  /* 0x000000ffff161224 */ /* 0x004fe200078e0015 */
[----:B------:R-:W-:Y:S01]  /*1d870*/  PRMT R174, RZ, 0x7610, R174 ;  /* 0x00007610ffae7816 */ /* 0x000fe200000000ae */
[----:B----4-:R-:W-:-:S02]  /*1d880*/  @P1 IMAD.MOV.U32 R23, RZ, RZ, R24 ;  /* 0x000000ffff171224 */ /* 0x010fc400078e0018 */
[----:B------:R-:W2:Y:S04]  /*1d890*/  LDL.LU R24, [R1+0x51c] ;  /* 0x00051c0001187983 */ /* 0x000ea80000300800 */
[----:B------:R-:W4:Y:S04]  /*1d8a0*/  LDL.LU R21, [R1+0x518] ;  /* 0x0005180001157983 */ /* 0x000f280000300800 */
[----:B------:R-:W3:Y:S04]  /*1d8b0*/  LDL R72, [R1+0x16e8] ;  /* 0x0016e80001487983 */ /* 0x000ee80000100800 */
[----:B------:R0:W4:Y:S04]  /*1d8c0*/  @P1 LDG.E.U16 R13, desc[UR60][R22.64] ;  /* 0x0000003c160d1981 */ /* 0x000128000c1e1500 */
[----:B------:R-:W2:Y:S04]  /*1d8d0*/  LDL R61, [R1+0x16e4] ;  /* 0x0016e400013d7983 */ /* 0x000ea80000100800 */
[----:B------:R-:W4:Y:S01]  /*1d8e0*/  LDL R56, [R1+0x1730] ;  /* 0x0017300001387983 */ /* 0x000f220000100800 */
[----:B0-----:R-:W-:-:S03]  /*1d8f0*/  @P0 IMAD.MOV.U32 R23, RZ, RZ, R9 ;  /* 0x000000ffff170224 */ /* 0x001fc600078e0009 */
[----:B------:R-:W2:Y:S01]  /*1d900*/  LDL R9, [R1+0x16f8] ;  /* 0x0016f80001097983 */ /* 0x000ea20000100800 */
[----:B------:R-:W-:-:S03]  /*1d910*/  @P0 IMAD.MOV.U32 R22, RZ, RZ, R3 ;  /* 0x000000ffff160224 */ /* 0x000fc600078e0003 */
[----:B------:R-:W4:Y:S04]  /*1d920*/  LDL.LU R3, [R1+0x514] ;  /* 0x0005140001037983 */ /* 0x000f280000300800 */
[----:B------:R0:W4:Y:S02]  /*1d930*/  @P0 LDG.E.U16 R174, desc[UR60][R22.64] ;  /* 0x0000003c16ae0981 */ /* 0x000124000c1e1500 */
[----:B0-----:R-:W-:Y:S02]  /*1d940*/  @P0 IMAD.MOV.U32 R22, RZ, RZ, R57 ;  /* 0x000000ffff160224 */ /* 0x001fe400078e0039 */
[----:B------:R-:W4:Y:S01]  /*1d950*/  LDL R57, [R1+0x16f4] ;  /* 0x0016f40001397983 */ /* 0x000f220000100800 */
[----:B------:R-:W-:Y:S01]  /*1d960*/  PRMT R175, RZ, 0x7610, R175 ;  /* 0x00007610ffaf7816 */ /* 0x000fe200000000af */
[----:B------:R-:W-:Y:S01]  /*1d970*/  @P0 IMAD.MOV.U32 R23, RZ, RZ, R148 ;  /* 0x000000ffff170224 */ /* 0x000fe200078e0094 */
[----:B------:R-:W-:-:S02]  /*1d980*/  PRMT R176, RZ, 0x7610, R176 ;  /* 0x00007610ffb07816 */ /* 0x000fc400000000b0 */
[----:B------:R-:W-:Y:S02]  /*1d990*/  ISETP.GT.AND P1, PT, R12, 0x7f, PT ;  /* 0x0000007f0c00780c */ /* 0x000fe40003f24270 */
[----:B------:R0:W4:Y:S01]  /*1d9a0*/  @P0 LDG.E.U16 R175, desc[UR60][R22.64] ;  /* 0x0000003c16af0981 */ /* 0x000122000c1e1500 */
[----:B------:R-:W-:Y:S01]  /*1d9b0*/  PRMT R177, RZ, 0x7610, R177 ;  /* 0x00007610ffb17816 */ /* 0x000fe200000000b1 */
[----:B0-----:R-:W-:Y:S02]  /*1d9c0*/  @P0 IMAD.MOV.U32 R22, RZ, RZ, R146 ;  /* 0x000000ffff160224 */ /* 0x001fe400078e0092 */
[----:B------:R-:W-:-:S05]  /*1d9d0*/  @P0 IMAD.MOV.U32 R23, RZ, RZ, R147 ;  /* 0x000000ffff170224 */ /* 0x000fca00078e0093 */
        /* <DEDUP_REMOVED lines=8> */
[----:B------:R0:W4:Y:S02]  /*1da60*/  @P1 LDG.E.U16 R110, desc[UR60][R22.64] ;  /* 0x0000003c166e1981 */ /* 0x000124000c1e1500 */
[----:B0-----:R-:W-:Y:S01]  /*1da70*/  @P1 IMAD.MOV.U32 R23, RZ, RZ, R2 ;  /* 0x000000ffff171224 */ /* 0x001fe200078e0002 */
[----:B------:R-:W-:Y:S02]  /*1da80*/  PRMT R112, RZ, 0x7610, R112 ;  /* 0x00007610ff707816 */ /* 0x000fe40000000070 */
[----:B------:R-:W-:Y:S01]  /*1da90*/  PRMT R113, RZ, 0x7610, R113 ;  /* 0x00007610ff717816 */ /* 0x000fe20000000071 */
[----:B------:R0:W-:Y:S04]  /*1daa0*/  STL [R1+0x17f0], R2 ;  /* 0x0017f00201007387 */ /* 0x0001e80000100800 */
[----:B------:R-:W4:Y:S04]  /*1dab0*/  LDL.LU R139, [R1+0x4a0] ;  /* 0x0004a000018b7983 */ /* 0x000f280000300800 */
[----:B0-----:R-:W4:Y:S04]  /*1dac0*/  LDL.LU R2, [R1+0x49c] ;  /* 0x00049c0001027983 */ /* 0x001f280000300800 */
[----:B------:R-:W4:Y:S04]  /*1dad0*/  LDL.LU R224, [R1+0x498] ;  /* 0x0004980001e07983 */ /* 0x000f280000300800 */
[----:B------:R-:W4:Y:S04]  /*1dae0*/  LDL.LU R225, [R1+0x494] ;  /* 0x0004940001e17983 */ /* 0x000f280000300800 */
[----:B------:R-:W4:Y:S01]  /*1daf0*/  LDL.LU R226, [R1+0x414] ;  /* 0x0004140001e27983 */ /* 0x000f220000300800 */
[----:B---3--:R-:W-:-:S05]  /*1db00*/  @P1 IMAD.MOV.U32 R22, RZ, RZ, R72 ;  /* 0x000000ffff161224 */ /* 0x008fca00078e0048 */
[----:B------:R2:W3:Y:S02]  /*1db10*/  @P1 LDG.E.U16 R111, desc[UR60][R22.64] ;  /* 0x0000003c166f1981 */ /* 0x0004e4000c1e1500 */
[----:B--2---:R-:W-:Y:S02]  /*1db20*/  @P1 IMAD.MOV.U32 R22, RZ, RZ, R9 ;  /* 0x000000ffff161224 */ /* 0x004fe400078e0009 */
[----:B------:R-:W0:Y:S01]  /*1db30*/  S2R R9, SR_TID.X ;  /* 0x0000000000097919 */ /* 0x000e220000002100 */
[----:B------:R-:W-:-:S05]  /*1db40*/  @P1 IMAD.MOV.U32 R23, RZ, RZ, R61 ;  /* 0x000000ffff171224 */ /* 0x000fca00078e003d */
[----:B------:R4:W2:Y:S02]  /*1db50*/  @P1 LDG.E.U16 R112, desc[UR60][R22.64] ;  /* 0x0000003c16701981 */ /* 0x0008a4000c1e1500 */
[----:B----4-:R-:W-:Y:S02]  /*1db60*/  @P1 IMAD.MOV.U32 R22, RZ, RZ, R56 ;  /* 0x000000ffff161224 */ /* 0x010fe400078e0038 */
[----:B------:R-:W-:-:S05]  /*1db70*/  @P1 IMAD.MOV.U32 R23, RZ, RZ, R57 ;  /* 0x000000ffff171224 */ /* 0x000fca00078e0039 */
[----:B------:R-:W4:Y:S01]  /*1db80*/  @P1 LDG.E.U16 R113, desc[UR60][R22.64] ;  /* 0x0000003c16711981 */ /* 0x000f22000c1e1500 */
[----:B------:R-:W-:Y:S01]  /*1db90*/  BAR.SYNC.DEFER_BLOCKING 0x0 ;  /* 0x0000000000007b1d */ /* 0x000fe20000010000 */
[----:B0-----:R-:W-:-:S04]  /*1dba0*/  LOP3.LUT R9, R9, 0x7f, RZ, 0xc0, !PT ;  /* 0x0000007f09097812 */ /* 0x001fc800078ec0ff */
[----:B------:R-:W-:Y:S02]  /*1dbb0*/  ISETP.GE.AND P0, PT, R9, R12, PT ;  /* 0x0000000c0900720c */ /* 0x000fe40003f06270 */
[----:B------:R-:W3:Y:S04]  /*1dbc0*/  LDL.LU R9, [R1+0x410] ;  /* 0x0004100001097983 */ /* 0x000ee80000300800 */
[----:B------:R-:W2:Y:S04]  /*1dbd0*/  LDL.LU R149, [R1+0x40c] ;  /* 0x00040c0001957983 */ /* 0x000ea80000300800 */
[----:B------:R-:W4:Y:S04]  /*1dbe0*/  LDL.LU R148, [R1+0x408] ;  /* 0x0004080001947983 */ /* 0x000f280000300800 */
        /* <DEDUP_REMOVED lines=16> */
[----:B------:R0:W-:Y:S04]  /*1dcf0*/  STS.U16 [R10], R55 ;  /* 0x000000370a007388 */ /* 0x0001e80000000400 */
[----:B------:R-:W4:Y:S04]  /*1dd00*/  LDL.LU R56, [R1+0x15c] ;  /* 0x00015c0001387983 */ /* 0x000f280000300800 */
[----:B------:R1:W-:Y:S04]  /*1dd10*/  STS.U16 [R10+0x8000], R24 ;  /* 0x008000180a007388 */ /* 0x0003e80000000400 */
[----:B------:R1:W-:Y:S04]  /*1dd20*/  STS.U16 [R10+0x10000], R21 ;  /* 0x010000150a007388 */ /* 0x0003e80000000400 */
[----:B------:R1:W-:Y:S04]  /*1dd30*/  STS.U16 [R10+0x18000], R3 ;  /* 0x018000030a007388 */ /* 0x0003e80000000400 */
[----:B0-----:R-:W4:Y:S04]  /*1dd40*/  LDL.LU R55, [R1+0x158] ;  /* 0x0001580001377983 */ /* 0x001f280000300800 */
[----:B-1----:R-:W4:Y:S04]  /*1dd50*/  LDL.LU R24, [R1+0x154] ;  /* 0x0001540001187983 */ /* 0x002f280000300800 */
[----:B------:R-:W4:Y:S04]  /*1dd60*/  LDL.LU R21, [R1+0x150] ;  /* 0x0001500001157983 */ /* 0x000f280000300800 */
[----:B------:R-:W4:Y:S04]  /*1dd70*/  LDL.LU R3, [R1+0xdc] ;  /* 0x0000dc0001037983 */ /* 0x000f280000300800 */
[----:B------:R-:W4:Y:S04]  /*1dd80*/  LDL.LU R12, [R1+0xd8] ;  /* 0x0000d800010c7983 */ /* 0x000f280000300800 */
[----:B------:R0:W-:Y:S04]  /*1dd90*/  STS.U16 [R10+0x400], R139 ;  /* 0x0004008b0a007388 */ /* 0x0001e80000000400 */
[----:B------:R1:W-:Y:S04]  /*1dda0*/  STS.U16 [R10+0x8400], R2 ;  /* 0x008400020a007388 */ /* 0x0003e80000000400 */
[----:B0-----:R-:W4:Y:S04]  /*1ddb0*/  LDL.LU R139, [R1+0x1f78] ;  /* 0x001f7800018b7983 */ /* 0x001f280000300800 */
[----:B------:R0:W-:Y:S04]  /*1ddc0*/  STS.U16 [R10+0x10400], R224 ;  /* 0x010400e00a007388 */ /* 0x0001e80000000400 */
[----:B------:R0:W-:Y:S04]  /*1ddd0*/  STS.U16 [R10+0x18400], R225 ;  /* 0x018400e10a007388 */ /* 0x0001e80000000400 */
[----:B------:R0:W-:Y:S04]  /*1dde0*/  STS.U16 [R10+0x800], R226 ;  /* 0x000800e20a007388 */ /* 0x0001e80000000400 */
[----:B-1----:R-:W4:Y:S04]  /*1ddf0*/  LDL.LU R2, [R1+0xd0] ;  /* 0x0000d00001027983 */ /* 0x002f280000300800 */
[----:B0-----:R-:W4:Y:S04]  /*1de00*/  LDL.LU R224, [R1+0x1f74] ;  /* 0x001f740001e07983 */ /* 0x001f280000300800 */
[----:B------:R-:W4:Y:S04]  /*1de10*/  LDL.LU R225, [R1+0x1f70] ;  /* 0x001f700001e17983 */ /* 0x000f280000300800 */
[----:B------:R-:W4:Y:S04]  /*1de20*/  LDL.LU R226, [R1+0x1f6c] ;  /* 0x001f6c0001e27983 */ /* 0x000f280000300800 */
[----:B---3--:R0:W-:Y:S04]  /*1de30*/  STS.U16 [R10+0x8800], R9 ;  /* 0x008800090a007388 */ /* 0x0081e80000000400 */
[----:B--2---:R1:W-:Y:S04]  /*1de40*/  STS.U16 [R10+0x10800], R149 ;  /* 0x010800950a007388 */ /* 0x0043e80000000400 */
[----:B----4-:R2:W-:Y:S04]  /*1de50*/  STS.U16 [R10+0x18800], R148 ;  /* 0x018800940a007388 */ /* 0x0105e80000000400 */
[----:B------:R3:W-:Y:S04]  /*1de60*/  STS.U16 [R10+0xc00], R147 ;  /* 0x000c00930a007388 */ /* 0x0007e80000000400 */
[----:B------:R4:W-:Y:S04]  /*1de70*/  STS.U16 [R10+0x8c00], R146 ;  /* 0x008c00920a007388 */ /* 0x0009e80000000400 */
[----:B------:R4:W-:Y:S04]  /*1de80*/  STS.U16 [R10+0x10c00], R213 ;  /* 0x010c00d50a007388 */ /* 0x0009e80000000400 */
[----:B0-----:R-:W4:Y:S04]  /*1de90*/  LDL.LU R9, [R1+0x1f68] ;  /* 0x001f680001097983 */ /* 0x001f280000300800 */
[----:B-1----:R-:W4:Y:S04]  /*1dea0*/  LDL.LU R149, [R1+0x1f64] ;  /* 0x001f640001957983 */ /* 0x002f280000300800 */
[----:B--2---:R-:W2:Y:S04]  /*1deb0*/  LDL.LU R148, [R1+0x1f60] ;  /* 0x001f600001947983 */ /* 0x004ea80000300800 */
[----:B---3--:R-:W3:Y:S04]  /*1dec0*/  LDL.LU R147, [R1+0x1f5c] ;  /* 0x001f5c0001937983 */ /* 0x008ee80000300800 */
[----:B----4-:R-:W4:Y:S04]  /*1ded0*/  LDL.LU R146, [R1+0x1f58] ;  /* 0x001f580001927983 */ /* 0x010f280000300800 */
[----:B------:R-:W2:Y:S04]  /*1dee0*/  LDL.LU R213, [R1+0x1f54] ;  /* 0x001f540001d57983 */ /* 0x000ea80000300800 */
[----:B------:R0:W-:Y:S04]  /*1def0*/  STS.U16 [R10+0x18c00], R212 ;  /* 0x018c00d40a007388 */ /* 0x0001e80000000400 */
[----:B------:R1:W-:Y:S04]  /*1df00*/  STS.U16 [R10+0x1000], R211 ;  /* 0x001000d30a007388 */ /* 0x0003e80000000400 */
[----:B------:R1:W-:Y:S04]  /*1df10*/  STS.U16 [R10+0x9000], R210 ;  /* 0x009000d20a007388 */ /* 0x0003e80000000400 */
[----:B------:R1:W-:Y:S04]  /*1df20*/  STS.U16 [R10+0x11000], R230 ;  /* 0x011000e60a007388 */ /* 0x0003e80000000400 */
[----:B------:R1:W-:Y:S04]  /*1df30*/  STS.U16 [R10+0x19000], R229 ;  /* 0x019000e50a007388 */ /* 0x0003e80000000400 */
[----:B------:R1:W-:Y:S04]  /*1df40*/  STS.U16 [R10+0x1400], R228 ;  /* 0x001400e40a007388 */ /* 0x0003e80000000400 */
[----:B0-----:R-:W3:Y:S04]  /*1df50*/  LDL.LU R212, [R1+0x1f50] ;  /* 0x001f500001d47983 */ /* 0x001ee80000300800 */
[----:B-1----:R-:W4:Y:S04]  /*1df60*/  LDL.LU R211, [R1+0x1f4c] ;  /* 0x001f4c0001d37983 */ /* 0x002f280000300800 */
[----:B------:R-:W2:Y:S04]  /*1df70*/  LDL.LU R210, [R1+0x1f48] ;  /* 0x001f480001d27983 */ /* 0x000ea80000300800 */
[----:B------:R-:W3:Y:S04]  /*1df80*/  LDL.LU R230, [R1+0x1f44] ;  /* 0x001f440001e67983 */ /* 0x000ee80000300800 */
[----:B------:R-:W4:Y:S04]  /*1df90*/  LDL.LU R229, [R1+0x1f40] ;  /* 0x001f400001e57983 */ /* 0x000f280000300800 */
        /* <DEDUP_REMOVED lines=25> */
[----:B------:R-:W-:Y:S04]  /*1e130*/  STS.U16 [R10+0x13c00], R11 ;  /* 0x013c000b0a007388 */ /* 0x000fe80000000400 */
[----:B------:R-:W-:Y:S04]  /*1e140*/  STS.U16 [R10+0x1bc00], R0 ;  /* 0x01bc00000a007388 */ /* 0x000fe80000000400 */
[----:B------:R-:W-:Y:S04]  /*1e150*/  STS.U16 [R10+0x3400], R140 ;  /* 0x0034008c0a007388 */ /* 0x000fe80000000400 */
[----:B------:R-:W-:Y:S04]  /*1e160*/  STS.U16 [R10+0x1b000], R141 ;  /* 0x01b0008d0a007388 */ /* 0x000fe80000000400 */
[----:B------:R-:W-:Y:S04]  /*1e170*/  STS.U16 [R10+0xa800], R217 ;  /* 0x00a800d90a007388 */ /* 0x000fe80000000400 */
[----:B------:R-:W-:Y:S04]  /*1e180*/  STS.U16 [R10+0x12800], R216 ;  /* 0x012800d80a007388 */ /* 0x000fe80000000400 */
[----:B------:R-:W-:Y:S04]  /*1e190*/  STS.U16 [R10+0x2400], R9 ;  /* 0x002400090a007388 */ /* 0x000fe80000000400 */
[----:B--2---:R0:W-:Y:S04]  /*1e1a0*/  STS.U16 [R10+0x12000], R3 ;  /* 0x012000030a007388 */ /* 0x0041e80000000400 */
[----:B0-----:R-:W2:Y:S04]  /*1e1b0*/  LDL.LU R3, [R1+0x510] ;  /* 0x0005100001037983 */ /* 0x001ea80000300800 */
[----:B------:R-:W2:Y:S04]  /*1e1c0*/  LDL.LU R9, [R1+0x1f08] ;  /* 0x001f080001097983 */ /* 0x000ea80000300800 */
[----:B------:R-:W-:Y:S04]  /*1e1d0*/  STL [R1+0x1758], R10 ;  /* 0x0017580a01007387 */ /* 0x000fe80000100800 */
[----:B------:R-:W3:Y:S04]  /*1e1e0*/  LDL.LU R11, [R1+0x50c] ;  /* 0x00050c00010b7983 */ /* 0x000ee80000300800 */
[----:B------:R-:W4:Y:S04]  /*1e1f0*/  LDL.LU R0, [R1+0x508] ;  /* 0x0005080001007983 */ /* 0x000f280000300800 */
[----:B------:R-:W4:Y:S04]  /*1e200*/  LDL.LU R140, [R1+0x504] ;  /* 0x00050400018c7983 */ /* 0x000f280000300800 */
[----:B------:R-:W4:Y:S04]  /*1e210*/  LDL.LU R141, [R1+0x490] ;  /* 0x00049000018d7983 */ /* 0x000f280000300800 */
[----:B------:R-:W4:Y:S04]  /*1e220*/  LDL.LU R217, [R1+0x48c] ;  /* 0x00048c0001d97983 */ /* 0x000f280000300800 */
[----:B------:R-:W4:Y:S04]  /*1e230*/  LDL.LU R216, [R1+0x488] ;  /* 0x0004880001d87983 */ /* 0x000f280000300800 */
[----:B------:R0:W-:Y:S04]  /*1e240*/  STS.U16 [R10+0x1ac00], R145 ;  /* 0x01ac00910a007388 */ /* 0x0001e80000000400 */
[----:B------:R1:W-:Y:S04]  /*1e250*/  STS.U16 [R10+0x3000], R144 ;  /* 0x003000900a007388 */ /* 0x0003e80000000400 */
[----:B------:R1:W-:Y:S04]  /*1e260*/  STS.U16 [R10+0xb000], R143 ;  /* 0x00b0008f0a007388 */ /* 0x0003e80000000400 */
        /* <DEDUP_REMOVED lines=9> */
[----:B------:R-:W4:Y:S04]  /*1e300*/  LDL.LU R208, [R1+0x374] ;  /* 0x0003740001d07983 */ /* 0x000f280000300800 */
        /* <DEDUP_REMOVED lines=25> */
[----:B------:R-:W-:Y:S04]  /*1e4a0*/  STS.U16 [R10+0xa000], R12 ;  /* 0x00a0000c0a007388 */ /* 0x000fe80000000400 */
[----:B------:R-:W-:Y:S04]  /*1e4b0*/  STS.U16 [R10+0x1a000], R2 ;  /* 0x01a000020a007388 */ /* 0x000fe80000000400 */
[----:B------:R1:W-:Y:S04]  /*1e4c0*/  STS.U16 [R10+0xbc00], R58 ;  /* 0x00bc003a0a007388 */ /* 0x0003e80000000400 */
[----:B0-----:R-:W4:Y:S04]  /*1e4d0*/  LDL.LU R124, [R1+0x1c8] ;  /* 0x0001c800017c7983 */ /* 0x001f280000300800 */
[----:B-1----:R-:W4:Y:S04]  /*1e4e0*/  LDL.LU R125, [R1+0x1c4] ;  /* 0x0001c400017d7983 */ /* 0x002f280000300800 */
[----:B------:R-:W4:Y:S04]  /*1e4f0*/  LDL.LU R58, [R1+0x1c0] ;  /* 0x0001c000013a7983 */ /* 0x000f280000300800 */
[----:B--2---:R0:W-:Y:S04]  /*1e500*/  STS.U16 [R9+0x80], R3 ;  /* 0x0000800309007388 */ /* 0x0041e80000000400 */
[----:B---3--:R1:W-:Y:S04]  /*1e510*/  STS.U16 [R9+0x8080], R11 ;  /* 0x0080800b09007388 */ /* 0x0083e80000000400 */
[----:B----4-:R2:W-:Y:S04]  /*1e520*/  STS.U16 [R9+0x10080], R0 ;  /* 0x0100800009007388 */ /* 0x0105e80000000400 */
[----:B------:R3:W-:Y:S04]  /*1e530*/  STS.U16 [R9+0x18080], R140 ;  /* 0x0180808c09007388 */ /* 0x0007e80000000400 */
[----:B------:R4:W-:Y:S04]  /*1e540*/  STS.U16 [R9+0x480], R141 ;  /* 0x0004808d09007388 */ /* 0x0009e80000000400 */
[----:B0-----:R-:W4:Y:S04]  /*1e550*/  LDL.LU R3, [R1+0x14c] ;  /* 0x00014c0001037983 */ /* 0x001f280000300800 */
[----:B------:R-:W4:Y:S04]  /*1e560*/  LDL.LU R10, [R1+0x148] ;  /* 0x00014800010a7983 */ /* 0x000f280000300800 */
[----:B------:R-:W4:Y:S04]  /*1e570*/  LDL.LU R12, [R1+0x144] ;  /* 0x00014400010c7983 */ /* 0x000f280000300800 */
[----:B------:R-:W4:Y:S04]  /*1e580*/  LDL.LU R2, [R1+0x140] ;  /* 0x0001400001027983 */ /* 0x000f280000300800 */
[----:B-1----:R-:W4:Y:S04]  /*1e590*/  LDL.LU R11, [R1+0x1f04] ;  /* 0x001f0400010b7983 */ /* 0x002f280000300800 */
[----:B--2---:R-:W2:Y:S04]  /*1e5a0*/  LDL.LU R0, [R1+0x1f00] ;  /* 0x001f000001007983 */ /* 0x004ea80000300800 */
[----:B---3--:R-:W3:Y:S04]  /*1e5b0*/  LDL.LU R140, [R1+0x1efc] ;  /* 0x001efc00018c7983 */ /* 0x008ee80000300800 */
[----:B----4-:R-:W4:Y:S04]  /*1e5c0*/  LDL.LU R141, [R1+0x1ef8] ;  /* 0x001ef800018d7983 */ /* 0x010f280000300800 */
[----:B------:R0:W-:Y:S04]  /*1e5d0*/  STS.U16 [R9+0x8480], R217 ;  /* 0x008480d909007388 */ /* 0x0001e80000000400 */
[----:B------:R1:W-:Y:S04]  /*1e5e0*/  STS.U16 [R9+0x10480], R216 ;  /* 0x010480d809007388 */ /* 0x0003e80000000400 */
[----:B0-----:R-:W2:Y:S04]  /*1e5f0*/  LDL.LU R217, [R1+0x1ef4] ;  /* 0x001ef40001d97983 */ /* 0x001ea80000300800 */
[----:B-1----:R-:W2:Y:S04]  /*1e600*/  LDL.LU R216, [R1+0x1ef0] ;  /* 0x001ef00001d87983 */ /* 0x002ea80000300800 */
[----:B------:R0:W-:Y:S04]  /*1e610*/  STS.U16 [R9+0x18480], R145 ;  /* 0x0184809109007388 */ /* 0x0001e80000000400 */
[----:B------:R1:W-:Y:S04]  /*1e620*/  STS.U16 [R9+0x880], R144 ;  /* 0x0008809009007388 */ /* 0x0003e80000000400 */
[----:B------:R1:W-:Y:S04]  /*1e630*/  STS.U16 [R9+0x8880], R143 ;  /* 0x0088808f09007388 */ /* 0x0003e80000000400 */
[----:B------:R1:W-:Y:S04]  /*1e640*/  STS.U16 [R9+0x10880], R142 ;  /* 0x0108808e09007388 */ /* 0x0003e80000000400 */
[----:B------:R1:W-:Y:S04]  /*1e650*/  STS.U16 [R9+0x18880], R209 ;  /* 0x018880d109007388 */ /* 0x0003e80000000400 */
[----:B------:R1:W-:Y:S04]  /*1e660*/  STS.U16 [R9+0xc80], R208 ;  /* 0x000c80d009007388 */ /* 0x0003e80000000400 */
[----:B0-----:R-:W2:Y:S04]  /*1e670*/  LDL.LU R145, [R1+0x1eec] ;  /* 0x001eec0001917983 */ /* 0x001ea80000300800 */
[----:B-1----:R-:W2:Y:S04]  /*1e680*/  LDL.LU R144, [R1+0x1ee8] ;  /* 0x001ee80001907983 */ /* 0x002ea80000300800 */
[----:B------:R-:W2:Y:S04]  /*1e690*/  LDL.LU R143, [R1+0x1ee4] ;  /* 0x001ee400018f7983 */ /* 0x000ea80000300800 */
[----:B------:R-:W2:Y:S04]  /*1e6a0*/  LDL.LU R142, [R1+0x1ee0] ;  /* 0x001ee000018e7983 */ /* 0x000ea80000300800 */
[----:B------:R-:W2:Y:S04]  /*1e6b0*/  LDL.LU R209, [R1+0x1edc] ;  /* 0x001edc0001d17983 */ /* 0x000ea80000300800 */
[----:B------:R-:W2:Y:S04]  /*1e6c0*/  LDL.LU R208, [R1+0x1ed8] ;  /* 0x001ed80001d07983 */ /* 0x000ea80000300800 */
        /* <DEDUP_REMOVED lines=27> */
[----:B------:R-:W-:Y:S04]  /*1e880*/  STS.U16 [R9+0x2480], R139 ;  /* 0x0024808b09007388 */ /* 0x000fe80000000400 */
[----:B0-----:R-:W2:Y:S04]  /*1e890*/  LDL.LU R124, [R1+0x1ea4] ;  /* 0x001ea400017c7983 */ /* 0x001ea80000300800 */
[----:B-1----:R-:W2:Y:S04]  /*1e8a0*/  LDL.LU R125, [R1+0x1ea0] ;  /* 0x001ea000017d7983 */ /* 0x002ea80000300800 */
        /* <DEDUP_REMOVED lines=28> */
[----:B------:R0:W-:Y:S04]  /*1ea70*/  STS.U16 [R9+0x1c80], R3 ;  /* 0x001c800309007388 */ /* 0x0001e80000000400 */
[----:B---3--:R-:W-:Y:S04]  /*1ea80*/  STS.U16 [R9+0x1a080], R140 ;  /* 0x01a0808c09007388 */ /* 0x008fe80000000400 */
[----:B----4-:R-:W-:Y:S04]  /*1ea90*/  STS.U16 [R9+0x12080], R141 ;  /* 0x0120808d09007388 */ /* 0x010fe80000000400 */
[----:B0-----:R-:W3:Y:S04]  /*1eaa0*/  LDL.LU R3, [R1+0x1e98] ;  /* 0x001e980001037983 */ /* 0x001ee80000300800 */
[----:B--2---:R-:W-:Y:S04]  /*1eab0*/  STS.U16 [R9+0xa080], R217 ;  /* 0x00a080d909007388 */ /* 0x004fe80000000400 */
[----:B------:R0:W-:Y:S04]  /*1eac0*/  STS.U16 [R9+0x2080], R216 ;  /* 0x002080d809007388 */ /* 0x0001e80000000400 */
[----:B0-----:R-:W2:Y:S04]  /*1ead0*/  LDL.LU R216, [R1+0x1e94] ;  /* 0x001e940001d87983 */ /* 0x001ea80000300800 */
[----:B------:R-:W4:Y:S04]  /*1eae0*/  LDL.LU R217, [R1+0x1e90] ;  /* 0x001e900001d97983 */ /* 0x000f280000300800 */
[----:B------:R-:W3:Y:S04]  /*1eaf0*/  LDL.LU R141, [R1+0x1e8c] ;  /* 0x001e8c00018d7983 */ /* 0x000ee80000300800 */
[----:B------:R-:W3:Y:S04]  /*1eb00*/  LDL.LU R140, [R1+0x1e88] ;  /* 0x001e8800018c7983 */ /* 0x000ee80000300800 */
[----:B------:R-:W3:Y:S04]  /*1eb10*/  LDL.LU R139, [R1+0x1e84] ;  /* 0x001e8400018b7983 */ /* 0x000ee80000300800 */
[----:B------:R-:W3:Y:S04]  /*1eb20*/  LDL.LU R138, [R1+0x1e80] ;  /* 0x001e8000018a7983 */ /* 0x000ee80000300800 */
[----:B------:R-:W2:Y:S04]  /*1eb30*/  LDL.LU R221, [R1+0x500] ;  /* 0x0005000001dd7983 */ /* 0x000ea80000300800 */
[----:B------:R-:W4:Y:S04]  /*1eb40*/  LDL.LU R220, [R1+0x4fc] ;  /* 0x0004fc0001dc7983 */ /* 0x000f280000300800 */
[----:B------:R-:W3:Y:S04]  /*1eb50*/  LDL.LU R219, [R1+0x4f8] ;  /* 0x0004f80001db7983 */ /* 0x000ee80000300800 */
        /* <DEDUP_REMOVED lines=16> */
[----:B------:R0:W-:Y:S04]  /*1ec60*/  STS.U16 [R9+0x9c80], R10 ;  /* 0x009c800a09007388 */ /* 0x0001e80000000400 */
[----:B------:R-:W3:Y:S04]  /*1ec70*/  LDL.LU R201, [R1+0x2c8] ;  /* 0x0002c80001c97983 */ /* 0x000ee80000300800 */
[----:B------:R1:W-:Y:S04]  /*1ec80*/  STS.U16 [R9+0x11c80], R12 ;  /* 0x011c800c09007388 */ /* 0x0003e80000000400 */
[----:B------:R1:W-:Y:S04]  /*1ec90*/  STS.U16 [R9+0x19c80], R2 ;  /* 0x019c800209007388 */ /* 0x0003e80000000400 */
[----:B0-----:R-:W3:Y:S04]  /*1eca0*/  LDL.LU R10, [R1+0x23c] ;  /* 0x00023c00010a7983 */ /* 0x001ee80000300800 */
[----:B-1----:R-:W3:Y:S04]  /*1ecb0*/  LDL.LU R12, [R1+0x238] ;  /* 0x00023800010c7983 */ /* 0x002ee80000300800 */
[----:B------:R-:W3:Y:S04]  /*1ecc0*/  LDL.LU R2, [R1+0x234] ;  /* 0x0002340001027983 */ /* 0x000ee80000300800 */
[----:B------:R-:W3:Y:S04]  /*1ecd0*/  LDL.LU R205, [R1+0x1e7c] ;  /* 0x001e7c0001cd7983 */ /* 0x000ee80000300800 */
[----:B------:R-:W3:Y:S04]  /*1ece0*/  LDL.LU R204, [R1+0x1e78] ;  /* 0x001e780001cc7983 */ /* 0x000ee80000300800 */
[----:B------:R-:W3:Y:S04]  /*1ecf0*/  LDL.LU R203, [R1+0x1e74] ;  /* 0x001e740001cb7983 */ /* 0x000ee80000300800 */
[----:B------:R-:W3:Y:S04]  /*1ed00*/  LDL.LU R202, [R1+0x1e70] ;  /* 0x001e700001ca7983 */ /* 0x000ee80000300800 */
[----:B------:R-:W3:Y:S04]  /*1ed10*/  LDL.LU R222, [R1+0x1e6c] ;  /* 0x001e6c0001de7983 */ /* 0x000ee80000300800 */
[----:B------:R-:W2:Y:S04]  /*1ed20*/  LDL.LU R8, [R1+0x1e68] ;  /* 0x001e680001087983 */ /* 0x000ea80000300800 */
[----:B------:R0:W-:Y:S04]  /*1ed30*/  STL [R1+0x175c], R9 ;  /* 0x00175c0901007387 */ /* 0x0001e80000100800 */
[----:B0-----:R-:W3:Y:S04]  /*1ed40*/  LDL.LU R9, [R1+0x240] ;  /* 0x0002400001097983 */ /* 0x001ee80000300800 */
[----:B--2---:R0:W-:Y:S04]  /*1ed50*/  STS.U16 [R8+0x100], R221 ;  /* 0x000100dd08007388 */ /* 0x0041e80000000400 */
[----:B----4-:R1:W-:Y:S04]  /*1ed60*/  STS.U16 [R8+0x8100], R220 ;  /* 0x008100dc08007388 */ /* 0x0103e80000000400 */
[----:B---3--:R2:W-:Y:S04]  /*1ed70*/  STS.U16 [R8+0x10100], R219 ;  /* 0x010100db08007388 */ /* 0x0085e80000000400 */
        /* <DEDUP_REMOVED lines=24> */
[----:B0-----:R-:W3:Y:S04]  /*1ef00*/  LDL.LU R198, [R1+0x1e34] ;  /* 0x001e340001c67983 */ /* 0x001ee80000300800 */
[----:B-1----:R-:W4:Y:S04]  /*1ef10*/  LDL.LU R199, [R1+0x1e30] ;  /* 0x001e300001c77983 */ /* 0x002f280000300800 */
        /* <DEDUP_REMOVED lines=51> */
[----:B--2---:R-:W-:Y:S04]  /*1f250*/  STS.U16 [R8+0x19900], R218 ;  /* 0x019900da08007388 */ /* 0x004fe80000000400 */
[----:B---3--:R-:W-:Y:S04]  /*1f260*/  STS.U16 [R8+0x11900], R198 ;  /* 0x011900c608007388 */ /* 0x008fe80000000400 */
[----:B----4-:R0:W-:Y:S04]  /*1f270*/  STS.U16 [R8+0x1900], R200 ;  /* 0x001900c808007388 */ /* 0x0101e80000000400 */
[----:B------:R1:W-:Y:S04]  /*1f280*/  STS.U16 [R8+0x9900], R199 ;  /* 0x009900c708007388 */ /* 0x0003e80000000400 */
[----:B0-----:R-:W2:Y:S04]  /*1f290*/  LDL.LU R200, [R1+0x1e14] ;  /* 0x001e140001c87983 */ /* 0x001ea80000300800 */
[----:B-1----:R-:W3:Y:S04]  /*1f2a0*/  LDL.LU R199, [R1+0x1e10] ;  /* 0x001e100001c77983 */ /* 0x002ee80000300800 */
[----:B------:R-:W4:Y:S04]  /*1f2b0*/  LDL.LU R198, [R1+0x1e0c] ;  /* 0x001e0c0001c67983 */ /* 0x000f280000300800 */
[----:B------:R-:W2:Y:S04]  /*1f2c0*/  LDL.LU R218, [R1+0x1e08] ;  /* 0x001e080001da7983 */ /* 0x000ea80000300800 */
[----:B------:R-:W3:Y:S04]  /*1f2d0*/  LDL.LU R217, [R1+0x1e04] ;  /* 0x001e040001d97983 */ /* 0x000ee80000300800 */
        /* <DEDUP_REMOVED lines=38> */
[----:B------:R-:W2:Y:S04]  /*1f540*/  LDL.LU R7, [R1+0x1da4] ;  /* 0x001da40001077983 */ /* 0x000ea80000300800 */
[----:B------:R0:W-:Y:S04]  /*1f550*/  STL [R1+0x1760], R8 ;  /* 0x0017600801007387 */ /* 0x0001e80000100800 */
[----:B0-----:R-:W4:Y:S04]  /*1f560*/  LDL.LU R8, [R1+0x3d8] ;  /* 0x0003d80001087983 */ /* 0x001f280000300800 */
[----:B--2---:R0:W-:Y:S04]  /*1f570*/  STS.U16 [R7+0x180], R19 ;  /* 0x0001801307007388 */ /* 0x0041e80000000400 */
[----:B---3--:R1:W-:Y:S04]  /*1f580*/  STS.U16 [R7+0x8180], R18 ;  /* 0x0081801207007388 */ /* 0x0083e80000000400 */
        /* <DEDUP_REMOVED lines=11> */
[----:B0-----:R-:W4:Y:S04]  /*1f640*/  LDL.LU R51, [R1+0x1d88] ;  /* 0x001d880001337983 */ /* 0x001f280000300800 */
        /* <DEDUP_REMOVED lines=53> */
[----:B---3--:R-:W-:Y:S04]  /*1f9a0*/  STS.U16 [R7+0x19180], R54 ;  /* 0x0191803607007388 */ /* 0x008fe80000000400 */
[----:B--2---:R-:W-:Y:S04]  /*1f9b0*/  STS.U16 [R7+0x9180], R52 ;  /* 0x0091803407007388 */ /* 0x004fe80000000400 */
[----:B----4-:R-:W-:Y:S04]  /*1f9c0*/  STS.U16 [R7+0x11180], R53 ;  /* 0x0111803507007388 */ /* 0x010fe80000000400 */
[----:B------:R0:W-:Y:S04]  /*1f9d0*/  STS.U16 [R7+0x1180], R51 ;  /* 0x0011803307007388 */ /* 0x0001e80000000400 */
[----:B0-----:R-:W2:Y:S04]  /*1f9e0*/  LDL.LU R51, [R1+0x1d74] ;  /* 0x001d740001337983 */ /* 0x001ea80000300800 */
[----:B------:R-:W3:Y:S04]  /*1f9f0*/  LDL.LU R52, [R1+0x1d70] ;  /* 0x001d700001347983 */ /* 0x000ee80000300800 */
[----:B------:R-:W4:Y:S04]  /*1fa00*/  LDL.LU R53, [R1+0x1d6c] ;  /* 0x001d6c0001357983 */ /* 0x000f280000300800 */
        /* <DEDUP_REMOVED lines=26> */
[----:B------:R-:W3:Y:S04]  /*1fbb0*/  LDL.LU R34, [R1+0x1d10] ;  /* 0x001d100001227983 */ /* 0x000ee80000300800 */
[----:B------:R-:W4:Y:S04]  /*1fbc0*/  LDL.LU R33, [R1+0x1d0c] ;  /* 0x001d0c0001217983 */ /* 0x000f280000300800 */
[----:B------:R-:W2:Y:S04]  /*1fbd0*/  LDL.LU R191, [R1+0x1d08] ;  /* 0x001d080001bf7983 */ /* 0x000ea80000300800 */
        /* <DEDUP_REMOVED lines=12> */
[----:B------:R-:W4:Y:S04]  /*1fca0*/  LDL.LU R192, [R1+0x1cd4] ;  /* 0x001cd40001c07983 */ /* 0x000f280000300800 */
[----:B------:R-:W2:Y:S04]  /*1fcb0*/  LDL.LU R193, [R1+0x1cd0] ;  /* 0x001cd00001c17983 */ /* 0x000ea80000300800 */
[----:B------:R-:W2:Y:S04]  /*1fcc0*/  LDL.LU R6, [R1+0x1ccc] ;  /* 0x001ccc0001067983 */ /* 0x000ea80000300800 */
[----:B------:R-:W3:Y:S04]  /*1fcd0*/  LDL.LU R194, [R1+0x1cc8] ;  /* 0x001cc80001c27983 */ /* 0x000ee80000300800 */
[----:B------:R-:W4:Y:S04]  /*1fce0*/  LDL.LU R178, [R1+0x1cc4] ;  /* 0x001cc40001b27983 */ /* 0x000f280000300800 */
[----:B------:R0:W-:Y:S04]  /*1fcf0*/  STS.U16 [R7+0xbd80], R181 ;  /* 0x00bd80b507007388 */ /* 0x0001e80000000400 */
[----:B------:R1:W-:Y:S04]  /*1fd00*/  STS.U16 [R7+0x13d80], R180 ;  /* 0x013d80b407007388 */ /* 0x0003e80000000400 */
[----:B------:R1:W-:Y:S04]  /*1fd10*/  STS.U16 [R7+0x1bd80], R179 ;  /* 0x01bd80b307007388 */ /* 0x0003e80000000400 */
[----:B------:R-:W-:Y:S04]  /*1fd20*/  STS.U16 [R7+0x18980], R8 ;  /* 0x0189800807007388 */ /* 0x000fe80000000400 */
[----:B0-----:R-:W3:Y:S04]  /*1fd30*/  LDL.LU R181, [R1+0x1cc0] ;  /* 0x001cc00001b57983 */ /* 0x001ee80000300800 */
[----:B-1----:R-:W3:Y:S04]  /*1fd40*/  LDL.LU R180, [R1+0x1cbc] ;  /* 0x001cbc0001b47983 */ /* 0x002ee80000300800 */
[----:B------:R-:W3:Y:S04]  /*1fd50*/  LDL.LU R179, [R1+0x1cb8] ;  /* 0x001cb80001b37983 */ /* 0x000ee80000300800 */
[----:B------:R-:W-:Y:S04]  /*1fd60*/  STL [R1+0x1764], R7 ;  /* 0x0017640701007387 */ /* 0x000fe80000100800 */
[----:B--2---:R-:W-:Y:S04]  /*1fd70*/  STS.U16 [R6+0x10600], R193 ;  /* 0x010600c106007388 */ /* 0x004fe80000000400 */
[----:B----4-:R0:W-:Y:S04]  /*1fd80*/  STS.U16 [R6+0x600], R178 ;  /* 0x000600b206007388 */ /* 0x0101e80000000400 */
[----:B---3--:R1:W-:Y:S04]  /*1fd90*/  STS.U16 [R6+0x8600], R194 ;  /* 0x008600c206007388 */ /* 0x0083e80000000400 */
[----:B------:R2:W-:Y:S04]  /*1fda0*/  STS.U16 [R6+0x18600], R192 ;  /* 0x018600c006007388 */ /* 0x0005e80000000400 */
[----:B------:R3:W-:Y:S04]  /*1fdb0*/  STS.U16 [R6+0xa00], R191 ;  /* 0x000a00bf06007388 */ /* 0x0007e80000000400 */
[----:B------:R4:W-:Y:S04]  /*1fdc0*/  STS.U16 [R6+0x8a00], R33 ;  /* 0x008a002106007388 */ /* 0x0009e80000000400 */
[----:B------:R4:W-:Y:S04]  /*1fdd0*/  STS.U16 [R6+0x10a00], R34 ;  /* 0x010a002206007388 */ /* 0x0009e80000000400 */
[----:B0-----:R-:W4:Y:S04]  /*1fde0*/  LDL.LU R178, [R1+0x1cb4] ;  /* 0x001cb40001b27983 */ /* 0x001f280000300800 */
[----:B-1----:R-:W4:Y:S04]  /*1fdf0*/  LDL.LU R194, [R1+0x1cb0] ;  /* 0x001cb00001c27983 */ /* 0x002f280000300800 */
[----:B------:R-:W4:Y:S04]  /*1fe00*/  LDL.LU R193, [R1+0x1cac] ;  /* 0x001cac0001c17983 */ /* 0x000f280000300800 */
        /* <DEDUP_REMOVED lines=86> */
[----:B---3--:R-:W3:Y:S04]  /*20370*/  LDL.LU R46, [R1+0x1bf8] ;  /* 0x001bf800012e7983 */ /* 0x008ee80000300800 */
[----:B------:R-:W3:Y:S04]  /*20380*/  LDL.LU R45, [R1+0x1bf4] ;  /* 0x001bf400012d7983 */ /* 0x000ee80000300800 */
[----:B------:R0:W-:Y:S04]  /*20390*/  STS.U16 [R6+0xb600], R44 ;  /* 0x00b6002c06007388 */ /* 0x0001e80000000400 */
[----:B------:R1:W-:Y:S04]  /*203a0*/  STS.U16 [R6+0x13600], R43 ;  /* 0x0136002b06007388 */ /* 0x0003e80000000400 */
[----:B------:R4:W-:Y:S04]  /*203b0*/  STS.U16 [R6+0x1b600], R42 ;  /* 0x01b6002a06007388 */ /* 0x0009e80000000400 */
[----:B------:R4:W-:Y:S04]  /*203c0*/  STS.U16 [R6+0x3a00], R41 ;  /* 0x003a002906007388 */ /* 0x0009e80000000400 */
[----:B------:R4:W-:Y:S04]  /*203d0*/  STS.U16 [R6+0xba00], R5 ;  /* 0x00ba000506007388 */ /* 0x0009e80000000400 */
[----:B0-----:R-:W3:Y:S04]  /*203e0*/  LDL.LU R44, [R1+0x1bf0] ;  /* 0x001bf000012c7983 */ /* 0x001ee80000300800 */
[----:B-1----:R-:W3:Y:S04]  /*203f0*/  LDL.LU R43, [R1+0x1bec] ;  /* 0x001bec00012b7983 */ /* 0x002ee80000300800 */
[----:B----4-:R-:W4:Y:S04]  /*20400*/  LDL.LU R42, [R1+0x1be8] ;  /* 0x001be800012a7983 */ /* 0x010f280000300800 */
[----:B------:R-:W3:Y:S04]  /*20410*/  LDL.LU R41, [R1+0x1be4] ;  /* 0x001be40001297983 */ /* 0x000ee80000300800 */
[----:B------:R-:W2:Y:S04]  /*20420*/  LDL.LU R5, [R1+0x1be0] ;  /* 0x001be00001057983 */ /* 0x000ea80000300800 */
[----:B------:R0:W-:Y:S04]  /*20430*/  STS.U16 [R6+0x13a00], R40 ;  /* 0x013a002806007388 */ /* 0x0001e80000000400 */
[----:B------:R1:W-:Y:S04]  /*20440*/  STS.U16 [R6+0x1ba00], R39 ;  /* 0x01ba002706007388 */ /* 0x0003e80000000400 */
[----:B------:R1:W-:Y:S04]  /*20450*/  STS.U16 [R6+0x3e00], R38 ;  /* 0x003e002606007388 */ /* 0x0003e80000000400 */
[----:B------:R1:W-:Y:S04]  /*20460*/  STS.U16 [R6+0xbe00], R37 ;  /* 0x00be002506007388 */ /* 0x0003e80000000400 */
[----:B------:R-:W-:Y:S04]  /*20470*/  STS.U16 [R6+0x200], R9 ;  /* 0x0002000906007388 */ /* 0x000fe80000000400 */
[----:B------:R-:W-:Y:S04]  /*20480*/  STS.U16 [R6+0x8200], R10 ;  /* 0x0082000a06007388 */ /* 0x000fe80000000400 */
[----:B------:R-:W-:Y:S04]  /*20490*/  STS.U16 [R6+0x10200], R12 ;  /* 0x0102000c06007388 */ /* 0x000fe80000000400 */
[----:B------:R-:W-:Y:S04]  /*204a0*/  STS.U16 [R6+0x18200], R2 ;  /* 0x0182000206007388 */ /* 0x000fe80000000400 */
[----:B0-----:R-:W4:Y:S04]  /*204b0*/  LDL.LU R40, [R1+0x1bdc] ;  /* 0x001bdc0001287983 */ /* 0x001f280000300800 */
[----:B-1----:R-:W3:Y:S04]  /*204c0*/  LDL.LU R39, [R1+0x1bd8] ;  /* 0x001bd80001277983 */ /* 0x002ee80000300800 */
[----:B------:R-:W-:Y:S04]  /*204d0*/  STS.U16 [R6+0x13e00], R252 ;  /* 0x013e00fc06007388 */ /* 0x000fe80000000400 */
[----:B------:R-:W4:Y:S04]  /*204e0*/  LDL.LU R38, [R1+0x1bd4] ;  /* 0x001bd40001267983 */ /* 0x000f280000300800 */
[----:B------:R-:W3:Y:S04]  /*204f0*/  LDL.LU R37, [R1+0x1bd0] ;  /* 0x001bd00001257983 */ /* 0x000ee80000300800 */
[----:B------:R-:W-:Y:S04]  /*20500*/  STS.U16 [R6+0x1be00], R251 ;  /* 0x01be00fb06007388 */ /* 0x000fe80000000400 */
[----:B------:R-:W-:Y:S04]  /*20510*/  STL [R1+0x1768], R6 ;  /* 0x0017680601007387 */ /* 0x000fe80000100800 */
[----:B--2---:R0:W-:Y:S04]  /*20520*/  STS.U16 [R5+0x280], R36 ;  /* 0x0002802405007388 */ /* 0x0041e80000000400 */
[----:B------:R1:W-:Y:S04]  /*20530*/  STS.U16 [R5+0x8280], R35 ;  /* 0x0082802305007388 */ /* 0x0003e80000000400 */
[----:B------:R2:W-:Y:S04]  /*20540*/  STS.U16 [R5+0x10280], R34 ;  /* 0x0102802205007388 */ /* 0x0005e80000000400 */
[----:B------:R2:W-:Y:S04]  /*20550*/  STS.U16 [R5+0x18280], R33 ;  /* 0x0182802105007388 */ /* 0x0005e80000000400 */
[----:B------:R2:W-:Y:S04]  /*20560*/  STS.U16 [R5+0x680], R32 ;  /* 0x0006802005007388 */ /* 0x0005e80000000400 */
[----:B------:R2:W-:Y:S04]  /*20570*/  STS.U16 [R5+0x8680], R31 ;  /* 0x0086801f05007388 */ /* 0x0005e80000000400 */
[----:B0-----:R-:W4:Y:S04]  /*20580*/  LDL.LU R36, [R1+0x1bcc] ;  /* 0x001bcc0001247983 */ /* 0x001f280000300800 */
[----:B-1----:R-:W3:Y:S04]  /*20590*/  LDL.LU R35, [R1+0x1bc8] ;  /* 0x001bc80001237983 */ /* 0x002ee80000300800 */
[----:B--2---:R-:W2:Y:S04]  /*205a0*/  LDL.LU R34, [R1+0x1bc4] ;  /* 0x001bc40001227983 */ /* 0x004ea80000300800 */
[----:B------:R-:W4:Y:S04]  /*205b0*/  LDL.LU R33, [R1+0x1bc0] ;  /* 0x001bc00001217983 */ /* 0x000f280000300800 */
[----:B------:R-:W3:Y:S04]  /*205c0*/  LDL.LU R32, [R1+0x1bbc] ;  /* 0x001bbc0001207983 */ /* 0x000ee80000300800 */
[----:B------:R-:W2:Y:S04]  /*205d0*/  LDL.LU R31, [R1+0x1bb8] ;  /* 0x001bb800011f7983 */ /* 0x000ea80000300800 */
[----:B------:R0:W-:Y:S04]  /*205e0*/  STS.U16 [R5+0x10680], R30 ;  /* 0x0106801e05007388 */ /* 0x0001e80000000400 */
[----:B------:R1:W-:Y:S04]  /*205f0*/  STS.U16 [R5+0x18680], R29 ;  /* 0x0186801d05007388 */ /* 0x0003e80000000400 */
[----:B------:R1:W-:Y:S04]  /*20600*/  STS.U16 [R5+0xa80], R28 ;  /* 0x000a801c05007388 */ /* 0x0003e80000000400 */
[----:B------:R1:W-:Y:S04]  /*20610*/  STS.U16 [R5+0x8a80], R27 ;  /* 0x008a801b05007388 */ /* 0x0003e80000000400 */
[----:B------:R1:W-:Y:S04]  /*20620*/  STS.U16 [R5+0x10a80], R26 ;  /* 0x010a801a05007388 */ /* 0x0003e80000000400 */
[----:B------:R1:W-:Y:S04]  /*20630*/  STS.U16 [R5+0x18a80], R25 ;  /* 0x018a801905007388 */ /* 0x0003e80000000400 */
[----:B0-----:R-:W4:Y:S04]  /*20640*/  LDL.LU R30, [R1+0x1bb4] ;  /* 0x001bb400011e7983 */ /* 0x001f280000300800 */
[----:B-1----:R-:W3:Y:S04]  /*20650*/  LDL.LU R29, [R1+0x1bb0] ;  /* 0x001bb000011d7983 */ /* 0x002ee80000300800 */
[----:B------:R-:W2:Y:S04]  /*20660*/  LDL.LU R28, [R1+0x1bac] ;  /* 0x001bac00011c7983 */ /* 0x000ea80000300800 */
        /* <DEDUP_REMOVED lines=17> */
[----:B0-----:R-:W4:Y:S04]  /*20780*/  LDL.LU R114, [R1+0x1b84] ;  /* 0x001b840001727983 */ /* 0x001f280000300800 */
[----:B-1----:R-:W3:Y:S04]  /*20790*/  LDL.LU R4, [R1+0x1b80] ;  /* 0x001b800001047983 */ /* 0x002ee80000300800 */
        /* <DEDUP_REMOVED lines=80> */
[----:B0-----:R-:W2:Y:S04]  /*20ca0*/  LDL.LU R187, [R1+0x1aec] ;  /* 0x001aec0001bb7983 */ /* 0x001ea80000300800 */
[----:B-1----:R-:W2:Y:S04]  /*20cb0*/  LDL.LU R188, [R1+0x1ae8] ;  /* 0x001ae80001bc7983 */ /* 0x002ea80000300800 */
[----:B----4-:R-:W4:Y:S04]  /*20cc0*/  LDL.LU R189, [R1+0x1ae4] ;  /* 0x001ae40001bd7983 */ /* 0x010f280000300800 */
[----:B---3--:R-:W4:Y:S04]  /*20cd0*/  LDL.LU R190, [R1+0x1ae0] ;  /* 0x001ae00001be7983 */ /* 0x008f280000300800 */
[----:B------:R-:W-:Y:S04]  /*20ce0*/  STL [R1+0x176c], R5 ;  /* 0x00176c0501007387 */ /* 0x000fe80000100800 */
[----:B------:R0:W-:Y:S04]  /*20cf0*/  STS.U16 [R4+0x300], R191 ;  /* 0x000300bf04007388 */ /* 0x0001e80000000400 */
[----:B------:R1:W-:Y:S04]  /*20d00*/  STS.U16 [R4+0x8300], R192 ;  /* 0x008300c004007388 */ /* 0x0003e80000000400 */
[----:B------:R3:W-:Y:S04]  /*20d10*/  STS.U16 [R4+0x10300], R193 ;  /* 0x010300c104007388 */ /* 0x0007e80000000400 */
[----:B------:R3:W-:Y:S04]  /*20d20*/  STS.U16 [R4+0x18300], R194 ;  /* 0x018300c204007388 */ /* 0x0007e80000000400 */
[----:B0-----:R-:W4:Y:S04]  /*20d30*/  LDL.LU R191, [R1+0x1adc] ;  /* 0x001adc0001bf7983 */ /* 0x001f280000300800 */
[----:B-1----:R-:W4:Y:S04]  /*20d40*/  LDL.LU R192, [R1+0x1ad8] ;  /* 0x001ad80001c07983 */ /* 0x002f280000300800 */
[----:B---3--:R-:W4:Y:S04]  /*20d50*/  LDL.LU R193, [R1+0x1ad4] ;  /* 0x001ad40001c17983 */ /* 0x008f280000300800 */
[----:B------:R-:W4:Y:S04]  /*20d60*/  LDL.LU R194, [R1+0x1ad0] ;  /* 0x001ad00001c27983 */ /* 0x000f280000300800 */
[----:B------:R-:W3:Y:S04]  /*20d70*/  LDL.LU R10, [R1+0x550] ;  /* 0x00055000010a7983 */ /* 0x000ee80000300800 */
[----:B------:R-:W4:Y:S04]  /*20d80*/  LDL R12, [R1+0x554] ;  /* 0x00055400010c7983 */ /* 0x000f280000100800 */
[----:B------:R0:W-:Y:S04]  /*20d90*/  STS.U16 [R4+0x18700], R62 ;  /* 0x0187003e04007388 */ /* 0x0001e80000000400 */
[----:B------:R-:W4:Y:S04]  /*20da0*/  LDL.LU R2, [R1+0x172c] ;  /* 0x00172c0001027983 */ /* 0x000f280000300800 */
[----:B------:R-:W-:Y:S04]  /*20db0*/  STS.U16 [R4+0xb00], R61 ;  /* 0x000b003d04007388 */ /* 0x000fe80000000400 */
[----:B------:R1:W-:Y:S04]  /*20dc0*/  STS.U16 [R4+0x10f00], R52 ;  /* 0x010f003404007388 */ /* 0x0003e80000000400 */
[----:B0-----:R-:W4:Y:S04]  /*20dd0*/  LDL R62, [R1+0x1728] ;  /* 0x00172800013e7983 */ /* 0x001f280000100800 */
[----:B-1----:R-:W4:Y:S04]  /*20de0*/  LDL R52, [R1+0x70c] ;  /* 0x00070c0001347983 */ /* 0x002f280000100800 */
[----:B------:R-:W4:Y:S04]  /*20df0*/  LDL R61, [R1+0x708] ;  /* 0x00070800013d7983 */ /* 0x000f280000100800 */
[----:B------:R0:W-:Y:S04]  /*20e00*/  STS.U16 [R4+0x18f00], R51 ;  /* 0x018f003304007388 */ /* 0x0001e80000000400 */
[----:B0-----:R-:W4:Y:S04]  /*20e10*/  LDL R51, [R1+0x6cc] ;  /* 0x0006cc0001337983 */ /* 0x001f280000100800 */
[----:B------:R0:W-:Y:S04]  /*20e20*/  STS.U16 [R4+0x8b00], R57 ;  /* 0x008b003904007388 */ /* 0x0001e80000000400 */
[----:B------:R1:W-:Y:S01]  /*20e30*/  STS.U16 [R4+0xf00], R54 ;  /* 0x000f003604007388 */ /* 0x0003e20000000400 */
[----:B------:R-:W-:-:S03]  /*20e40*/  PRMT R49, RZ, 0x7610, R49 ;  /* 0x00007610ff317816 */ /* 0x000fc60000000031 */
[----:B------:R1:W-:Y:S04]  /*20e50*/  STS.U16 [R4+0x18b00], R55 ;  /* 0x018b003704007388 */ /* 0x0003e80000000400 */
[----:B0-----:R-:W4:Y:S04]  /*20e60*/  LDL R57, [R1+0x6c8] ;  /* 0x0006c80001397983 */ /* 0x001f280000100800 */
[----:B-1----:R-:W4:Y:S04]  /*20e70*/  LDL R54, [R1+0x68c] ;  /* 0x00068c0001367983 */ /* 0x002f280000100800 */
[----:B------:R-:W4:Y:S04]  /*20e80*/  LDL.LU R5, [R1+0x578] ;  /* 0x0005780001057983 */ /* 0x000f280000300800 */
[----:B------:R-:W4:Y:S04]  /*20e90*/  LDL.LU R6, [R1+0x570] ;  /* 0x0005700001067983 */ /* 0x000f280000300800 */
[----:B------:R-:W4:Y:S04]  /*20ea0*/  LDL.LU R7, [R1+0x568] ;  /* 0x0005680001077983 */ /* 0x000f280000300800 */
[----:B------:R-:W4:Y:S04]  /*20eb0*/  LDL.LU R8, [R1+0x560] ;  /* 0x0005600001087983 */ /* 0x000f280000300800 */
[----:B------:R-:W4:Y:S04]  /*20ec0*/  LDL.LU R9, [R1+0x558] ;  /* 0x0005580001097983 */ /* 0x000f280000300800 */
[----:B------:R-:W4:Y:S04]  /*20ed0*/  LDL R55, [R1+0x688] ;  /* 0x0006880001377983 */ /* 0x000f280000100800 */
[----:B------:R-:W-:Y:S04]  /*20ee0*/  STS.U16 [R4+0x700], R65 ;  /* 0x0007004104007388 */ /* 0x000fe80000000400 */
[----:B------:R-:W-:Y:S04]  /*20ef0*/  STS.U16 [R4+0x8700], R64 ;  /* 0x0087004004007388 */ /* 0x000fe80000000400 */
[----:B------:R-:W-:Y:S04]  /*20f00*/  STS.U16 [R4+0x10700], R63 ;  /* 0x0107003f04007388 */ /* 0x000fe80000000400 */
[----:B------:R-:W-:Y:S04]  /*20f10*/  STS.U16 [R4+0x10b00], R56 ;  /* 0x010b003804007388 */ /* 0x000fe80000000400 */
[----:B------:R0:W-:Y:S04]  /*20f20*/  STS.U16 [R4+0x8f00], R53 ;  /* 0x008f003504007388 */ /* 0x0001e80000000400 */
[----:B------:R1:W-:Y:S01]  /*20f30*/  STS.U16 [R4+0x1300], R50 ;  /* 0x0013003204007388 */ /* 0x0003e20000000400 */
[----:B------:R-:W-:-:S02]  /*20f40*/  PRMT R114, RZ, 0x7610, R114 ;  /* 0x00007610ff727816 */ /* 0x000fc40000000072 */
[----:B--2---:R-:W-:Y:S01]  /*20f50*/  PRMT R115, RZ, 0x7610, R115 ;  /* 0x00007610ff737816 */ /* 0x004fe20000000073 */
[----:B0-----:R-:W2:Y:S04]  /*20f60*/  LDL R53, [R1+0x64c] ;  /* 0x00064c0001357983 */ /* 0x001ea80000100800 */
[----:B------:R-:W2:Y:S04]  /*20f70*/  LDL.LU R56, [R1+0x60c] ;  /* 0x00060c0001387983 */ /* 0x000ea80000300800 */
[----:B-1----:R-:W2:Y:S01]  /*20f80*/  LDL.LU R50, [R1+0x648] ;  /* 0x0006480001327983 */ /* 0x002ea20000300800 */
[----:B---3--:R-:W-:-:S05]  /*20f90*/  @!P0 IMAD.MOV.U32 R13, RZ, RZ, R10 ;  /* 0x000000ffff0d8224 */ /* 0x008fca00078e000a */
[----:B----4-:R0:W3:Y:S04]  /*20fa0*/  @!P0 LDG.E.U16 R49, desc[UR60][R12.64] ;  /* 0x0000003c0c318981 */ /* 0x0100e8000c1e1500 */
[----:B------:R1:W-:Y:S01]  /*20fb0*/  STL [R1+0x1770], R10 ;  /* 0x0017700a01007387 */ /* 0x0003e20000100800 */
[----:B0-----:R-:W-:Y:S02]  /*20fc0*/  @!P0 IMAD.MOV.U32 R12, RZ, RZ, R2 ;  /* 0x000000ffff0c8224 */ /* 0x001fe400078e0002 */
[----:B------:R-:W-:Y:S01]  /*20fd0*/  @!P0 IMAD.MOV.U32 R13, RZ, RZ, R62 ;  /* 0x000000ffff0d8224 */ /* 0x000fe200078e003e */
[----:B-1----:R-:W4:Y:S04]  /*20fe0*/  LDL.LU R10, [R1+0x55c] ;  /* 0x00055c00010a7983 */ /* 0x002f280000300800 */
[----:B------:R-:W3:Y:S01]  /*20ff0*/  LDL.LU R63, [R1+0x5cc] ;  /* 0x0005cc00013f7983 */ /* 0x000ee20000300800 */
[----:B------:R-:W-:-:S03]  /*21000*/  PRMT R116, RZ, 0x7610, R116 ;  /* 0x00007610ff747816 */ /* 0x000fc60000000074 */
[----:B------:R-:W4:Y:S04]  /*21010*/  LDL R65, [R1+0x588] ;  /* 0x0005880001417983 */ /* 0x000f280000100800 */
[----:B------:R0:W4:Y:S01]  /*21020*/  @!P0 LDG.E.U16 R114, desc[UR60][R12.64] ;  /* 0x0000003c0c728981 */ /* 0x000122000c1e1500 */
[----:B------:R-:W-:Y:S02]  /*21030*/  PRMT R117, RZ, 0x7610, R117 ;  /* 0x00007610ff757816 */ /* 0x000fe40000000075 */
[----:B------:R-:W-:Y:S02]  /*21040*/  PRMT R118, RZ, 0x7610, R118 ;  /* 0x00007610ff767816 */ /* 0x000fe40000000076 */
[----:B------:R-:W-:Y:S01]  /*21050*/  PRMT R119, RZ, 0x7610, R119 ;  /* 0x00007610ff777816 */ /* 0x000fe20000000077 */
[----:B------:R-:W4:Y:S01]  /*21060*/  LDL R62, [R1+0x6c0] ;  /* 0x0006c000013e7983 */ /* 0x000f220000100800 */
[----:B0-----:R-:W-:-:S02]  /*21070*/  @!P0 IMAD.MOV.U32 R12, RZ, RZ, R52 ;  /* 0x000000ffff0c8224 */ /* 0x001fc400078e0034 */
[----:B------:R-:W-:Y:S01]  /*21080*/  @!P0 IMAD.MOV.U32 R13, RZ, RZ, R61 ;  /* 0x000000ffff0d8224 */ /* 0x000fe200078e003d */
[----:B------:R-:W3:Y:S04]  /*21090*/  LDL R52, [R1+0x608] ;  /* 0x0006080001347983 */ /* 0x000ee80000100800 */
[----:B------:R-:W4:Y:S04]  /*210a0*/  LDL R61, [R1+0x58c] ;  /* 0x00058c00013d7983 */ /* 0x000f280000100800 */
[----:B------:R0:W4:Y:S02]  /*210b0*/  @!P0 LDG.E.U16 R115, desc[UR60][R12.64] ;  /* 0x0000003c0c738981 */ /* 0x000124000c1e1500 */
[----:B0-----:R-:W-:-:S02]  /*210c0*/  @!P0 IMAD.MOV.U32 R12, RZ, RZ, R51 ;  /* 0x000000ffff0c8224 */ /* 0x001fc400078e0033 */
[----:B------:R-:W4:Y:S01]  /*210d0*/  LDL R51, [R1+0x5c8] ;  /* 0x0005c80001337983 */ /* 0x000f220000100800 */
[----:B------:R-:W-:-:S03]  /*210e0*/  @!P0 IMAD.MOV.U32 R13, RZ, RZ, R57 ;  /* 0x000000ffff0d8224 */ /* 0x000fc600078e0039 */
[----:B------:R-:W4:Y:S04]  /*210f0*/  LDL R57, [R1+0x1720] ;  /* 0x0017200001397983 */ /* 0x000f280000100800 */
[----:B------:R0:W4:Y:S02]  /*21100*/  @!P0 LDG.E.U16 R116, desc[UR60][R12.64] ;  /* 0x0000003c0c748981 */ /* 0x000124000c1e1500 */
[----:B0-----:R-:W-:Y:S02]  /*21110*/  @!P0 IMAD.MOV.U32 R12, RZ, RZ, R54 ;  /* 0x000000ffff0c8224 */ /* 0x001fe400078e0036 */
[----:B------:R-:W-:Y:S02]  /*21120*/  @!P0 IMAD.MOV.U32 R13, RZ, RZ, R55 ;  /* 0x000000ffff0d8224 */ /* 0x000fe400078e0037 */
[----:B------:R-:W4:Y:S04]  /*21130*/  LDL R55, [R1+0x1724] ;  /* 0x0017240001377983 */ /* 0x000f280000100800 */
[----:B------:R2:W4:Y:S02]  /*21140*/  @!P0 LDG.E.U16 R117, desc[UR60][R12.64] ;  /* 0x0000003c0c758981 */ /* 0x000524000c1e1500 */
[----:B--2---:R-:W-:-:S02]  /*21150*/  @!P0 IMAD.MOV.U32 R12, RZ, RZ, R53 ;  /* 0x000000ffff0c8224 */ /* 0x004fc400078e0035 */
[----:B------:R-:W-:Y:S01]  /*21160*/  @!P0 IMAD.MOV.U32 R13, RZ, RZ, R50 ;  /* 0x000000ffff0d8224 */ /* 0x000fe200078e0032 */
[----:B------:R-:W2:Y:S04]  /*21170*/  LDL R53, [R1+0x700] ;  /* 0x0007000001357983 */ /* 0x000ea80000100800 */
[----:B------:R0:W2:Y:S02]  /*21180*/  @!P0 LDG.E.U16 R118, desc[UR60][R12.64] ;  /* 0x0000003c0c768981 */ /* 0x0000a4000c1e1500 */
[----:B0-----:R-:W-:Y:S02]  /*21190*/  @!P0 IMAD.MOV.U32 R12, RZ, RZ, R56 ;  /* 0x000000ffff0c8224 */ /* 0x001fe400078e0038 */
[----:B---3--:R-:W-:Y:S02]  /*211a0*/  @!P0 IMAD.MOV.U32 R13, RZ, RZ, R52 ;  /* 0x000000ffff0d8224 */ /* 0x008fe400078e0034 */
[----:B------:R-:W3:Y:S04]  /*211b0*/  LDL R52, [R1+0x704] ;  /* 0x0007040001347983 */ /* 0x000ee80000100800 */
[----:B------:R4:W3:Y:S02]  /*211c0*/  @!P0 LDG.E.U16 R119, desc[UR60][R12.64] ;  /* 0x0000003c0c778981 */ /* 0x0008e4000c1e1500 */
[----:B----4-:R-:W-:-:S02]  /*211d0*/  @!P0 IMAD.MOV.U32 R13, RZ, RZ, R51 ;  /* 0x000000ffff0d8224 */ /* 0x010fc400078e0033 */
[----:B------:R-:W4:Y:S01]  /*211e0*/  LDL R51, [R1+0x6c4] ;  /* 0x0006c40001337983 */ /* 0x000f220000100800 */
[----:B------:R-:W-:Y:S01]  /*211f0*/  PRMT R24, RZ, 0x7610, R24 ;  /* 0x00007610ff187816 */ /* 0x000fe20000000018 */
[----:B------:R-:W-:Y:S01]  /*21200*/  @!P0 IMAD.MOV.U32 R12, RZ, RZ, R63 ;  /* 0x000000ffff0c8224 */ /* 0x000fe200078e003f */
[----:B------:R-:W-:Y:S01]  /*21210*/  PRMT R25, RZ, 0x7610, R25 ;  /* 0x00007610ff197816 */ /* 0x000fe20000000019 */
[----:B------:R-:W4:Y:S04]  /*21220*/  LDL.LU R64, [R1+0x684] ;  /* 0x0006840001407983 */ /* 0x000f280000300800 */
[----:B------:R0:W4:Y:S04]  /*21230*/  @!P0 LDG.E.U16 R24, desc[UR60][R12.64] ;  /* 0x0000003c0c188981 */ /* 0x000128000c1e1500 */
[----:B------:R-:W4:Y:S01]  /*21240*/  LDL.LU R54, [R1+0x640] ;  /* 0x0006400001367983 */ /* 0x000f220000300800 */
[----:B------:R-:W-:Y:S01]  /*21250*/  PRMT R26, RZ, 0x7610, R26 ;  /* 0x00007610ff1a7816 */ /* 0x000fe2000000001a */
[----:B0-----:R-:W-:-:S02]  /*21260*/  @!P0 IMAD.MOV.U32 R12, RZ, RZ, R61 ;  /* 0x000000ffff0c8224 */ /* 0x001fc400078e003d */
[----:B------:R-:W-:Y:S01]  /*21270*/  @!P0 IMAD.MOV.U32 R13, RZ, RZ, R65 ;  /* 0x000000ffff0d8224 */ /* 0x000fe200078e0041 */
[----:B------:R-:W4:Y:S04]  /*21280*/  LDL R61, [R1+0x600] ;  /* 0x00060000013d7983 */ /* 0x000f280000100800 */
[----:B------:R-:W4:Y:S04]  /*21290*/  LDL R65, [R1+0x680] ;  /* 0x0006800001417983 */ /* 0x000f280000100800 */
[----:B------:R0:W4:Y:S02]  /*212a0*/  @!P0 LDG.E.U16 R25, desc[UR60][R12.64] ;  /* 0x0000003c0c198981 */ /* 0x000124000c1e1500 */
[----:B0-----:R-:W-:-:S02]  /*212b0*/  @!P0 IMAD.MOV.U32 R12, RZ, RZ, R55 ;  /* 0x000000ffff0c8224 */ /* 0x001fc400078e0037 */
[----:B------:R-:W-:Y:S01]  /*212c0*/  @!P0 IMAD.MOV.U32 R13, RZ, RZ, R57 ;  /* 0x000000ffff0d8224 */ /* 0x000fe200078e0039 */
[----:B------:R-:W4:Y:S01]  /*212d0*/  LDL R55, [R1+0x644] ;  /* 0x0006440001377983 */ /* 0x000f220000100800 */
[----:B------:R-:W-:-:S03]  /*212e0*/  PRMT R27, RZ, 0x7610, R27 ;  /* 0x00007610ff1b7816 */ /* 0x000fc6000000001b */
[----:B------:R-:W4:Y:S04]  /*212f0*/  LDL R57, [R1+0x5c0] ;  /* 0x0005c00001397983 */ /* 0x000f280000100800 */
[----:B------:R2:W4:Y:S02]  /*21300*/  @!P0 LDG.E.U16 R26, desc[UR60][R12.64] ;  /* 0x0000003c0c1a8981 */ /* 0x000524000c1e1500 */
[----:B--2---:R-:W-:Y:S02]  /*21310*/  @!P0 IMAD.MOV.U32 R13, RZ, RZ, R53 ;  /* 0x000000ffff0d8224 */ /* 0x004fe400078e0035 */
[----:B------:R-:W2:Y:S01]  /*21320*/  LDL R53, [R1+0x604] ;  /* 0x0006040001357983 */ /* 0x000ea20000100800 */
[----:B---3--:R-:W-:-:S03]  /*21330*/  @!P0 IMAD.MOV.U32 R12, RZ, RZ, R52 ;  /* 0x000000ffff0c8224 */ /* 0x008fc600078e0034 */
[----:B------:R-:W3:Y:S04]  /*21340*/  LDL R52, [R1+0x5c4] ;  /* 0x0005c40001347983 */ /* 0x000ee80000100800 */
[----:B------:R0:W3:Y:S02]  /*21350*/  @!P0 LDG.E.U16 R27, desc[UR60][R12.64] ;  /* 0x0000003c0c1b8981 */ /* 0x0000e4000c1e1500 */
[----:B0-----:R-:W-:Y:S02]  /*21360*/  @!P0 IMAD.MOV.U32 R13, RZ, RZ, R62 ;  /* 0x000000ffff0d8224 */ /* 0x001fe400078e003e */
[----:B----4-:R-:W-:Y:S02]  /*21370*/  @!P0 IMAD.MOV.U32 R12, RZ, RZ, R51 ;  /* 0x000000ffff0c8224 */ /* 0x010fe400078e0033 */
[----:B------:R-:W4:Y:S04]  /*21380*/  LDL R51, [R1+0x584] ;  /* 0x0005840001337983 */ /* 0x000f280000100800 */
[----:B------:R-:W4:Y:S01]  /*21390*/  LDL.LU R62, [R1+0x580] ;  /* 0x00058000013e7983 */ /* 0x000f220000300800 */
[----:B------:R-:W-:-:S02]  /*213a0*/  PRMT R28, RZ, 0x7610, R28 ;  /* 0x00007610ff1c7816 */ /* 0x000fc4000000001c */
[----:B------:R-:W-:-:S04]  /*213b0*/  PRMT R29, RZ, 0x7610, R29 ;  /* 0x00007610ff1d7816 */ /* 0x000fc8000000001d */
[----:B------:R0:W4:Y:S01]  /*213c0*/  @!P0 LDG.E.U16 R28, desc[UR60][R12.64] ;  /* 0x0000003c0c1c8981 */ /* 0x000122000c1e1500 */
[----:B------:R-:W-:Y:S01]  /*213d0*/  PRMT R30, RZ, 0x7610, R30 ;  /* 0x00007610ff1e7816 */ /* 0x000fe2000000001e */
[----:B0-----:R-:W-:Y:S02]  /*213e0*/  @!P0 IMAD.MOV.U32 R12, RZ, RZ, R64 ;  /* 0x000000ffff0c8224 */ /* 0x001fe400078e0040 */
[----:B------:R-:W-:-:S05]  /*213f0*/  @!P0 IMAD.MOV.U32 R13, RZ, RZ, R65 ;  /* 0x000000ffff0d8224 */ /* 0x000fca00078e0041 */
[----:B------:R0:W4:Y:S01]  /*21400*/  @!P0 LDG.E.U16 R29, desc[UR60][R12.64] ;  /* 0x0000003c0c1d8981 */ /* 0x000122000c1e1500 */
[----:B------:R-:W-:Y:S01]  /*21410*/  PRMT R31, RZ, 0x7610, R31 ;  /* 0x00007610ff1f7816 */ /* 0x000fe2000000001f */
[----:B0-----:R-:W-:Y:S02]  /*21420*/  @!P0 IMAD.MOV.U32 R12, RZ, RZ, R55 ;  /* 0x000000ffff0c8224 */ /* 0x001fe400078e0037 */
[----:B------:R-:W-:Y:S01]  /*21430*/  @!P0 IMAD.MOV.U32 R13, RZ, RZ, R54 ;  /* 0x000000ffff0d8224 */ /* 0x000fe200078e0036 */
[----:B------:R-:W-:Y:S02]  /*21440*/  PRMT R32, RZ, 0x7610, R32 ;  /* 0x00007610ff207816 */ /* 0x000fe40000000020 */
[----:B------:R-:W-:Y:S01]  /*21450*/  PRMT R33, RZ, 0x7610, R33 ;  /* 0x00007610ff217816 */ /* 0x000fe20000000021 */
        /* <DEDUP_REMOVED lines=9> */
[----:B------:R4:W3:Y:S04]  /*214f0*/  @!P0 LDG.E.U16 R32, desc[UR60][R12.64] ;  /* 0x0000003c0c208981 */ /* 0x0008e8000c1e1500 */
[----:B------:R-:W3:Y:S04]  /*21500*/  LDL.LU R57, [R1+0x638] ;  /* 0x0006380001397983 */ /* 0x000ee80000300800 */
[----:B------:R-:W3:Y:S01]  /*21510*/  LDL R65, [R1+0x67c] ;  /* 0x00067c0001417983 */ /* 0x000ee20000100800 */
[----:B----4-:R-:W-:-:S02]  /*21520*/  @!P0 IMAD.MOV.U32 R12, RZ, RZ, R51 ;  /* 0x000000ffff0c8224 */ /* 0x010fc400078e0033 */
[----:B------:R-:W-:Y:S01]  /*21530*/  @!P0 IMAD.MOV.U32 R13, RZ, RZ, R62 ;  /* 0x000000ffff0d8224 */ /* 0x000fe200078e003e */
[----:B------:R-:W4:Y:S04]  /*21540*/  LDL R51, [R1+0x63c] ;  /* 0x00063c0001337983 */ /* 0x000f280000100800 */
[----:B------:R-:W4:Y:S04]  /*21550*/  LDL.LU R61, [R1+0x5f8] ;  /* 0x0005f800013d7983 */ /* 0x000f280000300800 */
[----:B------:R0:W4:Y:S04]  /*21560*/  @!P0 LDG.E.U16 R33, desc[UR60][R12.64] ;  /* 0x0000003c0c218981 */ /* 0x000128000c1e1500 */
[----:B------:R-:W2:Y:S01]  /*21570*/  LDL R13, [R1+0x1718] ;  /* 0x00171800010d7983 */ /* 0x000ea20000100800 */
[----:B------:R-:W-:Y:S01]  /*21580*/  PRMT R34, RZ, 0x7610, R34 ;  /* 0x00007610ff227816 */ /* 0x000fe20000000022 */
[----:B0-----:R-:W-:Y:S01]  /*21590*/  @!P0 IMAD.MOV.U32 R12, RZ, RZ, R55 ;  /* 0x000000ffff0c8224 */ /* 0x001fe200078e0037 */
[----:B------:R-:W-:-:S02]  /*215a0*/  PRMT R35, RZ, 0x7610, R35 ;  /* 0x00007610ff237816 */ /* 0x000fc40000000023 */
[----:B------:R-:W-:Y:S01]  /*215b0*/  PRMT R36, RZ, 0x7610, R36 ;  /* 0x00007610ff247816 */ /* 0x000fe20000000024 */
[----:B------:R-:W4:Y:S04]  /*215c0*/  LDL R55, [R1+0x5fc] ;  /* 0x0005fc0001377983 */ /* 0x000f280000100800 */
[----:B--2---:R0:W2:Y:S04]  /*215d0*/  @!P0 LDG.E.U16 R34, desc[UR60][R12.64] ;  /* 0x0000003c0c228981 */ /* 0x0040a8000c1e1500 */
[----:B------:R-:W3:Y:S01]  /*215e0*/  LDL R13, [R1+0x6f8] ;  /* 0x0006f800010d7983 */ /* 0x000ee20000100800 */
[----:B0-----:R-:W-:Y:S01]  /*215f0*/  @!P0 IMAD.MOV.U32 R12, RZ, RZ, R53 ;  /* 0x000000ffff0c8224 */ /* 0x001fe200078e0035 */
[----:B------:R-:W-:-:S02]  /*21600*/  PRMT R37, RZ, 0x7610, R37 ;  /* 0x00007610ff257816 */ /* 0x000fc40000000025 */
[----:B------:R-:W-:Y:S02]  /*21610*/  PRMT R38, RZ, 0x7610, R38 ;  /* 0x00007610ff267816 */ /* 0x000fe40000000026 */
[----:B------:R-:W-:Y:S01]  /*21620*/  PRMT R39, RZ, 0x7610, R39 ;  /* 0x00007610ff277816 */ /* 0x000fe20000000027 */
[----:B------:R-:W2:Y:S04]  /*21630*/  LDL R53, [R1+0x5bc] ;  /* 0x0005bc0001357983 */ /* 0x000ea80000100800 */
[----:B---3--:R0:W3:Y:S04]  /*21640*/  @!P0 LDG.E.U16 R35, desc[UR60][R12.64] ;  /* 0x0000003c0c238981 */ /* 0x0080e8000c1e1500 */
[----:B------:R-:W4:Y:S01]  /*21650*/  LDL R13, [R1+0x6b8] ;  /* 0x0006b800010d7983 */ /* 0x000f220000100800 */
[----:B0-----:R-:W-:-:S03]  /*21660*/  @!P0 IMAD.MOV.U32 R12, RZ, RZ, R52 ;  /* 0x000000ffff0c8224 */ /* 0x001fc600078e0034 */
[----:B------:R-:W3:Y:S04]  /*21670*/  LDL R52, [R1+0x57c] ;  /* 0x00057c0001347983 */ /* 0x000ee80000100800 */
[----:B----4-:R0:W4:Y:S04]  /*21680*/  @!P0 LDG.E.U16 R36, desc[UR60][R12.64] ;  /* 0x0000003c0c248981 */ /* 0x010128000c1e1500 */
[----:B------:R-:W2:Y:S01]  /*21690*/  LDL R13, [R1+0x678] ;  /* 0x00067800010d7983 */ /* 0x000ea20000100800 */
[----:B0-----:R-:W-:Y:S01]  /*216a0*/  @!P0 IMAD.MOV.U32 R12, RZ, RZ, R65 ;  /* 0x000000ffff0c8224 */ /* 0x001fe200078e0041 */
[----:B------:R-:W-:-:S02]  /*216b0*/  PRMT R40, RZ, 0x7610, R40 ;  /* 0x00007610ff287816 */ /* 0x000fc40000000028 */
[----:B------:R-:W-:Y:S01]  /*216c0*/  PRMT R41, RZ, 0x7610, R41 ;  /* 0x00007610ff297816 */ /* 0x000fe20000000029 */
[----:B------:R-:W4:Y:S04]  /*216d0*/  LDL R65, [R1+0x6f0] ;  /* 0x0006f00001417983 */ /* 0x000f280000100800 */
[----:B--2---:R0:W2:Y:S02]  /*216e0*/  @!P0 LDG.E.U16 R37, desc[UR60][R12.64] ;  /* 0x0000003c0c258981 */ /* 0x0040a4000c1e1500 */
[----:B0-----:R-:W-:Y:S02]  /*216f0*/  @!P0 IMAD.MOV.U32 R12, RZ, RZ, R51 ;  /* 0x000000ffff0c8224 */ /* 0x001fe400078e0033 */
[----:B------:R-:W-:Y:S01]  /*21700*/  @!P0 IMAD.MOV.U32 R13, RZ, RZ, R57 ;  /* 0x000000ffff0d8224 */ /* 0x000fe200078e0039 */
[----:B------:R-:W4:Y:S04]  /*21710*/  LDL R51, [R1+0x1714] ;  /* 0x0017140001337983 */ /* 0x000f280000100800 */
[----:B------:R0:W2:Y:S02]  /*21720*/  @!P0 LDG.E.U16 R38, desc[UR60][R12.64] ;  /* 0x0000003c0c268981 */ /* 0x0000a4000c1e1500 */
[----:B0-----:R-:W-:-:S02]  /*21730*/  @!P0 IMAD.MOV.U32 R12, RZ, RZ, R55 ;  /* 0x000000ffff0c8224 */ /* 0x001fc400078e0037 */
[----:B------:R-:W-:Y:S01]  /*21740*/  @!P0 IMAD.MOV.U32 R13, RZ, RZ, R61 ;  /* 0x000000ffff0d8224 */ /* 0x000fe200078e003d */
[----:B------:R-:W2:Y:S04]  /*21750*/  LDL R55, [R1+0x6f4] ;  /* 0x0006f40001377983 */ /* 0x000ea80000100800 */
[----:B------:R0:W2:Y:S04]  /*21760*/  @!P0 LDG.E.U16 R39, desc[UR60][R12.64] ;  /* 0x0000003c0c278981 */ /* 0x0000a8000c1e1500 */
[----:B------:R-:W3:Y:S01]  /*21770*/  LDL R13, [R1+0x5b8] ;  /* 0x0005b800010d7983 */ /* 0x000ee20000100800 */
[----:B0-----:R-:W-:-:S03]  /*21780*/  @!P0 IMAD.MOV.U32 R12, RZ, RZ, R53 ;  /* 0x000000ffff0c8224 */ /* 0x001fc600078e0035 */
[----:B------:R-:W2:Y:S04]  /*21790*/  LDL R53, [R1+0x6b4] ;  /* 0x0006b40001357983 */ /* 0x000ea80000100800 */
[----:B---3--:R0:W3:Y:S02]  /*217a0*/  @!P0 LDG.E.U16 R40, desc[UR60][R12.64] ;  /* 0x0000003c0c288981 */ /* 0x0080e4000c1e1500 */
[----:B0-----:R-:W-:Y:S02]  /*217b0*/  @!P0 IMAD.MOV.U32 R12, RZ, RZ, R52 ;  /* 0x000000ffff0c8224 */ /* 0x001fe400078e0034 */
[----:B------:R-:W-:Y:S01]  /*217c0*/  @!P0 IMAD.MOV.U32 R13, RZ, RZ, R5 ;  /* 0x000000ffff0d8224 */ /* 0x000fe200078e0005 */
[----:B------:R-:W3:Y:S04]  /*217d0*/  LDL.LU R52, [R1+0x630] ;  /* 0x0006300001347983 */ /* 0x000ee80000300800 */
[----:B------:R0:W-:Y:S04]  /*217e0*/  STL [R1+0x1774], R5 ;  /* 0x0017740501007387 */ /* 0x0001e80000100800 */
[----:B------:R4:W3:Y:S01]  /*217f0*/  @!P0 LDG.E.U16 R41, desc[UR60][R12.64] ;  /* 0x0000003c0c298981 */ /* 0x0008e2000c1e1500 */
[----:B------:R-:W-:-:S02]  /*21800*/  PRMT R42, RZ, 0x7610, R42 ;  /* 0x00007610ff2a7816 */ /* 0x000fc4000000002a */
[----:B------:R-:W-:Y:S02]  /*21810*/  PRMT R43, RZ, 0x7610, R43 ;  /* 0x00007610ff2b7816 */ /* 0x000fe4000000002b */
[----:B------:R-:W-:Y:S01]  /*21820*/  PRMT R44, RZ, 0x7610, R44 ;  /* 0x00007610ff2c7816 */ /* 0x000fe2000000002c */
[----:B0-----:R-:W3:Y:S04]  /*21830*/  LDL R5, [R1+0x634] ;  /* 0x0006340001057983 */ /* 0x001ee80000100800 */
[----:B------:R-:W2:Y:S01]  /*21840*/  LDL R13, [R1+0x1710] ;  /* 0x00171000010d7983 */ /* 0x000ea20000100800 */
[----:B----4-:R-:W-:Y:S01]  /*21850*/  @!P0 IMAD.MOV.U32 R12, RZ, RZ, R51 ;  /* 0x000000ffff0c8224 */ /* 0x010fe200078e0033 */
[----:B------:R-:W-:Y:S02]  /*21860*/  PRMT R45, RZ, 0x7610, R45 ;  /* 0x00007610ff2d7816 */ /* 0x000fe4000000002d */
[----:B------:R-:W-:Y:S01]  /*21870*/  PRMT R46, RZ, 0x7610, R46 ;  /* 0x00007610ff2e7816 */ /* 0x000fe2000000002e */
[----:B------:R-:W4:Y:S04]  /*21880*/  LDL R51, [R1+0x5f4] ;  /* 0x0005f40001337983 */ /* 0x000f280000100800 */
[----:B--2---:R0:W2:Y:S02]  /*21890*/  @!P0 LDG.E.U16 R42, desc[UR60][R12.64] ;  /* 0x0000003c0c2a8981 */ /* 0x0040a4000c1e1500 */
[----:B0-----:R-:W-:-:S02]  /*218a0*/  @!P0 IMAD.MOV.U32 R12, RZ, RZ, R55 ;  /* 0x000000ffff0c8224 */ /* 0x001fc400078e0037 */
[----:B------:R-:W-:Y:S01]  /*218b0*/  @!P0 IMAD.MOV.U32 R13, RZ, RZ, R65 ;  /* 0x000000ffff0d8224 */ /* 0x000fe200078e0041 */
[----:B------:R-:W2:Y:S04]  /*218c0*/  LDL R55, [R1+0x5b4] ;  /* 0x0005b40001377983 */ /* 0x000ea80000100800 */
[----:B------:R-:W2:Y:S04]  /*218d0*/  LDL R65, [R1+0x5b0] ;  /* 0x0005b00001417983 */ /* 0x000ea80000100800 */
[----:B------:R0:W2:Y:S04]  /*218e0*/  @!P0 LDG.E.U16 R43, desc[UR60][R12.64] ;  /* 0x0000003c0c2b8981 */ /* 0x0000a8000c1e1500 */
[----:B------:R-:W3:Y:S01]  /*218f0*/  LDL R13, [R1+0x6b0] ;  /* 0x0006b000010d7983 */ /* 0x000ee20000100800 */
[----:B0-----:R-:W-:-:S03]  /*21900*/  @!P0 IMAD.MOV.U32 R12, RZ, RZ, R53 ;  /* 0x000000ffff0c8224 */ /* 0x001fc600078e0035 */
[----:B------:R-:W2:Y:S04]  /*21910*/  LDL R53, [R1+0x574] ;  /* 0x0005740001357983 */ /* 0x000ea80000100800 */
[----:B---3--:R0:W3:Y:S04]  /*21920*/  @!P0 LDG.E.U16 R44, desc[UR60][R12.64] ;  /* 0x0000003c0c2c8981 */ /* 0x0080e8000c1e1500 */
[----:B------:R-:W0:Y:S04]  /*21930*/  LDL R12, [R1+0x670] ;  /* 0x00067000010c7983 */ /* 0x000e280000100800 */
[----:B------:R-:W0:Y:S02]  /*21940*/  LDL R13, [R1+0x674] ;  /* 0x00067400010d7983 */ /* 0x000e240000100800 */
[----:B0-----:R-:W-:-:S04]  /*21950*/  @!P0 LOP3.LUT R13, R13, R12, RZ, 0x3c, !PT ;  /* 0x0000000c0d0d8212 */ /* 0x001fc800078e3cff */
[----:B------:R-:W-:-:S04]  /*21960*/  @!P0 LOP3.LUT R12, R13, R12, RZ, 0x3c, !PT ;  /* 0x0000000c0d0c8212 */ /* 0x000fc800078e3cff */
[----:B------:R-:W-:-:S05]  /*21970*/  @!P0 LOP3.LUT R13, R13, R12, RZ, 0x3c, !PT ;  /* 0x0000000c0d0d8212 */ /* 0x000fca00078e3cff */
[----:B------:R0:W3:Y:S02]  /*21980*/  @!P0 LDG.E.U16 R45, desc[UR60][R12.64] ;  /* 0x0000003c0c2d8981 */ /* 0x0000e4000c1e1500 */
[----:B0-----:R-:W-:Y:S02]  /*21990*/  @!P0 IMAD.MOV.U32 R12, RZ, RZ, R5 ;  /* 0x000000ffff0c8224 */ /* 0x001fe400078e0005 */
[----:B------:R-:W-:Y:S01]  /*219a0*/  @!P0 IMAD.MOV.U32 R13, RZ, RZ, R52 ;  /* 0x000000ffff0d8224 */ /* 0x000fe200078e0034 */
[----:B------:R-:W-:Y:S02]  /*219b0*/  PRMT R47, RZ, 0x7610, R47 ;  /* 0x00007610ff2f7816 */ /* 0x000fe4000000002f */
[----:B------:R-:W-:Y:S02]  /*219c0*/  PRMT R48, RZ, 0x7610, R48 ;  /* 0x00007610ff307816 */ /* 0x000fe40000000030 */
[----:B------:R-:W-:Y:S01]  /*219d0*/  PRMT R87, RZ, 0x7610, R87 ;  /* 0x00007610ff577816 */ /* 0x000fe20000000057 */
[----:B------:R-:W3:Y:S04]  /*219e0*/  LDL R5, [R1+0x170c] ;  /* 0x00170c0001057983 */ /* 0x000ee80000100800 */
[----:B------:R4:W3:Y:S04]  /*219f0*/  @!P0 LDG.E.U16 R46, desc[UR60][R12.64] ;  /* 0x0000003c0c2e8981 */ /* 0x0008e8000c1e1500 */
[----:B------:R-:W2:Y:S01]  /*21a00*/  LDL R13, [R1+0x5f0] ;  /* 0x0005f000010d7983 */ /* 0x000ea20000100800 */
[----:B----4-:R-:W-:-:S03]  /*21a10*/  @!P0 IMAD.MOV.U32 R12, RZ, RZ, R51 ;  /* 0x000000ffff0c8224 */ /* 0x010fc600078e0033 */
[----:B------:R-:W4:Y:S04]  /*21a20*/  LDL R51, [R1+0x6ec] ;  /* 0x0006ec0001337983 */ /* 0x000f280000100800 */
[----:B--2---:R0:W2:Y:S02]  /*21a30*/  @!P0 LDG.E.U16 R47, desc[UR60][R12.64] ;  /* 0x0000003c0c2f8981 */ /* 0x0040a4000c1e1500 */
[----:B0-----:R-:W-:Y:S02]  /*21a40*/  @!P0 IMAD.MOV.U32 R12, RZ, RZ, R55 ;  /* 0x000000ffff0c8224 */ /* 0x001fe400078e0037 */
[----:B------:R-:W-:Y:S01]  /*21a50*/  @!P0 IMAD.MOV.U32 R13, RZ, RZ, R65 ;  /* 0x000000ffff0d8224 */ /* 0x000fe200078e0041 */
[----:B------:R-:W2:Y:S04]  /*21a60*/  LDL R55, [R1+0x668] ;  /* 0x0006680001377983 */ /* 0x000ea80000100800 */
[----:B------:R0:W2:Y:S02]  /*21a70*/  @!P0 LDG.E.U16 R48, desc[UR60][R12.64] ;  /* 0x0000003c0c308981 */ /* 0x0000a4000c1e1500 */
[----:B0-----:R-:W-:-:S02]  /*21a80*/  @!P0 IMAD.MOV.U32 R12, RZ, RZ, R53 ;  /* 0x000000ffff0c8224 */ /* 0x001fc400078e0035 */
[----:B------:R-:W-:Y:S01]  /*21a90*/  @!P0 IMAD.MOV.U32 R13, RZ, RZ, R6 ;  /* 0x000000ffff0d8224 */ /* 0x000fe200078e0006 */
[----:B------:R-:W2:Y:S04]  /*21aa0*/  LDL R53, [R1+0x66c] ;  /* 0x00066c0001357983 */ /* 0x000ea80000100800 */
[----:B------:R-:W2:Y:S04]  /*21ab0*/  LDL.LU R65, [R1+0x62c] ;  /* 0x00062c0001417983 */ /* 0x000ea80000300800 */
[----:B------:R0:W-:Y:S04]  /*21ac0*/  STL [R1+0x1778], R6 ;  /* 0x0017780601007387 */ /* 0x0001e80000100800 */
[----:B------:R3:W2:Y:S04]  /*21ad0*/  @!P0 LDG.E.U16 R87, desc[UR60][R12.64] ;  /* 0x0000003c0c578981 */ /* 0x0006a8000c1e1500 */
[----:B0-----:R-:W2:Y:S04]  /*21ae0*/  LDL.LU R6, [R1+0x56c] ;  /* 0x00056c0001067983 */ /* 0x001ea80000300800 */
[----:B------:R-:W4:Y:S01]  /*21af0*/  LDL R13, [R1+0x1708] ;  /* 0x00170800010d7983 */ /* 0x000f220000100800 */
[----:B------:R-:W-:Y:S01]  /*21b00*/  PRMT R86, RZ, 0x7610, R86 ;  /* 0x00007610ff567816 */ /* 0x000fe20000000056 */
[----:B---3--:R-:W-:Y:S01]  /*21b10*/  @!P0 IMAD.MOV.U32 R12, RZ, RZ, R5 ;  /* 0x000000ffff0c8224 */ /* 0x008fe200078e0005 */
[----:B------:R-:W-:-:S02]  /*21b20*/  PRMT R85, RZ, 0x7610, R85 ;  /* 0x00007610ff557816 */ /* 0x000fc40000000055 */
[----:B------:R-:W-:Y:S02]  /*21b30*/  PRMT R84, RZ, 0x7610, R84 ;  /* 0x00007610ff547816 */ /* 0x000fe40000000054 */
[----:B------:R-:W-:Y:S02]  /*21b40*/  PRMT R83, RZ, 0x7610, R83 ;  /* 0x00007610ff537816 */ /* 0x000fe40000000053 */
[----:B------:R-:W-:Y:S01]  /*21b50*/  PRMT R82, RZ, 0x7610, R82 ;  /* 0x00007610ff527816 */ /* 0x000fe20000000052 */
[----:B------:R-:W3:Y:S04]  /*21b60*/  LDL R5, [R1+0x5ec] ;  /* 0x0005ec0001057983 */ /* 0x000ee80000100800 */
[----:B----4-:R0:W4:Y:S04]  /*21b70*/  @!P0 LDG.E.U16 R86, desc[UR60][R12.64] ;  /* 0x0000003c0c568981 */ /* 0x010128000c1e1500 */
[----:B------:R-:W2:Y:S01]  /*21b80*/  LDL R13, [R1+0x6e8] ;  /* 0x0006e800010d7983 */ /* 0x000ea20000100800 */
[----:B0-----:R-:W-:Y:S01]  /*21b90*/  @!P0 IMAD.MOV.U32 R12, RZ, RZ, R51 ;  /* 0x000000ffff0c8224 */ /* 0x001fe200078e0033 */
[----:B------:R-:W-:-:S02]  /*21ba0*/  PRMT R81, RZ, 0x7610, R81 ;  /* 0x00007610ff517816 */ /* 0x000fc40000000051 */
[----:B------:R-:W4:Y:S04]  /*21bb0*/  LDL R51, [R1+0x5ac] ;  /* 0x0005ac0001337983 */ /* 0x000f280000100800 */
[----:B--2---:R0:W2:Y:S04]  /*21bc0*/  @!P0 LDG.E.U16 R85, desc[UR60][R12.64] ;  /* 0x0000003c0c558981 */ /* 0x0040a8000c1e1500 */
[----:B------:R-:W0:Y:S04]  /*21bd0*/  LDL R12, [R1+0x6a8] ;  /* 0x0006a800010c7983 */ /* 0x000e280000100800 */
[----:B------:R-:W0:Y:S02]  /*21be0*/  LDL R13, [R1+0x6ac] ;  /* 0x0006ac00010d7983 */ /* 0x000e240000100800 */
[----:B0-----:R-:W-:-:S04]  /*21bf0*/  @!P0 LOP3.LUT R13, R13, R12, RZ, 0x3c, !PT ;  /* 0x0000000c0d0d8212 */ /* 0x001fc800078e3cff */
[----:B------:R-:W-:-:S04]  /*21c00*/  @!P0 LOP3.LUT R12, R13, R12, RZ, 0x3c, !PT ;  /* 0x0000000c0d0c8212 */ /* 0x000fc800078e3cff */
[----:B------:R-:W-:-:S05]  /*21c10*/  @!P0 LOP3.LUT R13, R13, R12, RZ, 0x3c, !PT ;  /* 0x0000000c0d0d8212 */ /* 0x000fca00078e3cff */
[----:B------:R0:W2:Y:S02]  /*21c20*/  @!P0 LDG.E.U16 R84, desc[UR60][R12.64] ;  /* 0x0000003c0c548981 */ /* 0x0000a4000c1e1500 */
[----:B0-----:R-:W-:Y:S02]  /*21c30*/  @!P0 IMAD.MOV.U32 R12, RZ, RZ, R53 ;  /* 0x000000ffff0c8224 */ /* 0x001fe400078e0035 */
[----:B------:R-:W-:Y:S01]  /*21c40*/  @!P0 IMAD.MOV.U32 R13, RZ, RZ, R55 ;  /* 0x000000ffff0d8224 */ /* 0x000fe200078e0037 */
[----:B------:R-:W2:Y:S04]  /*21c50*/  LDL R53, [R1+0x1704] ;  /* 0x0017040001357983 */ /* 0x000ea80000100800 */
[----:B------:R-:W2:Y:S04]  /*21c60*/  LDL R55, [R1+0x1700] ;  /* 0x0017000001377983 */ /* 0x000ea80000100800 */
[----:B------:R0:W2:Y:S04]  /*21c70*/  @!P0 LDG.E.U16 R83, desc[UR60][R12.64] ;  /* 0x0000003c0c538981 */ /* 0x0000a8000c1e1500 */
[----:B------:R-:W3:Y:S01]  /*21c80*/  LDL R13, [R1+0x628] ;  /* 0x00062800010d7983 */ /* 0x000ee20000100800 */
[----:B0-----:R-:W-:-:S05]  /*21c90*/  @!P0 IMAD.MOV.U32 R12, RZ, RZ, R65 ;  /* 0x000000ffff0c8224 */ /* 0x001fca00078e0041 */
[----:B---3--:R0:W3:Y:S04]  /*21ca0*/  @!P0 LDG.E.U16 R82, desc[UR60][R12.64] ;  /* 0x0000003c0c528981 */ /* 0x0080e8000c1e1500 */
[----:B------:R-:W4:Y:S01]  /*21cb0*/  LDL R13, [R1+0x5e8] ;  /* 0x0005e800010d7983 */ /* 0x000f220000100800 */
[----:B0-----:R-:W-:Y:S01]  /*21cc0*/  @!P0 IMAD.MOV.U32 R12, RZ, RZ, R5 ;  /* 0x000000ffff0c8224 */ /* 0x001fe200078e0005 */
[----:B------:R-:W-:Y:S02]  /*21cd0*/  PRMT R80, RZ, 0x7610, R80 ;  /* 0x00007610ff507816 */ /* 0x000fe40000000050 */
[----:B------:R-:W-:Y:S02]  /*21ce0*/  PRMT R79, RZ, 0x7610, R79 ;  /* 0x00007610ff4f7816 */ /* 0x000fe4000000004f */
[----:B------:R-:W-:Y:S01]  /*21cf0*/  PRMT R78, RZ, 0x7610, R78 ;  /* 0x00007610ff4e7816 */ /* 0x000fe2000000004e */
[----:B------:R-:W3:Y:S04]  /*21d00*/  LDL R5, [R1+0x6e4] ;  /* 0x0006e40001057983 */ /* 0x000ee80000100800 */
[----:B----4-:R0:W4:Y:S04]  /*21d10*/  @!P0 LDG.E.U16 R81, desc[UR60][R12.64] ;  /* 0x0000003c0c518981 */ /* 0x010128000c1e1500 */
[----:B------:R-:W2:Y:S01]  /*21d20*/  LDL R13, [R1+0x5a8] ;  /* 0x0005a800010d7983 */ /* 0x000ea20000100800 */
[----:B0-----:R-:W-:-:S03]  /*21d30*/  @!P0 IMAD.MOV.U32 R12, RZ, RZ, R51 ;  /* 0x000000ffff0c8224 */ /* 0x001fc600078e0033 */
[----:B------:R-:W4:Y:S04]  /*21d40*/  LDL.LU R51, [R1+0x624] ;  /* 0x0006240001337983 */ /* 0x000f280000300800 */
[----:B------:R-:W-:Y:S04]  /*21d50*/  STL [R1+0x1780], R6 ;  /* 0x0017800601007387 */ /* 0x000fe80000100800 */
[----:B------:R0:W-:Y:S04]  /*21d60*/  STL [R1+0x177c], R7 ;  /* 0x00177c0701007387 */ /* 0x0001e80000100800 */
[----:B--2---:R1:W2:Y:S02]  /*21d70*/  @!P0 LDG.E.U16 R80, desc[UR60][R12.64] ;  /* 0x0000003c0c508981 */ /* 0x0042a4000c1e1500 */
[----:B-1----:R-:W-:-:S02]  /*21d80*/  @!P0 IMAD.MOV.U32 R12, RZ, RZ, R6 ;  /* 0x000000ffff0c8224 */ /* 0x002fc400078e0006 */
[----:B------:R-:W-:Y:S01]  /*21d90*/  @!P0 IMAD.MOV.U32 R13, RZ, RZ, R7 ;  /* 0x000000ffff0d8224 */ /* 0x000fe200078e0007 */
[----:B------:R-:W-:Y:S02]  /*21da0*/  PRMT R77, RZ, 0x7610, R77 ;  /* 0x00007610ff4d7816 */ /* 0x000fe4000000004d */
[----:B------:R-:W-:Y:S02]  /*21db0*/  PRMT R76, RZ, 0x7610, R76 ;  /* 0x00007610ff4c7816 */ /* 0x000fe4000000004c */
[----:B------:R-:W-:Y:S01]  /*21dc0*/  PRMT R75, RZ, 0x7610, R75 ;  /* 0x00007610ff4b7816 */ /* 0x000fe2000000004b */
[----:B0-----:R-:W2:Y:S04]  /*21dd0*/  LDL R7, [R1+0x5a0] ;  /* 0x0005a00001077983 */ /* 0x001ea80000100800 */
[----:B------:R0:W2:Y:S04]  /*21de0*/  @!P0 LDG.E.U16 R79, desc[UR60][R12.64] ;  /* 0x0000003c0c4f8981 */ /* 0x0000a8000c1e1500 */
[----:B------:R-:W2:Y:S01]  /*21df0*/  LDL R6, [R1+0x5a4] ;  /* 0x0005a40001067983 */ /* 0x000ea20000100800 */
[----:B0-----:R-:W-:-:S02]  /*21e00*/  @!P0 IMAD.MOV.U32 R12, RZ, RZ, R53 ;  /* 0x000000ffff0c8224 */ /* 0x001fc400078e0035 */
[----:B------:R-:W-:Y:S01]  /*21e10*/  @!P0 IMAD.MOV.U32 R13, RZ, RZ, R55 ;  /* 0x000000ffff0d8224 */ /* 0x000fe200078e0037 */
[----:B------:R-:W2:Y:S04]  /*21e20*/  LDL R53, [R1+0x5e4] ;  /* 0x0005e40001357983 */ /* 0x000ea80000100800 */
[----:B------:R-:W2:Y:S04]  /*21e30*/  LDL R55, [R1+0x5e0] ;  /* 0x0005e00001377983 */ /* 0x000ea80000100800 */
[----:B------:R3:W2:Y:S04]  /*21e40*/  @!P0 LDG.E.U16 R78, desc[UR60][R12.64] ;  /* 0x0000003c0c4e8981 */ /* 0x0006a8000c1e1500 */
[----:B------:R-:W4:Y:S01]  /*21e50*/  LDL R13, [R1+0x6e0] ;  /* 0x0006e000010d7983 */ /* 0x000f220000100800 */
[----:B---3--:R-:W-:-:S03]  /*21e60*/  @!P0 IMAD.MOV.U32 R12, RZ, RZ, R5 ;  /* 0x000000ffff0c8224 */ /* 0x008fc600078e0005 */
[----:B------:R-:W3:Y:S04]  /*21e70*/  LDL R5, [R1+0x564] ;  /* 0x0005640001057983 */ /* 0x000ee80000100800 */
[----:B----4-:R0:W4:Y:S04]  /*21e80*/  @!P0 LDG.E.U16 R77, desc[UR60][R12.64] ;  /* 0x0000003c0c4d8981 */ /* 0x010128000c1e1500 */
[----:B------:R-:W0:Y:S04]  /*21e90*/  LDL R12, [R1+0x6a0] ;  /* 0x0006a000010c7983 */ /* 0x000e280000100800 */
[----:B------:R-:W0:Y:S02]  /*21ea0*/  LDL R13, [R1+0x6a4] ;  /* 0x0006a400010d7983 */ /* 0x000e240000100800 */
[----:B0-----:R-:W-:-:S04]  /*21eb0*/  @!P0 LOP3.LUT R13, R13, R12, RZ, 0x3c, !PT ;  /* 0x0000000c0d0d8212 */ /* 0x001fc800078e3cff */
[----:B------:R-:W-:-:S04]  /*21ec0*/  @!P0 LOP3.LUT R12, R13, R12, RZ, 0x3c, !PT ;  /* 0x0000000c0d0c8212 */ /* 0x000fc800078e3cff */
[----:B------:R-:W-:-:S05]  /*21ed0*/  @!P0 LOP3.LUT R13, R13, R12, RZ, 0x3c, !PT ;  /* 0x0000000c0d0d8212 */ /* 0x000fca00078e3cff */
[----:B------:R0:W4:Y:S04]  /*21ee0*/  @!P0 LDG.E.U16 R76, desc[UR60][R12.64] ;  /* 0x0000003c0c4c8981 */ /* 0x000128000c1e1500 */
[----:B------:R-:W0:Y:S04]  /*21ef0*/  LDL R12, [R1+0x660] ;  /* 0x00066000010c7983 */ /* 0x000e280000100800 */
[----:B------:R-:W0:Y:S02]  /*21f00*/  LDL R13, [R1+0x664] ;  /* 0x00066400010d7983 */ /* 0x000e240000100800 */
[----:B0-----:R-:W-:-:S04]  /*21f10*/  @!P0 LOP3.LUT R13, R13, R12, RZ, 0x3c, !PT ;  /* 0x0000000c0d0d8212 */ /* 0x001fc800078e3cff */
[----:B------:R-:W-:-:S04]  /*21f20*/  @!P0 LOP3.LUT R12, R13, R12, RZ, 0x3c, !PT ;  /* 0x0000000c0d0c8212 */ /* 0x000fc800078e3cff */
[----:B------:R-:W-:-:S05]  /*21f30*/  @!P0 LOP3.LUT R13, R13, R12, RZ, 0x3c, !PT ;  /* 0x0000000c0d0d8212 */ /* 0x000fca00078e3cff */
[----:B------:R0:W4:Y:S04]  /*21f40*/  @!P0 LDG.E.U16 R75, desc[UR60][R12.64] ;  /* 0x0000003c0c4b8981 */ /* 0x000128000c1e1500 */
[----:B------:R-:W2:Y:S01]  /*21f50*/  LDL R13, [R1+0x620] ;  /* 0x00062000010d7983 */ /* 0x000ea20000100800 */
[----:B------:R-:W-:Y:S01]  /*21f60*/  PRMT R74, RZ, 0x7610, R74 ;  /* 0x00007610ff4a7816 */ /* 0x000fe2000000004a */
[----:B0-----:R-:W-:Y:S01]  /*21f70*/  @!P0 IMAD.MOV.U32 R12, RZ, RZ, R51 ;  /* 0x000000ffff0c8224 */ /* 0x001fe200078e0033 */
[----:B------:R-:W-:Y:S02]  /*21f80*/  PRMT R73, RZ, 0x7610, R73 ;  /* 0x00007610ff497816 */ /* 0x000fe40000000049 */
[----:B------:R-:W-:Y:S02]  /*21f90*/  PRMT R72, RZ, 0x7610, R72 ;  /* 0x00007610ff487816 */ /* 0x000fe40000000048 */
[----:B------:R-:W-:Y:S01]  /*21fa0*/  PRMT R71, RZ, 0x7610, R71 ;  /* 0x00007610ff477816 */ /* 0x000fe20000000047 */
[----:B--2---:R0:W2:Y:S02]  /*21fb0*/  @!P0 LDG.E.U16 R74, desc[UR60][R12.64] ;  /* 0x0000003c0c4a8981 */ /* 0x0040a4000c1e1500 */
[----:B0-----:R-:W-:-:S02]  /*21fc0*/  @!P0 IMAD.MOV.U32 R12, RZ, RZ, R53 ;  /* 0x000000ffff0c8224 */ /* 0x001fc400078e0035 */
[----:B------:R-:W-:Y:S02]  /*21fd0*/  @!P0 IMAD.MOV.U32 R13, RZ, RZ, R55 ;  /* 0x000000ffff0d8224 */ /* 0x000fe400078e0037 */
[----:B------:R-:W4:Y:S04]  /*21fe0*/  LDL R55, [R1+0x5d8] ;  /* 0x0005d80001377983 */ /* 0x000f280000100800 */
[----:B------:R0:W2:Y:S02]  /*21ff0*/  @!P0 LDG.E.U16 R73, desc[UR60][R12.64] ;  /* 0x0000003c0c498981 */ /* 0x0000a4000c1e1500 */
[----:B0-----:R-:W-:Y:S02]  /*22000*/  @!P0 IMAD.MOV.U32 R12, RZ, RZ, R6 ;  /* 0x000000ffff0c8224 */ /* 0x001fe400078e0006 */
[----:B------:R-:W-:Y:S01]  /*22010*/  @!P0 IMAD.MOV.U32 R13, RZ, RZ, R7 ;  /* 0x000000ffff0d8224 */ /* 0x000fe200078e0007 */
[----:B------:R-:W4:Y:S04]  /*22020*/  LDL.LU R6, [R1+0x5dc] ;  /* 0x0005dc0001067983 */ /* 0x000f280000300800 */
[----:B------:R-:W2:Y:S04]  /*22030*/  LDL.LU R53, [R1+0x61c] ;  /* 0x00061c0001357983 */ /* 0x000ea80000300800 */
[----:B------:R0:W-:Y:S04]  /*22040*/  STL [R1+0x1784], R8 ;  /* 0x0017840801007387 */ /* 0x0001e80000100800 */
[----:B------:R3:W4:Y:S02]  /*22050*/  @!P0 LDG.E.U16 R72, desc[UR60][R12.64] ;  /* 0x0000003c0c488981 */ /* 0x000724000c1e1500 */
[----:B---3--:R-:W-:-:S02]  /*22060*/  @!P0 IMAD.MOV.U32 R12, RZ, RZ, R5 ;  /* 0x000000ffff0c8224 */ /* 0x008fc400078e0005 */
[----:B------:R-:W-:Y:S02]  /*22070*/  @!P0 IMAD.MOV.U32 R13, RZ, RZ, R8 ;  /* 0x000000ffff0d8224 */ /* 0x000fe400078e0008 */
[----:B0-----:R-:W3:Y:S04]  /*22080*/  LDL R8, [R1+0x16fc] ;  /* 0x0016fc0001087983 */ /* 0x001ee80000100800 */
[----:B------:R-:W4:Y:S04]  /*22090*/  LDL.LU R7, [R1+0x598] ;  /* 0x0005980001077983 */ /* 0x000f280000300800 */
[----:B------:R-:W4:Y:S04]  /*220a0*/  LDL.LU R5, [R1+0x590] ;  /* 0x0005900001057983 */ /* 0x000f280000300800 */
[----:B------:R3:W4:Y:S04]  /*220b0*/  @!P0 LDG.E.U16 R71, desc[UR60][R12.64] ;  /* 0x0000003c0c478981 */ /* 0x000728000c1e1500 */
[----:B------:R-:W2:Y:S01]  /*220c0*/  LDL R13, [R1+0x16f0] ;  /* 0x0016f000010d7983 */ /* 0x000ea20000100800 */
[----:B------:R-:W-:Y:S01]  /*220d0*/  PRMT R70, RZ, 0x7610, R70 ;  /* 0x00007610ff467816 */ /* 0x000fe20000000046 */
[----:B---3--:R-:W-:Y:S01]  /*220e0*/  @!P0 IMAD.MOV.U32 R12, RZ, RZ, R8 ;  /* 0x000000ffff0c8224 */ /* 0x008fe200078e0008 */
[----:B------:R-:W-:-:S02]  /*220f0*/  PRMT R69, RZ, 0x7610, R69 ;  /* 0x00007610ff457816 */ /* 0x000fc40000000045 */
[----:B------:R-:W-:Y:S02]  /*22100*/  PRMT R68, RZ, 0x7610, R68 ;  /* 0x00007610ff447816 */ /* 0x000fe40000000044 */
[----:B------:R-:W-:Y:S01]  /*22110*/  PRMT R67, RZ, 0x7610, R67 ;  /* 0x00007610ff437816 */ /* 0x000fe20000000043 */
[----:B------:R-:W3:Y:S04]  /*22120*/  LDL R8, [R1+0x59c] ;  /* 0x00059c0001087983 */ /* 0x000ee80000100800 */
[----:B--2---:R0:W2:Y:S04]  /*22130*/  @!P0 LDG.E.U16 R70, desc[UR60][R12.64] ;  /* 0x0000003c0c468981 */ /* 0x0040a8000c1e1500 */
[----:B------:R-:W0:Y:S04]  /*22140*/  LDL R12, [R1+0x6d8] ;  /* 0x0006d800010c7983 */ /* 0x000e280000100800 */
[----:B------:R-:W0:Y:S02]  /*22150*/  LDL R13, [R1+0x6dc] ;  /* 0x0006dc00010d7983 */ /* 0x000e240000100800 */
[----:B0-----:R-:W-:-:S04]  /*22160*/  @!P0 LOP3.LUT R13, R13, R12, RZ, 0x3c, !PT ;  /* 0x0000000c0d0d8212 */ /* 0x001fc800078e3cff */
[----:B------:R-:W-:-:S04]  /*22170*/  @!P0 LOP3.LUT R12, R13, R12, RZ, 0x3c, !PT ;  /* 0x0000000c0d0c8212 */ /* 0x000fc800078e3cff */
[----:B------:R-:W-:-:S05]  /*22180*/  @!P0 LOP3.LUT R13, R13, R12, RZ, 0x3c, !PT ;  /* 0x0000000c0d0d8212 */ /* 0x000fca00078e3cff */
[----:B------:R0:W2:Y:S04]  /*22190*/  @!P0 LDG.E.U16 R69, desc[UR60][R12.64] ;  /* 0x0000003c0c458981 */ /* 0x0000a8000c1e1500 */
        /* <DEDUP_REMOVED lines=12> */
[----:B------:R-:W4:Y:S01]  /*22260*/  LDL R13, [R1+0x618] ;  /* 0x00061800010d7983 */ /* 0x000f220000100800 */
[----:B------:R-:W-:Y:S01]  /*22270*/  PRMT R66, RZ, 0x7610, R66 ;  /* 0x00007610ff427816 */ /* 0x000fe20000000042 */
[----:B0-----:R-:W-:Y:S01]  /*22280*/  @!P0 IMAD.MOV.U32 R12, RZ, RZ, R53 ;  /* 0x000000ffff0c8224 */ /* 0x001fe200078e0035 */
[----:B------:R-:W-:Y:S02]  /*22290*/  PRMT R60, RZ, 0x7610, R60 ;  /* 0x00007610ff3c7816 */ /* 0x000fe4000000003c */
[----:B------:R-:W-:Y:S02]  /*222a0*/  PRMT R59, RZ, 0x7610, R59 ;  /* 0x00007610ff3b7816 */ /* 0x000fe4000000003b */
[----:B------:R-:W-:Y:S01]  /*222b0*/  PRMT R58, RZ, 0x7610, R58 ;  /* 0x00007610ff3a7816 */ /* 0x000fe2000000003a */
[----:B----4-:R0:W4:Y:S02]  /*222c0*/  @!P0 LDG.E.U16 R66, desc[UR60][R12.64] ;  /* 0x0000003c0c428981 */ /* 0x010124000c1e1500 */
[----:B0-----:R-:W-:-:S02]  /*222d0*/  @!P0 IMAD.MOV.U32 R12, RZ, RZ, R6 ;  /* 0x000000ffff0c8224 */ /* 0x001fc400078e0006 */
[----:B------:R-:W-:-:S05]  /*222e0*/  @!P0 IMAD.MOV.U32 R13, RZ, RZ, R55 ;  /* 0x000000ffff0d8224 */ /* 0x000fca00078e0037 */
[----:B------:R3:W4:Y:S02]  /*222f0*/  @!P0 LDG.E.U16 R60, desc[UR60][R12.64] ;  /* 0x0000003c0c3c8981 */ /* 0x000724000c1e1500 */
[----:B---3--:R-:W-:Y:S02]  /*22300*/  @!P0 IMAD.MOV.U32 R12, RZ, RZ, R8 ;  /* 0x000000ffff0c8224 */ /* 0x008fe400078e0008 */
[----:B------:R-:W-:Y:S01]  /*22310*/  @!P0 IMAD.MOV.U32 R13, RZ, RZ, R7 ;  /* 0x000000ffff0d8224 */ /* 0x000fe200078e0007 */
[----:B------:R-:W3:Y:S04]  /*22320*/  LDL.LU R8, [R1+0x650] ;  /* 0x0006500001087983 */ /* 0x000ee80000300800 */
[----:B------:R-:W2:Y:S04]  /*22330*/  LDL.LU R55, [R1+0x614] ;  /* 0x0006140001377983 */ /* 0x000ea80000300800 */
[----:B------:R0:W-:Y:S04]  /*22340*/  STL [R1+0x1788], R7 ;  /* 0x0017880701007387 */ /* 0x0001e80000100800 */
[----:B------:R1:W4:Y:S04]  /*22350*/  @!P0 LDG.E.U16 R59, desc[UR60][R12.64] ;  /* 0x0000003c0c3b8981 */ /* 0x000328000c1e1500 */
[----:B0-----:R-:W3:Y:S01]  /*22360*/  LDL R7, [R1+0x16ec] ;  /* 0x0016ec0001077983 */ /* 0x001ee20000100800 */
[----:B-1----:R-:W-:-:S02]  /*22370*/  @!P0 IMAD.MOV.U32 R12, RZ, RZ, R10 ;  /* 0x000000ffff0c8224 */ /* 0x002fc400078e000a */
[----:B------:R-:W-:Y:S01]  /*22380*/  @!P0 IMAD.MOV.U32 R13, RZ, RZ, R9 ;  /* 0x000000ffff0d8224 */ /* 0x000fe200078e0009 */
[----:B------:R0:W-:Y:S04]  /*22390*/  STL [R1+0x1790], R10 ;  /* 0x0017900a01007387 */ /* 0x0001e80000100800 */
[----:B------:R3:W4:Y:S04]  /*223a0*/  @!P0 LDG.E.U16 R58, desc[UR60][R12.64] ;  /* 0x0000003c0c3a8981 */ /* 0x000728000c1e1500 */
[----:B0-----:R-:W2:Y:S04]  /*223b0*/  LDL.LU R10, [R1+0x5d4] ;  /* 0x0005d400010a7983 */ /* 0x001ea80000300800 */
[----:B------:R0:W-:Y:S04]  /*223c0*/  STL [R1+0x178c], R9 ;  /* 0x00178c0901007387 */ /* 0x0001e80000100800 */
[----:B------:R-:W4:Y:S01]  /*223d0*/  LDL R13, [R1+0x710] ;  /* 0x00071000010d7983 */ /* 0x000f220000100800 */
[----:B------:R-:W-:-:S02]  /*223e0*/  PRMT R252, RZ, 0x7610, R252 ;  /* 0x00007610fffc7816 */ /* 0x000fc400000000fc */
[----:B------:R-:W-:Y:S02]  /*223f0*/  PRMT R251, RZ, 0x7610, R251 ;  /* 0x00007610fffb7816 */ /* 0x000fe400000000fb */
[----:B------:R-:W-:Y:S02]  /*22400*/  PRMT R250, RZ, 0x7610, R250 ;  /* 0x00007610fffa7816 */ /* 0x000fe400000000fa */
[----:B------:R-:W-:Y:S01]  /*22410*/  PRMT R249, RZ, 0x7610, R249 ;  /* 0x00007610fff97816 */ /* 0x000fe200000000f9 */
[----:B0-----:R-:W2:Y:S01]  /*22420*/  LDL R9, [R1+0x5d0] ;  /* 0x0005d00001097983 */ /* 0x001ea20000100800 */
        /* <DEDUP_REMOVED lines=15> */
[----:B------:R-:W0:Y:S04]  /*22520*/  LDL R13, [R1+0x654] ;  /* 0x00065400010d7983 */ /* 0x000e280000100800 */
[----:B------:R1:W-:Y:S04]  /*22530*/  STS.U16 [R4+0x9300], R195 ;  /* 0x009300c304007388 */ /* 0x0003e80000000400 */
        /* <DEDUP_REMOVED lines=41> */
[----:B------:R4:W-:Y:S01]  /*227d0*/  STS.U16 [R4+0x1bb00], R173 ;  /* 0x01bb00ad04007388 */ /* 0x0009e20000000400 */
[----:B0-----:R-:W-:-:S02]  /*227e0*/  @!P0 IMAD.MOV.U32 R12, RZ, RZ, R13 ;  /* 0x000000ffff0c8224 */ /* 0x001fc400078e000d */
[----:B------:R-:W-:-:S05]  /*227f0*/  @!P0 IMAD.MOV.U32 R13, RZ, RZ, R8 ;  /* 0x000000ffff0d8224 */ /* 0x000fca00078e0008 */
[----:B------:R0:W4:Y:S04]  /*22800*/  @!P0 LDG.E.U16 R249, desc[UR60][R12.64] ;  /* 0x0000003c0cf98981 */ /* 0x000128000c1e1500 */
[----:B------:R-:W4:Y:S04]  /*22810*/  LDL R13, [R1+0x610] ;  /* 0x00061000010d7983 */ /* 0x000f280000100800 */
[----:B--2---:R-:W-:Y:S04]  /*22820*/  STL [R1+0x17e8], R10 ;  /* 0x0017e80a01007387 */ /* 0x004fe80000100800 */
[----:B------:R-:W-:Y:S04]  /*22830*/  STL [R1+0x1794], R5 ;  /* 0x0017940501007387 */ /* 0x000fe80000100800 */
[----:B-1----:R-:W2:Y:S04]  /*22840*/  LDL.LU R195, [R1+0x1acc] ;  /* 0x001acc0001c37983 */ /* 0x002ea80000300800 */
[----:B---3--:R-:W2:Y:S04]  /*22850*/  LDL.LU R196, [R1+0x1ac8] ;  /* 0x001ac80001c47983 */ /* 0x008ea80000300800 */
[----:B------:R-:W2:Y:S04]  /*22860*/  LDL.LU R197, [R1+0x1ac4] ;  /* 0x001ac40001c57983 */ /* 0x000ea80000300800 */
        /* <DEDUP_REMOVED lines=33> */
[----:B----4-:R-:W3:Y:S04]  /*22a80*/  LDL.LU R167, [R1+0x1a3c] ;  /* 0x001a3c0001a77983 */ /* 0x010ee80000300800 */
[----:B------:R-:W3:Y:S04]  /*22a90*/  LDL.LU R168, [R1+0x1a38] ;  /* 0x001a380001a87983 */ /* 0x000ee80000300800 */
[----:B------:R-:W3:Y:S04]  /*22aa0*/  LDL.LU R169, [R1+0x1a34] ;  /* 0x001a340001a97983 */ /* 0x000ee80000300800 */
[----:B------:R-:W3:Y:S04]  /*22ab0*/  LDL.LU R170, [R1+0x1a30] ;  /* 0x001a300001aa7983 */ /* 0x000ee80000300800 */
[----:B------:R-:W3:Y:S04]  /*22ac0*/  LDL.LU R171, [R1+0x1a2c] ;  /* 0x001a2c0001ab7983 */ /* 0x000ee80000300800 */
[----:B------:R-:W3:Y:S04]  /*22ad0*/  LDL.LU R172, [R1+0x1a28] ;  /* 0x001a280001ac7983 */ /* 0x000ee80000300800 */
[----:B------:R-:W3:Y:S04]  /*22ae0*/  LDL.LU R173, [R1+0x1a24] ;  /* 0x001a240001ad7983 */ /* 0x000ee80000300800 */
[----:B------:R1:W-:Y:S04]  /*22af0*/  STS.U16 [R4+0x3f00], R174 ;  /* 0x003f00ae04007388 */ /* 0x0003e80000000400 */
[----:B------:R4:W-:Y:S04]  /*22b00*/  STS.U16 [R4+0xbf00], R175 ;  /* 0x00bf00af04007388 */ /* 0x0009e80000000400 */
[----:B------:R0:W-:Y:S04]  /*22b10*/  STS.U16 [R4+0x13f00], R176 ;  /* 0x013f00b004007388 */ /* 0x0001e80000000400 */
[----:B------:R0:W-:Y:S04]  /*22b20*/  STS.U16 [R4+0x1bf00], R177 ;  /* 0x01bf00b104007388 */ /* 0x0001e80000000400 */
[----:B------:R0:W-:Y:S04]  /*22b30*/  STS.U16 [R3+0x380], R178 ;  /* 0x000380b203007388 */ /* 0x0001e80000000400 */
[----:B------:R0:W-:Y:S04]  /*22b40*/  STS.U16 [R3+0x8380], R179 ;  /* 0x008380b303007388 */ /* 0x0001e80000000400 */
[----:B-1----:R-:W3:Y:S04]  /*22b50*/  LDL.LU R174, [R1+0x1a20] ;  /* 0x001a200001ae7983 */ /* 0x002ee80000300800 */
[----:B----4-:R-:W3:Y:S04]  /*22b60*/  LDL.LU R175, [R1+0x1a1c] ;  /* 0x001a1c0001af7983 */ /* 0x010ee80000300800 */
[----:B0-----:R-:W3:Y:S04]  /*22b70*/  LDL.LU R176, [R1+0x1a18] ;  /* 0x001a180001b07983 */ /* 0x001ee80000300800 */
[----:B------:R-:W3:Y:S04]  /*22b80*/  LDL.LU R177, [R1+0x1a14] ;  /* 0x001a140001b17983 */ /* 0x000ee80000300800 */
[----:B------:R-:W-:Y:S04]  /*22b90*/  STL [R1+0x1798], R4 ;  /* 0x0017980401007387 */ /* 0x000fe80000100800 */
        /* <DEDUP_REMOVED lines=8> */
[----:B0-----:R-:W3:Y:S04]  /*22c20*/  LDL.LU R180, [R1+0x1a08] ;  /* 0x001a080001b47983 */ /* 0x001ee80000300800 */
[----:B-1----:R-:W3:Y:S04]  /*22c30*/  LDL.LU R181, [R1+0x1a04] ;  /* 0x001a040001b57983 */ /* 0x002ee80000300800 */
[----:B----4-:R-:W3:Y:S04]  /*22c40*/  LDL.LU R182, [R1+0x1a00] ;  /* 0x001a000001b67983 */ /* 0x010ee80000300800 */
[----:B------:R-:W3:Y:S04]  /*22c50*/  LDL.LU R183, [R1+0x19fc] ;  /* 0x0019fc0001b77983 */ /* 0x000ee80000300800 */
        /* <DEDUP_REMOVED lines=34> */
[----:B--2---:R-:W4:Y:S04]  /*22e80*/  LDL.LU R136, [R1+0x19b8] ;  /* 0x0019b80001887983 */ /* 0x004f280000300800 */
        /* <DEDUP_REMOVED lines=25> */
[----:B------:R-:W4:Y:S01]  /*23020*/  LDL.LU R150, [R1+0x1980] ;  /* 0x0019800001967983 */ /* 0x000f220000300800 */
[----:B------:R-:W-:-:S03]  /*23030*/  PRMT R248, RZ, 0x7610, R248 ;  /* 0x00007610fff87816 */ /* 0x000fc600000000f8 */
[----:B------:R-:W4:Y:S04]  /*23040*/  LDL.LU R151, [R1+0x197c] ;  /* 0x00197c0001977983 */ /* 0x000f280000300800 */
[----:B------:R0:W-:Y:S01]  /*23050*/  STS.U16 [R3+0x12780], R88 ;  /* 0x0127805803007388 */ /* 0x0001e20000000400 */
[----:B------:R-:W-:-:S03]  /*23060*/  @!P0 IMAD.MOV.U32 R12, RZ, RZ, R55 ;  /* 0x000000ffff0c8224 */ /* 0x000fc600078e0037 */
[----:B------:R1:W-:Y:S04]  /*23070*/  STS.U16 [R3+0x1a780], R89 ;  /* 0x01a7805903007388 */ /* 0x0003e80000000400 */
[----:B------:R2:W-:Y:S04]  /*23080*/  STS.U16 [R3+0x2b80], R90 ;  /* 0x002b805a03007388 */ /* 0x0005e80000000400 */
[----:B------:R2:W-:Y:S04]  /*23090*/  STS.U16 [R3+0xab80], R91 ;  /* 0x00ab805b03007388 */ /* 0x0005e80000000400 */
[----:B------:R2:W-:Y:S04]  /*230a0*/  STS.U16 [R3+0x12b80], R92 ;  /* 0x012b805c03007388 */ /* 0x0005e80000000400 */
[----:B------:R2:W-:Y:S04]  /*230b0*/  STS.U16 [R3+0x1ab80], R93 ;  /* 0x01ab805d03007388 */ /* 0x0005e80000000400 */
[----:B0-----:R-:W4:Y:S04]  /*230c0*/  LDL.LU R88, [R1+0x1978] ;  /* 0x0019780001587983 */ /* 0x001f280000300800 */
[----:B-1----:R-:W4:Y:S04]  /*230d0*/  LDL.LU R89, [R1+0x1974] ;  /* 0x0019740001597983 */ /* 0x002f280000300800 */
[----:B--2---:R-:W2:Y:S04]  /*230e0*/  LDL.LU R90, [R1+0x1970] ;  /* 0x00197000015a7983 */ /* 0x004ea80000300800 */
[----:B------:R-:W2:Y:S04]  /*230f0*/  LDL.LU R91, [R1+0x196c] ;  /* 0x00196c00015b7983 */ /* 0x000ea80000300800 */
[----:B------:R-:W2:Y:S01]  /*23100*/  LDL.LU R92, [R1+0x1968] ;  /* 0x00196800015c7983 */ /* 0x000ea20000300800 */
[----:B------:R-:W-:-:S03]  /*23110*/  PRMT R23, RZ, 0x7610, R23 ;  /* 0x00007610ff177816 */ /* 0x000fc60000000017 */
        /* <DEDUP_REMOVED lines=9> */
[----:B---3--:R-:W2:Y:S04]  /*231b0*/  LDL.LU R96, [R1+0x1958] ;  /* 0x0019580001607983 */ /* 0x008ea80000300800 */
[----:B------:R-:W2:Y:S04]  /*231c0*/  LDL.LU R97, [R1+0x1954] ;  /* 0x0019540001617983 */ /* 0x000ea80000300800 */
[----:B------:R-:W2:Y:S04]  /*231d0*/  LDL.LU R98, [R1+0x1950] ;  /* 0x0019500001627983 */ /* 0x000ea80000300800 */
[----:B------:R-:W2:Y:S04]  /*231e0*/  LDL.LU R99, [R1+0x194c] ;  /* 0x00194c0001637983 */ /* 0x000ea80000300800 */
[----:B------:R0:W-:Y:S04]  /*231f0*/  STS.U16 [R3+0x13380], R100 ;  /* 0x0133806403007388 */ /* 0x0001e80000000400 */
[----:B0-----:R-:W2:Y:S04]  /*23200*/  LDL.LU R100, [R1+0x1948] ;  /* 0x0019480001647983 */ /* 0x001ea80000300800 */
[----:B------:R0:W3:Y:S02]  /*23210*/  @!P0 LDG.E.U16 R248, desc[UR60][R12.64] ;  /* 0x0000003c0cf88981 */ /* 0x0000e4000c1e1500 */
[----:B0-----:R-:W-:-:S02]  /*23220*/  @!P0 IMAD.MOV.U32 R12, RZ, RZ, R10 ;  /* 0x000000ffff0c8224 */ /* 0x001fc400078e000a */
[----:B------:R-:W-:-:S05]  /*23230*/  @!P0 IMAD.MOV.U32 R13, RZ, RZ, R9 ;  /* 0x000000ffff0d8224 */ /* 0x000fca00078e0009 */
[----:B------:R0:W4:Y:S02]  /*23240*/  @!P0 LDG.E.U16 R23, desc[UR60][R12.64] ;  /* 0x0000003c0c178981 */ /* 0x000124000c1e1500 */
[----:B0-----:R-:W-:Y:S02]  /*23250*/  @!P0 IMAD.MOV.U32 R12, RZ, RZ, R7 ;  /* 0x000000ffff0c8224 */ /* 0x001fe400078e0007 */
[----:B------:R-:W2:Y:S04]  /*23260*/  LDL R7, [R1+0xa0] ;  /* 0x0000a00001077983 */ /* 0x000ea80000100800 */
        /* <DEDUP_REMOVED lines=13> */
[----:B------:R1:W-:Y:S01]  /*23340*/  STS.U16 [R3+0x13b80], R108 ;  /* 0x013b806c03007388 */ /* 0x0003e20000000400 */
[----:B------:R-:W-:-:S03]  /*23350*/  @!P0 IMAD.MOV.U32 R13, RZ, RZ, R5 ;  /* 0x000000ffff0d8224 */ /* 0x000fc600078e0005 */
[----:B0-----:R-:W4:Y:S04]  /*23360*/  LDL.LU R107, [R1+0x192c] ;  /* 0x00192c00016b7983 */ /* 0x001f280000300800 */
[----:B-1----:R-:W4:Y:S04]  /*23370*/  LDL.LU R108, [R1+0x1928] ;  /* 0x00192800016c7983 */ /* 0x002f280000300800 */
[----:B------:R-:W3:Y:S04]  /*23380*/  LDL R5, [R1+0x9c] ;  /* 0x00009c0001057983 */ /* 0x000ee80000100800 */
        /* <DEDUP_REMOVED lines=10> */
[----:B------:R-:W-:Y:S04]  /*23430*/  STL [R1+0x179c], R3 ;  /* 0x00179c0301007387 */ /* 0x000fe80000100800 */
[----:B--2---:R0:W-:Y:S04]  /*23440*/  STS.U16 [R7+0x20000], R114 ;  /* 0x0200007207007388 */ /* 0x0041e80000000400 */
[----:B------:R1:W-:Y:S04]  /*23450*/  STS.U16 [R7+0x20400], R115 ;  /* 0x0204007307007388 */ /* 0x0003e80000000400 */
[----:B0-----:R-:W2:Y:S04]  /*23460*/  LDL.LU R114, [R1+0x1910] ;  /* 0x0019100001727983 */ /* 0x001ea80000300800 */
[----:B-1----:R-:W2:Y:S04]  /*23470*/  LDL.LU R115, [R1+0x190c] ;  /* 0x00190c0001737983 */ /* 0x002ea80000300800 */
[----:B------:R-:W4:Y:S04]  /*23480*/  LDL R4, [R1+0x98] ;  /* 0x0000980001047983 */ /* 0x000f280000100800 */
        /* <DEDUP_REMOVED lines=12> */
[----:B---3--:R0:W-:Y:S04]  /*23550*/  STS.U16 [R5+0x20080], R26 ;  /* 0x0200801a05007388 */ /* 0x0081e80000000400 */
[----:B------:R1:W-:Y:S04]  /*23560*/  STS.U16 [R5+0x20480], R27 ;  /* 0x0204801b05007388 */ /* 0x0003e80000000400 */
[----:B0-----:R-:W3:Y:S04]  /*23570*/  LDL.LU R26, [R1+0x18f0] ;  /* 0x0018f000011a7983 */ /* 0x001ee80000300800 */
[----:B-1----:R-:W3:Y:S04]  /*23580*/  LDL.LU R27, [R1+0x18ec] ;  /* 0x0018ec00011b7983 */ /* 0x002ee80000300800 */
[----:B------:R-:W2:Y:S04]  /*23590*/  LDL R3, [R1+0x94] ;  /* 0x0000940001037983 */ /* 0x000ea80000100800 */
        /* <DEDUP_REMOVED lines=12> */
[----:B----4-:R0:W-:Y:S04]  /*23660*/  STS.U16 [R4+0x20100], R34 ;  /* 0x0201002204007388 */ /* 0x0101e80000000400 */
[----:B------:R1:W-:Y:S04]  /*23670*/  STS.U16 [R4+0x20500], R35 ;  /* 0x0205002304007388 */ /* 0x0003e80000000400 */
[----:B0-----:R-:W3:Y:S04]  /*23680*/  LDL.LU R34, [R1+0x18d0] ;  /* 0x0018d00001227983 */ /* 0x001ee80000300800 */
[----:B-1----:R-:W3:Y:S04]  /*23690*/  LDL.LU R35, [R1+0x18cc] ;  /* 0x0018cc0001237983 */ /* 0x002ee80000300800 */
[----:B------:R-:W4:Y:S04]  /*236a0*/  LDL R5, [R1+0x90] ;  /* 0x0000900001057983 */ /* 0x000f280000100800 */
        /* <DEDUP_REMOVED lines=12> */
[----:B--2---:R0:W-:Y:S04]  /*23770*/  STS.U16 [R3+0x20180], R42 ;  /* 0x0201802a03007388 */ /* 0x0041e80000000400 */
[----:B------:R1:W-:Y:S04]  /*23780*/  STS.U16 [R3+0x20580], R43 ;  /* 0x0205802b03007388 */ /* 0x0003e80000000400 */
[----:B------:R2:W-:Y:S04]  /*23790*/  STS.U16 [R3+0x20980], R44 ;  /* 0x0209802c03007388 */ /* 0x0005e80000000400 */
[----:B------:R2:W-:Y:S04]  /*237a0*/  STS.U16 [R3+0x20d80], R45 ;  /* 0x020d802d03007388 */ /* 0x0005e80000000400 */
[----:B------:R2:W-:Y:S04]  /*237b0*/  STS.U16 [R3+0x21180], R46 ;  /* 0x0211802e03007388 */ /* 0x0005e80000000400 */
[----:B0-----:R-:W3:Y:S04]  /*237c0*/  LDL.LU R42, [R1+0x18b0] ;  /* 0x0018b000012a7983 */ /* 0x001ee80000300800 */
[----:B-1----:R-:W3:Y:S04]  /*237d0*/  LDL.LU R43, [R1+0x18ac] ;  /* 0x0018ac00012b7983 */ /* 0x002ee80000300800 */
[----:B------:R-:W3:Y:S04]  /*237e0*/  LDL R4, [R1+0x8c] ;  /* 0x00008c0001047983 */ /* 0x000ee80000100800 */
[----:B--2---:R-:W2:Y:S04]  /*237f0*/  LDL.LU R44, [R1+0x18a8] ;  /* 0x0018a800012c7983 */ /* 0x004ea80000300800 */
[----:B------:R-:W2:Y:S04]  /*23800*/  LDL.LU R45, [R1+0x18a4] ;  /* 0x0018a400012d7983 */ /* 0x000ea80000300800 */
[----:B------:R-:W2:Y:S04]  /*23810*/  LDL.LU R46, [R1+0x18a0] ;  /* 0x0018a000012e7983 */ /* 0x000ea80000300800 */
[----:B------:R0:W-:Y:S04]  /*23820*/  STS.U16 [R3+0x21580], R47 ;  /* 0x0215802f03007388 */ /* 0x0001e80000000400 */
[----:B------:R1:W-:Y:S04]  /*23830*/  STS.U16 [R3+0x21980], R48 ;  /* 0x0219803003007388 */ /* 0x0003e80000000400 */
[----:B------:R1:W-:Y:S04]  /*23840*/  STS.U16 [R3+0x21d80], R87 ;  /* 0x021d805703007388 */ /* 0x0003e80000000400 */
[----:B0-----:R-:W2:Y:S04]  /*23850*/  LDL.LU R47, [R1+0x189c] ;  /* 0x00189c00012f7983 */ /* 0x001ea80000300800 */
[----:B-1----:R-:W2:Y:S04]  /*23860*/  LDL.LU R48, [R1+0x1898] ;  /* 0x0018980001307983 */ /* 0x002ea80000300800 */
[----:B------:R-:W2:Y:S04]  /*23870*/  LDL R3, [R1+0x88] ;  /* 0x0000880001037983 */ /* 0x000ea80000100800 */
[----:B----4-:R-:W-:Y:S04]  /*23880*/  STS.U16 [R5+0x20200], R86 ;  /* 0x0202005605007388 */ /* 0x010fe80000000400 */
[----:B------:R-:W-:Y:S04]  /*23890*/  STS.U16 [R5+0x20600], R85 ;  /* 0x0206005505007388 */ /* 0x000fe80000000400 */
[----:B------:R-:W-:Y:S04]  /*238a0*/  STS.U16 [R5+0x20a00], R84 ;  /* 0x020a005405007388 */ /* 0x000fe80000000400 */
[----:B------:R-:W-:Y:S04]  /*238b0*/  STS.U16 [R5+0x20e00], R83 ;  /* 0x020e005305007388 */ /* 0x000fe80000000400 */
[----:B------:R-:W-:Y:S04]  /*238c0*/  STS.U16 [R5+0x21200], R82 ;  /* 0x0212005205007388 */ /* 0x000fe80000000400 */
[----:B------:R-:W-:Y:S04]  /*238d0*/  STS.U16 [R5+0x21600], R81 ;  /* 0x0216005105007388 */ /* 0x000fe80000000400 */
[----:B------:R-:W-:Y:S04]  /*238e0*/  STS.U16 [R5+0x21a00], R80 ;  /* 0x021a005005007388 */ /* 0x000fe80000000400 */
[----:B------:R0:W-:Y:S02]  /*238f0*/  STS.U16 [R5+0x21e00], R79 ;  /* 0x021e004f05007388 */ /* 0x0001e40000000400 */
[----:B0-----:R-:W-:-:S02]  /*23900*/  IMAD.MOV.U32 R5, RZ, RZ, R52 ;  /* 0x000000ffff057224 */ /* 0x001fc400078e0034 */
[----:B------:R-:W4:Y:S01]  /*23910*/  LDL R52, [R1+0x84] ;  /* 0x0000840001347983 */ /* 0x000f220000100800 */
[----:B------:R-:W-:-:S06]  /*23920*/  PRMT R22, RZ, 0x7610, R22 ;  /* 0x00007610ff167816 */ /* 0x000fcc0000000016 */
[----:B------:R0:W4:Y:S04]  /*23930*/  @!P0 LDG.E.U16 R22, desc[UR60][R12.64] ;  /* 0x0000003c0c168981 */ /* 0x000128000c1e1500 */
[----:B---3--:R-:W-:Y:S04]  /*23940*/  STS.U16 [R4+0x20280], R78 ;  /* 0x0202804e04007388 */ /* 0x008fe80000000400 */
[----:B------:R-:W-:Y:S04]  /*23950*/  STS.U16 [R4+0x20680], R77 ;  /* 0x0206804d04007388 */ /* 0x000fe80000000400 */
[----:B------:R-:W-:Y:S04]  /*23960*/  STS.U16 [R4+0x20a80], R76 ;  /* 0x020a804c04007388 */ /* 0x000fe80000000400 */
[----:B------:R-:W-:Y:S04]  /*23970*/  STS.U16 [R4+0x20e80], R75 ;  /* 0x020e804b04007388 */ /* 0x000fe80000000400 */
[----:B------:R-:W-:Y:S04]  /*23980*/  STS.U16 [R4+0x21280], R74 ;  /* 0x0212804a04007388 */ /* 0x000fe80000000400 */
[----:B------:R-:W-:Y:S04]  /*23990*/  STS.U16 [R4+0x21680], R73 ;  /* 0x0216804904007388 */ /* 0x000fe80000000400 */
[----:B------:R-:W-:Y:S04]  /*239a0*/  STS.U16 [R4+0x21a80], R72 ;  /* 0x021a804804007388 */ /* 0x000fe80000000400 */
[----:B------:R1:W-:Y:S01]  /*239b0*/  STS.U16 [R4+0x21e80], R71 ;  /* 0x021e804704007388 */ /* 0x0003e20000000400 */
[----:B0-----:R-:W-:-:S03]  /*239c0*/  IMAD.MOV.U32 R12, RZ, RZ, R8 ;  /* 0x000000ffff0c7224 */ /* 0x001fc600078e0008 */
[----:B--2---:R-:W-:Y:S04]  /*239d0*/  STS.U16 [R3+0x20300], R70 ;  /* 0x0203004603007388 */ /* 0x004fe80000000400 */
[----:B------:R-:W-:Y:S04]  /*239e0*/  STS.U16 [R3+0x20700], R69 ;  /* 0x0207004503007388 */ /* 0x000fe80000000400 */
[----:B------:R-:W-:Y:S04]  /*239f0*/  STS.U16 [R3+0x20b00], R68 ;  /* 0x020b004403007388 */ /* 0x000fe80000000400 */
[----:B------:R-:W-:Y:S04]  /*23a00*/  STS.U16 [R3+0x20f00], R67 ;  /* 0x020f004303007388 */ /* 0x000fe80000000400 */
[----:B------:R-:W-:Y:S04]  /*23a10*/  STS.U16 [R3+0x21300], R66 ;  /* 0x0213004203007388 */ /* 0x000fe80000000400 */
[----:B------:R-:W-:Y:S04]  /*23a20*/  STS.U16 [R3+0x21700], R60 ;  /* 0x0217003c03007388 */ /* 0x000fe80000000400 */
[----:B------:R-:W-:Y:S04]  /*23a30*/  STS.U16 [R3+0x21b00], R59 ;  /* 0x021b003b03007388 */ /* 0x000fe80000000400 */
[----:B------:R0:W-:Y:S01]  /*23a40*/  STS.U16 [R3+0x21f00], R58 ;  /* 0x021f003a03007388 */ /* 0x0001e20000000400 */
[----:B-1----:R-:W-:-:S02]  /*23a50*/  IMAD.MOV.U32 R4, RZ, RZ, R56 ;  /* 0x000000ffff047224 */ /* 0x002fc400078e0038 */
[----:B------:R-:W-:Y:S02]  /*23a60*/  IMAD.MOV.U32 R9, RZ, RZ, R6 ;  /* 0x000000ffff097224 */ /* 0x000fe400078e0006 */
[----:B------:R-:W-:Y:S02]  /*23a70*/  IMAD.MOV.U32 R7, RZ, RZ, R61 ;  /* 0x000000ffff077224 */ /* 0x000fe400078e003d */
[----:B------:R-:W-:Y:S02]  /*23a80*/  IMAD.MOV.U32 R6, RZ, RZ, R63 ;  /* 0x000000ffff067224 */ /* 0x000fe400078e003f */
[----:B------:R-:W-:Y:S02]  /*23a90*/  IMAD.MOV.U32 R8, RZ, RZ, R62 ;  /* 0x000000ffff087224 */ /* 0x000fe400078e003e */
[----:B------:R-:W-:Y:S02]  /*23aa0*/  IMAD.MOV.U32 R13, RZ, RZ, R65 ;  /* 0x000000ffff0d7224 */ /* 0x000fe400078e0041 */
[----:B0-----:R-:W-:-:S02]  /*23ab0*/  IMAD.MOV.U32 R3, RZ, RZ, R57 ;  /* 0x000000ffff037224 */ /* 0x001fc400078e0039 */
[----:B------:R-:W2:Y:S04]  /*23ac0*/  LDL.LU.64 R56, [R1] ;  /* 0x0000000001387983 */ /* 0x000ea80000300a00 */
[----:B------:R-:W2:Y:S04]  /*23ad0*/  LDL.LU.64 R58, [R1+0x8] ;  /* 0x00000800013a7983 */ /* 0x000ea80000300a00 */
[----:B------:R-:W2:Y:S01]  /*23ae0*/  LDL.LU.64 R60, [R1+0x10] ;  /* 0x00001000013c7983 */ /* 0x000ea20000300a00 */
[----:B------:R-:W-:-:S03]  /*23af0*/  IMAD.MOV.U32 R10, RZ, RZ, R64 ;  /* 0x000000ffff0a7224 */ /* 0x000fc600078e0040 */
[----:B------:R-:W2:Y:S04]  /*23b00*/  LDL.LU.64 R62, [R1+0x18] ;  /* 0x00001800013e7983 */ /* 0x000ea80000300a00 */
        /* <DEDUP_REMOVED lines=12> */
[----:B----4-:R0:W-:Y:S04]  /*23bd0*/  STS.U16 [R52+0x21f80], R49 ;  /* 0x021f803134007388 */ /* 0x0101e80000000400 */
[----:B------:R1:W-:Y:S04]  /*23be0*/  STS.U16 [R52+0x20380], R252 ;  /* 0x020380fc34007388 */ /* 0x0003e80000000400 */
[----:B0-----:R-:W3:Y:S04]  /*23bf0*/  LDL.LU R49, [R1+0x1894] ;  /* 0x0018940001317983 */ /* 0x001ee80000300800 */
[----:B-1----:R-:W4:Y:S04]  /*23c00*/  LDL R252, [R1+0x174c] ;  /* 0x00174c0001fc7983 */ /* 0x002f280000100800 */
[----:B------:R0:W-:Y:S04]  /*23c10*/  STS.U16 [R52+0x20780], R251 ;  /* 0x020780fb34007388 */ /* 0x0001e80000000400 */
[----:B------:R1:W-:Y:S04]  /*23c20*/  STS.U16 [R52+0x20b80], R250 ;  /* 0x020b80fa34007388 */ /* 0x0003e80000000400 */
[----:B------:R-:W-:Y:S04]  /*23c30*/  STS.U16 [R52+0x20f80], R249 ;  /* 0x020f80f934007388 */ /* 0x000fe80000000400 */
[----:B------:R-:W-:Y:S04]  /*23c40*/  STS.U16 [R52+0x21380], R248 ;  /* 0x021380f834007388 */ /* 0x000fe80000000400 */
[----:B------:R-:W-:Y:S04]  /*23c50*/  STS.U16 [R52+0x21780], R23 ;  /* 0x0217801734007388 */ /* 0x000fe80000000400 */
[----:B------:R1:W-:Y:S01]  /*23c60*/  STS.U16 [R52+0x21b80], R22 ;  /* 0x021b801634007388 */ /* 0x0003e20000000400 */
[----:B------:R0:W-:Y:S06]  /*23c70*/  MEMBAR.ALL.CTA ;  /* 0x0000000000007992 */ /* 0x0001ec0000008000 */
[----:B0-----:R-:W0:Y:S02]  /*23c80*/  FENCE.VIEW.ASYNC.S ;  /* 0x00000000000073c6 */ /* 0x001e240000000000 */
[----:B0-----:R-:W-:Y:S06]  /*23c90*/  BAR.SYNC.DEFER_BLOCKING 0x0 ;  /* 0x0000000000007b1d */ /* 0x001fec0000010000 */
[----:B------:R-:W-:Y:S01]  /*23ca0*/  UMOV UR33, 0x40000040 ;  /* 0x4000004000217882 */ /* 0x000fe20000000000 */
[----:B--2---:R-:W-:Y:S01]  /*23cb0*/  WARPGROUP.ARRIVE ;  /* 0x00000000000079c5 */ /* 0x004fe20000000000 */
[----:B----4-:R-:W-:-:S13]  /*23cc0*/  R2UR UR32, R252 ;  /* 0x00000000fc2072ca */ /* 0x010fda00000e0000 */
[----:B------:R-:W-:Y:S03]  /*23cd0*/  HGMMA.64x64x16.F32 R56, gdesc[UR32].tnspA, R56, gsb0 ;  /* 0x20e00000203879f0 */ /* 0x000fe60008000838 */
[----:B------:R-:W-:Y:S02]  /*23ce0*/  WARPGROUP.DEPBAR.LE gsb0, 0x0 ;  /* 0x00008000000079c5 */ /* 0x000fe40000010000 */
[----:B------:R-:W-:-:S06]  /*23cf0*/  WARPGROUP.ARRIVE ;  /* 0x00000000000079c5 */ /* 0x000fcc0000000000 */
        /* <DEDUP_REMOVED lines=18> */
[----:B------:R-:W-:Y:S01]  /*23e20*/  HGMMA.64x64x16.F32 R56, gdesc[UR28].tnspA, R56, gsb0 ;  /* 0x20e000001c3879f0 */ /* 0x000fe20008000838 */
[----:B------:R-:W-:Y:S01]  /*23e30*/  UIADD3.64 UR52, UR4, 0x380, URZ ;  /* 0x0000038004347897 */ /* 0x000fe2000fffe03f */
[----:B------:R-:W-:Y:S01]  /*23e40*/  UMOV UR54, UR34 ;  /* 0x0000002200367c82 */ /* 0x000fe20008000000 */
[----:B------:R-:W-:Y:S01]  /*23e50*/  UMOV UR55, UR35 ;  /* 0x0000002300377c82 */ /* 0x000fe20008000000 */
        /* <DEDUP_REMOVED lines=213> */
[----:B------:R-:W-:Y:S01]  /*24bb0*/  IMAD.MOV.U32 R251, RZ, RZ, R50 ;  /* 0x000000fffffb7224 */ /* 0x000fe200078e0032 */
[----:B------:R-:W-:Y:S01]  /*24bc0*/  UIADD3.64 UR52, UR4, 0x1580, URZ ;  /* 0x0000158004347897 */ /* 0x000fe2000fffe03f */
[----:B------:R-:W3:Y:S01]  /*24bd0*/  LDL.LU R50, [R1+0x1890] ;  /* 0x0018900001327983 */ /* 0x000ee20000300800 */
[----:B-1----:R-:W-:-:S03]  /*24be0*/  IMAD.MOV.U32 R250, RZ, RZ, R51 ;  /* 0x000000fffffa7224 */ /* 0x002fc600078e0033 */
[----:B------:R-:W3:Y:S04]  /*24bf0*/  LDL.LU R51, [R1+0x188c] ;  /* 0x00188c0001337983 */ /* 0x000ee80000300800 */
[----:B------:R-:W3:Y:S04]  /*24c00*/  LDL.LU R52, [R1+0x1888] ;  /* 0x0018880001347983 */ /* 0x000ee80000300800 */
[----:B------:R-:W-:Y:S04]  /*24c10*/  STL.64 [R1], R56 ;  /* 0x0000003801007387 */ /* 0x000fe80000100a00 */
[----:B------:R-:W-:Y:S04]  /*24c20*/  STL.64 [R1+0x8], R58 ;  /* 0x0000083a01007387 */ /* 0x000fe80000100a00 */
[----:B------:R-:W-:Y:S04]  /*24c30*/  STL.64 [R1+0x10], R60 ;  /* 0x0000103c01007387 */ /* 0x000fe80000100a00 */
[----:B------:R-:W-:Y:S01]  /*24c40*/  STL.64 [R1+0x18], R62 ;  /* 0x0000183e01007387 */ /* 0x000fe20000100a00 */
[----:B------:R-:W-:Y:S01]  /*24c50*/  UMOV UR54, UR18 ;  /* 0x0000001200367c82 */ /* 0x000fe20008000000 */
[----:B------:R-:W-:-:S02]  /*24c60*/  UMOV UR55, UR19 ;  /* 0x0000001300377c82 */ /* 0x000fc40008000000 */
[----:B------:R-:W-:Y:S04]  /*24c70*/  STL.64 [R1+0x20], R64 ;  /* 0x0000204001007387 */ /* 0x000fe80000100a00 */
        /* <DEDUP_REMOVED lines=10> */
[----:B------:R0:W-:Y:S04]  /*24d20*/  STL.64 [R1+0x78], R86 ;  /* 0x0000785601007387 */ /* 0x0001e80000100a00 */
[----:B0-----:R-:W2:Y:S04]  /*24d30*/  LDL.LU.64 R86, [R1+0x1880] ;  /* 0x0018800001567983 */ /* 0x001ea80000300a00 */
        /* <DEDUP_REMOVED lines=10> */
[----:B------:R-:W2:Y:S01]  /*24de0*/  LDL.LU.64 R64, [R1+0x1828] ;  /* 0x0018280001407983 */ /* 0x000ea20000300a00 */
[----:B------:R-:W-:-:S02]  /*24df0*/  WARPGROUP.DEPBAR.LE gsb0, 0x0 ;  /* 0x00008000000079c5 */ /* 0x000fc40000010000 */
[----:B------:R-:W-:Y:S01]  /*24e00*/  WARPGROUP.ARRIVE ;  /* 0x00000000000079c5 */ /* 0x000fe20000000000 */
[----:B------:R-:W-:Y:S02]  /*24e10*/  IMAD.MOV.U32 R22, RZ, RZ, R251 ;  /* 0x000000ffff167224 */ /* 0x000fe400078e00fb */
[----:B------:R-:W-:Y:S01]  /*24e20*/  IMAD.MOV.U32 R252, RZ, RZ, R60 ;  /* 0x000000fffffc7224 */ /* 0x000fe200078e003c */
[----:B------:R-:W2:Y:S02]  /*24e30*/  LDL.LU.64 R62, [R1+0x1820] ;  /* 0x00182000013e7983 */ /* 0x000ea40000300a00 */
[----:B------:R-:W-:Y:S01]  /*24e40*/  HGMMA.64x64x16.F32 R88, gdesc[UR52].tnspA, R88, gsb0 ;  /* 0x20e00000345879f0 */ /* 0x000fe20008000858 */
[----:B------:R-:W-:Y:S02]  /*24e50*/  IMAD.MOV.U32 R23, RZ, RZ, R250 ;  /* 0x000000ffff177224 */ /* 0x000fe400078e00fa */
[----:B------:R-:W-:Y:S02]  /*24e60*/  IMAD.MOV.U32 R251, RZ, RZ, R59 ;  /* 0x000000fffffb7224 */ /* 0x000fe400078e003b */
[----:B------:R-:W-:Y:S01]  /*24e70*/  IMAD.MOV.U32 R249, RZ, RZ, R58 ;  /* 0x000000fffff97224 */ /* 0x000fe200078e003a */
[----:B------:R-:W2:Y:S01]  /*24e80*/  LDL.LU.64 R60, [R1+0x1818] ;  /* 0x00181800013c7983 */ /* 0x000ea20000300a00 */
[----:B------:R-:W-:-:S02]  /*24e90*/  IMAD.MOV.U32 R250, RZ, RZ, R57 ;  /* 0x000000fffffa7224 */ /* 0x000fc400078e0039 */
[----:B------:R-:W-:Y:S01]  /*24ea0*/  IMAD.MOV.U32 R248, RZ, RZ, R56 ;  /* 0x000000fffff87224 */ /* 0x000fe200078e0038 */
[----:B------:R-:W2:Y:S04]  /*24eb0*/  LDL.LU.64 R58, [R1+0x1810] ;  /* 0x00181000013a7983 */ /* 0x000ea80000300a00 */
[----:B------:R-:W2:Y:S01]  /*24ec0*/  LDL.LU.64 R56, [R1+0x1808] ;  /* 0x0018080001387983 */ /* 0x000ea20000300a00 */
        /* <DEDUP_REMOVED lines=22> */
[----:B--2---:R-:W-:-:S06]  /*25030*/  WARPGROUP.ARRIVE ;  /* 0x00000000000079c5 */ /* 0x004fcc0000000000 */
        /* <DEDUP_REMOVED lines=22> */
[----:B------:R0:W-:Y:S04]  /*251a0*/  STL [R1+0x17b0], R248 ;  /* 0x0017b0f801007387 */ /* 0x0001e80000100800 */
[----:B------:R1:W-:Y:S04]  /*251b0*/  STL [R1+0x17ac], R249 ;  /* 0x0017acf901007387 */ /* 0x0003e80000100800 */
[----:B------:R2:W-:Y:S01]  /*251c0*/  STL [R1+0x17a8], R250 ;  /* 0x0017a8fa01007387 */ /* 0x0005e20000100800 */
[----:B0-----:R-:W-:-:S02]  /*251d0*/  IMAD.MOV.U32 R248, RZ, RZ, R55 ;  /* 0x000000fffff87224 */ /* 0x001fc400078e0037 */
[----:B-1----:R-:W-:Y:S02]  /*251e0*/  IMAD.MOV.U32 R249, RZ, RZ, R54 ;  /* 0x000000fffff97224 */ /* 0x002fe400078e0036 */
[----:B--2---:R-:W-:Y:S02]  /*251f0*/  IMAD.MOV.U32 R250, RZ, RZ, R53 ;  /* 0x000000fffffa7224 */ /* 0x004fe400078e0035 */
[----:B------:R-:W3:Y:S04]  /*25200*/  LDL.LU R53, [R1+0x1800] ;  /* 0x0018000001357983 */ /* 0x000ee80000300800 */
[----:B------:R-:W3:Y:S04]  /*25210*/  LDL.LU R54, [R1+0x17fc] ;  /* 0x0017fc0001367983 */ /* 0x000ee80000300800 */
[----:B------:R-:W3:Y:S01]  /*25220*/  LDL.LU R55, [R1+0x17f8] ;  /* 0x0017f80001377983 */ /* 0x000ee20000300800 */
[----:B------:R-:W-:-:S02]  /*25230*/  WARPGROUP.DEPBAR.LE gsb0, 0x0 ;  /* 0x00008000000079c5 */ /* 0x000fc40000010000 */
        /* <DEDUP_REMOVED lines=24> */
[----:B---3--:R-:W-:-:S06]  /*253c0*/  WARPGROUP.ARRIVE ;  /* 0x00000000000079c5 */ /* 0x008fcc0000000000 */
[----:B------:R-:W-:Y:S01]  /*253d0*/  HGMMA.64x64x16.F32 R24, gdesc[UR52].tnspA, R24, gsb0 ;  /* 0x20e00000341879f0 */ /* 0x000fe20008000818 */
[----:B------:R0:W-:Y:S01]  /*253e0*/  STL [R1+0x17a4], R251 ;  /* 0x0017a4fb01007387 */ /* 0x0001e20000100800 */
[----:B------:R-:W-:-:S03]  /*253f0*/  UIADD3.64 UR56, UR4, 0x1c00, URZ ;  /* 0x00001c0004387897 */ /* 0x000fc6000fffe03f */
[----:B0-----:R-:W2:Y:S04]  /*25400*/  LDL.LU R251, [R1+0x173c] ;  /* 0x00173c0001fb7983 */ /* 0x001ea80000300800 */
[----:B------:R0:W-:Y:S04]  /*25410*/  STL [R1+0x17a0], R252 ;  /* 0x0017a0fc01007387 */ /* 0x0001e80000100800 */
[----:B0-----:R-:W3:Y:S04]  /*25420*/  LDL.LU R252, [R1+0x1740] ;  /* 0x0017400001fc7983 */ /* 0x001ee80000300800 */
[----:B------:R0:W-:Y:S04]  /*25430*/  STL [R1+0x17e4], R235 ;  /* 0x0017e4eb01007387 */ /* 0x0001e80000100800 */
[----:B0-----:R-:W4:Y:S04]  /*25440*/  LDL.LU R235, [R1+0x1744] ;  /* 0x0017440001eb7983 */ /* 0x001f280000300800 */
[----:B------:R0:W-:Y:S01]  /*25450*/  STL [R1+0x17e0], R236 ;  /* 0x0017e0ec01007387 */ /* 0x0001e20000100800 */
[----:B------:R-:W-:Y:S01]  /*25460*/  UMOV UR58, UR6 ;  /* 0x00000006003a7c82 */ /* 0x000fe20008000000 */
[----:B------:R-:W-:-:S02]  /*25470*/  UMOV UR59, UR7 ;  /* 0x00000007003b7c82 */ /* 0x000fc40008000000 */
[----:B0-----:R-:W4:Y:S04]  /*25480*/  LDL.LU R236, [R1+0x1748] ;  /* 0x0017480001ec7983 */ /* 0x001f280000300800 */
[----:B------:R0:W-:Y:S04]  /*25490*/  STL [R1+0x17dc], R237 ;  /* 0x0017dced01007387 */ /* 0x0001e80000100800 */
[----:B------:R-:W-:Y:S04]  /*254a0*/  STL [R1+0x17d8], R238 ;  /* 0x0017d8ee01007387 */ /* 0x000fe80000100800 */
[----:B------:R1:W-:Y:S04]  /*254b0*/  STL [R1+0x17d4], R239 ;  /* 0x0017d4ef01007387 */ /* 0x0003e80000100800 */
[----:B------:R-:W-:Y:S04]  /*254c0*/  STL [R1+0x17d0], R240 ;  /* 0x0017d0f001007387 */ /* 0x000fe80000100800 */
[----:B------:R-:W-:Y:S04]  /*254d0*/  STL [R1+0x17cc], R241 ;  /* 0x0017ccf101007387 */ /* 0x000fe80000100800 */
[----:B------:R1:W-:Y:S04]  /*254e0*/  STL [R1+0x17c8], R242 ;  /* 0x0017c8f201007387 */ /* 0x0003e80000100800 */
[----:B------:R-:W-:Y:S04]  /*254f0*/  STL [R1+0x17c4], R243 ;  /* 0x0017c4f301007387 */ /* 0x000fe80000100800 */
[----:B------:R-:W-:Y:S04]  /*25500*/  STL [R1+0x17c0], R244 ;  /* 0x0017c0f401007387 */ /* 0x000fe80000100800 */
[----:B------:R-:W-:Y:S04]  /*25510*/  STL [R1+0x17bc], R245 ;  /* 0x0017bcf501007387 */ /* 0x000fe80000100800 */
[----:B------:R-:W-:Y:S04]  /*25520*/  STL [R1+0x17b8], R246 ;  /* 0x0017b8f601007387 */ /* 0x000fe80000100800 */
[----:B------:R-:W-:Y:S01]  /*25530*/  STL [R1+0x17b4], R247 ;  /* 0x0017b4f701007387 */ /* 0x000fe20000100800 */
[----:B------:R-:W-:-:S02]  /*25540*/  WARPGROUP.DEPBAR.LE gsb0, 0x0 ;  /* 0x00008000000079c5 */ /* 0x000fc40000010000 */
[----:B------:R-:W-:-:S06]  /*25550*/  WARPGROUP.ARRIVE ;  /* 0x00000000000079c5 */ /* 0x000fcc0000000000 */
[----:B------:R-:W-:Y:S01]  /*25560*/  HGMMA.64x64x16.F32 R24, gdesc[UR56].tnspA, R24, gsb0 ;  /* 0x20e00000381879f0 */ /* 0x000fe20008000818 */
[----:B------:R-:W-:Y:S02]  /*25570*/  R2UR UR57, R0 ;  /* 0x00000000003972ca */ /* 0x000fe400000e0000 */
[----:B------:R-:W4:Y:S04]  /*25580*/  LDL.LU R0, [R1+0x17f4] ;  /* 0x0017f40001007983 */ /* 0x000f280000300800 */
[----:B0-----:R-:W4:Y:S04]  /*25590*/  LDL.LU R237, [R1+0x284] ;  /* 0x0002840001ed7983 */ /* 0x001f280000300800 */
[----:B-1----:R-:W4:Y:S01]  /*255a0*/  LDL R239, [R1+0x1750] ;  /* 0x0017500001ef7983 */ /* 0x002f220000100800 */
[----:B------:R-:W-:-:S03]  /*255b0*/  R2UR UR56, R11 ;  /* 0x000000000b3872ca */ /* 0x000fc600000e0000 */
[----:B------:R-:W4:Y:S01]  /*255c0*/  LDL.LU R242, [R1+0x160c] ;  /* 0x00160c0001f27983 */ /* 0x000f220000300800 */
[----:B------:R-:W0:Y:S03]  /*255d0*/  LDC R11, c[0x0][0x238] ;  /* 0x00008e00ff0b7b82 */ /* 0x000e260000000800 */
[----:B------:R-:W4:Y:S04]  /*255e0*/  LDL.LU R241, [R1+0x1604] ;  /* 0x0016040001f17983 */ /* 0x000f280000300800 */
[----:B------:R-:W4:Y:S01]  /*255f0*/  LDL.LU R238, [R1+0x15fc] ;  /* 0x0015fc0001ee7983 */ /* 0x000f220000300800 */
[----:B0-----:R-:W-:-:S04]  /*25600*/  IMAD.SHL.U32 R11, R11, 0x80, RZ ;  /* 0x000000800b0b7824 */ /* 0x001fc800078e00ff */
[----:B------:R-:W-:Y:S01]  /*25610*/  IMAD.SHL.U32 R11, R11, 0x2, RZ ;  /* 0x000000020b0b7824 */ /* 0x000fe200078e00ff */
[----:B--2---:R-:W-:Y:S01]  /*25620*/  R2UR UR52, R251 ;  /* 0x00000000fb3472ca */ /* 0x004fe200000e0000 */
[----:B------:R-:W-:Y:S01]  /*25630*/  IMAD.MOV.U32 R251, RZ, RZ, R22 ;  /* 0x000000fffffb7224 */ /* 0x000fe200078e0016 */
[----:B---3--:R-:W-:Y:S01]  /*25640*/  R2UR UR53, R252 ;  /* 0x00000000fc3572ca */ /* 0x008fe200000e0000 */
[----:B------:R-:W-:Y:S01]  /*25650*/  IMAD.MOV.U32 R252, RZ, RZ, R23 ;  /* 0x000000fffffc7224 */ /* 0x000fe200078e0017 */
[-C--:B------:R-:W-:Y:S02]  /*25660*/  IADD3 R23, P2, R14, R11.reuse, RZ ;  /* 0x0000000b0e177210 */ /* 0x080fe40007f5e0ff */
[----:B----4-:R-:W-:Y:S01]  /*25670*/  R2UR UR48, R235 ;  /* 0x00000000eb3072ca */ /* 0x010fe200000e0000 */
[----:B------:R-:W-:Y:S01]  /*25680*/  IMAD.MOV.U32 R235, RZ, RZ, R12 ;  /* 0x000000ffffeb7224 */ /* 0x000fe200078e000c */
[----:B------:R-:W-:-:S05]  /*25690*/  IADD3 R12, P0, R20, R11, RZ ;  /* 0x0000000b140c7210 */ /* 0x000fca0007f1e0ff */
[--C-:B------:R-:W-:Y:S02]  /*256a0*/  IMAD.X R20, R21, 0x1, R0.reuse, P0 ;  /* 0x0000000115147824 */ /* 0x100fe400000e0600 */
[----:B------:R-:W-:Y:S01]  /*256b0*/  VIADD R237, R237, 0x1 ;  /* 0x00000001eded7836 */ /* 0x000fe20000000000 */
[----:B------:R-:W-:Y:S01]  /*256c0*/  IADD3 R22, P0, R16, R11, RZ ;  /* 0x0000000b10167210 */ /* 0x000fe20007f1e0ff */
[----:B------:R-:W-:-:S03]  /*256d0*/  IMAD.X R14, R15, 0x1, R0, P2 ;  /* 0x000000010f0e7824 */ /* 0x000fc600010e0600 */
[----:B------:R0:W-:Y:S04]  /*256e0*/  STL [R1+0x284], R237 ;  /* 0x000284ed01007387 */ /* 0x0001e80000100800 */
[----:B------:R-:W2:Y:S01]  /*256f0*/  LDL.LU R15, [R1+0x15f4] ;  /* 0x0015f400010f7983 */ /* 0x000ea20000300800 */
[----:B------:R-:W-:-:S03]  /*25700*/  IMAD.X R16, R17, 0x1, R0, P0 ;  /* 0x0000000111107824 */ /* 0x000fc600000e0600 */
[----:B------:R-:W3:Y:S01]  /*25710*/  LDL.LU R240, [R1+0x15ec] ;  /* 0x0015ec0001f07983 */ /* 0x000ee20000300800 */
[----:B------:R-:W-:-:S03]  /*25720*/  ISETP.NE.U32.AND P0, PT, R237, R239, PT ;  /* 0x000000efed00720c */ /* 0x000fc60003f05070 */
[----:B------:R-:W4:Y:S04]  /*25730*/  LDL.LU R239, [R1+0x15e4] ;  /* 0x0015e40001ef7983 */ /* 0x000f280000300800 */
[----:B0-----:R-:W4:Y:S01]  /*25740*/  LDL.LU R237, [R1+0x1608] ;  /* 0x0016080001ed7983 */ /* 0x001f220000300800 */
[----:B------:R-:W-:Y:S01]  /*25750*/  R2UR UR49, R236 ;  /* 0x00000000ec3172ca */ /* 0x000fe200000e0000 */
[----:B------:R-:W-:Y:S01]  /*25760*/  IMAD.MOV.U32 R236, RZ, RZ, R13 ;  /* 0x000000ffffec7224 */ /* 0x000fe200078e000d */
[-C--:B------:R-:W-:Y:S02]  /*25770*/  IADD3 R13, P1, R18, R11.reuse, RZ ;  /* 0x0000000b120d7210 */ /* 0x080fe40007f3e0ff */
[-C--:B------:R-:W-:Y:S02]  /*25780*/  IADD3 R242, P6, R242, R11.reuse, RZ ;  /* 0x0000000bf2f27210 */ /* 0x080fe40007fde0ff */
[-C--:B------:R-:W-:Y:S01]  /*25790*/  IADD3 R238, P2, R238, R11.reuse, RZ ;  /* 0x0000000beeee7210 */ /* 0x080fe20007f5e0ff */
[----:B------:R-:W-:Y:S01]  /*257a0*/  IMAD.X R18, R19, 0x1, R0, P1 ;  /* 0x0000000113127824 */ /* 0x000fe200008e0600 */
[-C--:B------:R-:W-:Y:S01]  /*257b0*/  IADD3 R241, P1, R241, R11.reuse, RZ ;  /* 0x0000000bf1f17210 */ /* 0x080fe20007f3e0ff */
[----:B------:R0:W-:Y:S04]  /*257c0*/  STL [R1+0x160c], R242 ;  /* 0x00160cf201007387 */ /* 0x0001e80000100800 */
[----:B------:R1:W-:Y:S04]  /*257d0*/  STL [R1+0x1604], R241 ;  /* 0x001604f101007387 */ /* 0x0003e80000100800 */
[----:B------:R-:W4:Y:S04]  /*257e0*/  LDL.LU R17, [R1+0x15dc] ;  /* 0x0015dc0001117983 */ /* 0x000f280000300800 */
[----:B------:R1:W-:Y:S04]  /*257f0*/  STL [R1+0x15fc], R238 ;  /* 0x0015fcee01007387 */ /* 0x0003e80000100800 */
[----:B------:R-:W4:Y:S04]  /*25800*/  LDL.LU R247, [R1+0x1600] ;  /* 0x0016000001f77983 */ /* 0x000f280000300800 */
[----:B------:R-:W4:Y:S04]  /*25810*/  LDL.LU R246, [R1+0x15d4] ;  /* 0x0015d40001f67983 */ /* 0x000f280000300800 */
[----:B------:R-:W4:Y:S04]  /*25820*/  LDL.LU R245, [R1+0x15f8] ;  /* 0x0015f80001f57983 */ /* 0x000f280000300800 */
[----:B------:R-:W4:Y:S04]  /*25830*/  LDL.LU R244, [R1+0x15cc] ;  /* 0x0015cc0001f47983 */ /* 0x000f280000300800 */
[----:B------:R-:W4:Y:S04]  /*25840*/  LDL.LU R243, [R1+0x15f0] ;  /* 0x0015f00001f37983 */ /* 0x000f280000300800 */
[----:B0-----:R-:W4:Y:S04]  /*25850*/  LDL.LU R242, [R1+0x15c4] ;  /* 0x0015c40001f27983 */ /* 0x001f280000300800 */
[----:B-1----:R-:W4:Y:S04]  /*25860*/  LDL.LU R241, [R1+0x15e8] ;  /* 0x0015e80001f17983 */ /* 0x002f280000300800 */
[----:B------:R-:W4:Y:S01]  /*25870*/  LDL.LU R238, [R1+0x15bc] ;  /* 0x0015bc0001ee7983 */ /* 0x000f220000300800 */
[----:B--2---:R-:W-:-:S02]  /*25880*/  IADD3 R15, P3, R15, R11, RZ ;  /* 0x0000000b0f0f7210 */ /* 0x004fc40007f7e0ff */
[-C--:B---3--:R-:W-:Y:S02]  /*25890*/  IADD3 R240, P4, R240, R11.reuse, RZ ;  /* 0x0000000bf0f07210 */ /* 0x088fe40007f9e0ff */
[----:B----4-:R-:W-:Y:S01]  /*258a0*/  IADD3 R239, P5, R239, R11, RZ ;  /* 0x0000000befef7210 */ /* 0x010fe20007fbe0ff */
[----:B------:R-:W-:Y:S04]  /*258b0*/  STL [R1+0x15f4], R15 ;  /* 0x0015f40f01007387 */ /* 0x000fe80000100800 */
[----:B------:R0:W-:Y:S01]  /*258c0*/  STL [R1+0x15ec], R240 ;  /* 0x0015ecf001007387 */ /* 0x0001e20000100800 */
[----:B------:R-:W-:-:S03]  /*258d0*/  IMAD.X R237, R237, 0x1, R0, P6 ;  /* 0x00000001eded7824 */ /* 0x000fc600030e0600 */
[----:B0-----:R-:W2:Y:S04]  /*258e0*/  LDL.LU R240, [R1+0x15e0] ;  /* 0x0015e00001f07983 */ /* 0x001ea80000300800 */
[----:B------:R0:W-:Y:S04]  /*258f0*/  STL [R1+0x15e4], R239 ;  /* 0x0015e4ef01007387 */ /* 0x0001e80000100800 */
[----:B0-----:R-:W3:Y:S04]  /*25900*/  LDL.LU R239, [R1+0x15b4] ;  /* 0x0015b40001ef7983 */ /* 0x001ee80000300800 */
[----:B------:R0:W-:Y:S04]  /*25910*/  STL [R1+0x1608], R237 ;  /* 0x001608ed01007387 */ /* 0x0001e80000100800 */
[----:B0-----:R-:W4:Y:S01]  /*25920*/  LDL.LU R237, [R1+0x15d8] ;  /* 0x0015d80001ed7983 */ /* 0x001f220000300800 */
[-C--:B------:R-:W-:Y:S01]  /*25930*/  IADD3 R17, P6, R17, R11.reuse, RZ ;  /* 0x0000000b11117210 */ /* 0x080fe20007fde0ff */
[--C-:B------:R-:W-:Y:S01]  /*25940*/  IMAD.X R247, R247, 0x1, R0.reuse, P1 ;  /* 0x00000001f7f77824 */ /* 0x100fe200008e0600 */
[-C--:B------:R-:W-:Y:S01]  /*25950*/  IADD3 R246, P1, R246, R11.reuse, RZ ;  /* 0x0000000bf6f67210 */ /* 0x080fe20007f3e0ff */
[--C-:B------:R-:W-:Y:S01]  /*25960*/  IMAD.X R245, R245, 0x1, R0.reuse, P2 ;  /* 0x00000001f5f57824 */ /* 0x100fe200010e0600 */
[----:B------:R-:W-:Y:S01]  /*25970*/  IADD3 R244, P2, R244, R11, RZ ;  /* 0x0000000bf4f47210 */ /* 0x000fe20007f5e0ff */
[----:B------:R-:W-:Y:S01]  /*25980*/  STL [R1+0x15dc], R17 ;  /* 0x0015dc1101007387 */ /* 0x000fe20000100800 */
[----:B------:R-:W-:-:S03]  /*25990*/  IMAD.X R243, R243, 0x1, R0, P3 ;  /* 0x00000001f3f37824 */ /* 0x000fc600018e0600 */
[----:B------:R-:W-:Y:S01]  /*259a0*/  STL [R1+0x1600], R247 ;  /* 0x001600f701007387 */ /* 0x000fe20000100800 */
[----:B------:R-:W-:-:S03]  /*259b0*/  IADD3 R242, P3, R242, R11, RZ ;  /* 0x0000000bf2f27210 */ /* 0x000fc60007f7e0ff */
[----:B------:R-:W-:Y:S04]  /*259c0*/  STL [R1+0x15d4], R246 ;  /* 0x0015d4f601007387 */ /* 0x000fe80000100800 */
[----:B------:R-:W-:Y:S01]  /*259d0*/  STL [R1+0x15f8], R245 ;  /* 0x0015f8f501007387 */ /* 0x000fe20000100800 */
[----:B------:R-:W-:-:S03]  /*259e0*/  IMAD.X R241, R241, 0x1, R0, P4 ;  /* 0x00000001f1f17824 */ /* 0x000fc600020e0600 */
[----:B------:R-:W-:Y:S01]  /*259f0*/  STL [R1+0x15cc], R244 ;  /* 0x0015ccf401007387 */ /* 0x000fe20000100800 */
[----:B------:R-:W-:-:S03]  /*25a00*/  IADD3 R238, P4, R238, R11, RZ ;  /* 0x0000000beeee7210 */ /* 0x000fc60007f9e0ff */
[----:B------:R-:W-:Y:S04]  /*25a10*/  STL [R1+0x15f0], R243 ;  /* 0x0015f0f301007387 */ /* 0x000fe80000100800 */
[----:B------:R0:W-:Y:S04]  /*25a20*/  STL [R1+0x15c4], R242 ;  /* 0x0015c4f201007387 */ /* 0x0001e80000100800 */
[----:B------:R-:W4:Y:S04]  /*25a30*/  LDL.LU R15, [R1+0x15ac] ;  /* 0x0015ac00010f7983 */ /* 0x000f280000300800 */
[----:B------:R1:W-:Y:S04]  /*25a40*/  STL [R1+0x15e8], R241 ;  /* 0x0015e8f101007387 */ /* 0x0003e80000100800 */
[----:B0-----:R-:W4:Y:S04]  /*25a50*/  LDL.LU R242, [R1+0x15d0] ;  /* 0x0015d00001f27983 */ /* 0x001f280000300800 */
[----:B------:R0:W-:Y:S04]  /*25a60*/  STL [R1+0x15bc], R238 ;  /* 0x0015bcee01007387 */ /* 0x0001e80000100800 */
[----:B-1----:R-:W4:Y:S04]  /*25a70*/  LDL.LU R241, [R1+0x15a4] ;  /* 0x0015a40001f17983 */ /* 0x002f280000300800 */
[----:B0-----:R-:W4:Y:S01]  /*25a80*/  LDL.LU R238, [R1+0x15c8] ;  /* 0x0015c80001ee7983 */ /* 0x001f220000300800 */
[----:B--2---:R-:W-:-:S05]  /*25a90*/  IMAD.X R240, R240, 0x1, R0, P5 ;  /* 0x00000001f0f07824 */ /* 0x004fca00028e0600 */
[----:B------:R0:W-:Y:S01]  /*25aa0*/  STL [R1+0x15e0], R240 ;  /* 0x0015e0f001007387 */ /* 0x0001e20000100800 */
[----:B---3--:R-:W-:-:S05]  /*25ab0*/  IADD3 R239, P5, R239, R11, RZ ;  /* 0x0000000befef7210 */ /* 0x008fca0007fbe0ff */
[----:B------:R1:W-:Y:S04]  /*25ac0*/  STL [R1+0x15b4], R239 ;  /* 0x0015b4ef01007387 */ /* 0x0003e80000100800 */
[----:B------:R-:W2:Y:S01]  /*25ad0*/  LDL.LU R17, [R1+0x159c] ;  /* 0x00159c0001117983 */ /* 0x000ea20000300800 */
[----:B----4-:R-:W-:-:S05]  /*25ae0*/  IMAD.X R237, R237, 0x1, R0, P6 ;  /* 0x00000001eded7824 */ /* 0x010fca00030e0600 */
        /* <DEDUP_REMOVED lines=8> */
[----:B---3--:R-:W3:Y:S01]  /*25b70*/  LDL.LU R237, [R1+0x157c] ;  /* 0x00157c0001ed7983 */ /* 0x008ee20000300800 */
[----:B------:R-:W-:-:S05]  /*25b80*/  IADD3 R15, P6, R15, R11, RZ ;  /* 0x0000000b0f0f7210 */ /* 0x000fca0007fde0ff */
[----:B------:R-:W-:Y:S01]  /*25b90*/  STL [R1+0x15ac], R15 ;  /* 0x0015ac0f01007387 */ /* 0x000fe20000100800 */
[----:B------:R-:W-:Y:S01]  /*25ba0*/  IMAD.X R242, R242, 0x1, R0, P1 ;  /* 0x00000001f2f27824 */ /* 0x000fe200008e0600 */
[----:B------:R-:W-:-:S04]  /*25bb0*/  IADD3 R241, P1, R241, R11, RZ ;  /* 0x0000000bf1f17210 */ /* 0x000fc80007f3e0ff */
[----:B------:R0:W-:Y:S01]  /*25bc0*/  STL [R1+0x15d0], R242 ;  /* 0x0015d0f201007387 */ /* 0x0001e20000100800 */
[----:B------:R-:W-:-:S03]  /*25bd0*/  IMAD.X R238, R238, 0x1, R0, P2 ;  /* 0x00000001eeee7824 */ /* 0x000fc600010e0600 */
[----:B0-----:R-:W3:Y:S04]  /*25be0*/  LDL.LU R242, [R1+0x15a0] ;  /* 0x0015a00001f27983 */ /* 0x001ee80000300800 */
[----:B------:R0:W-:Y:S04]  /*25bf0*/  STL [R1+0x15a4], R241 ;  /* 0x0015a4f101007387 */ /* 0x0001e80000100800 */
[----:B0-----:R-:W3:Y:S04]  /*25c00*/  LDL.LU R241, [R1+0x1574] ;  /* 0x0015740001f17983 */ /* 0x001ee80000300800 */
[----:B------:R0:W-:Y:S04]  /*25c10*/  STL [R1+0x15c8], R238 ;  /* 0x0015c8ee01007387 */ /* 0x0001e80000100800 */
[----:B0-----:R-:W3:Y:S01]  /*25c20*/  LDL.LU R238, [R1+0x1598] ;  /* 0x0015980001ee7983 */ /* 0x001ee20000300800 */
[----:B--2---:R-:W-:-:S05]  /*25c30*/  IADD3 R17, P2, R17, R11, RZ ;  /* 0x0000000b11117210 */ /* 0x004fca0007f5e0ff */
[----:B------:R-:W-:Y:S01]  /*25c40*/  STL [R1+0x159c], R17 ;  /* 0x00159c1101007387 */ /* 0x000fe20000100800 */
[--C-:B----4-:R-:W-:Y:S01]  /*25c50*/  IMAD.X R247, R247, 0x1, R0.reuse, P3 ;  /* 0x00000001f7f77824 */ /* 0x110fe200018e0600 */
[-C--:B------:R-:W-:Y:S01]  /*25c60*/  IADD3 R246, P3, R246, R11.reuse, RZ ;  /* 0x0000000bf6f67210 */ /* 0x080fe20007f7e0ff */
[--C-:B------:R-:W-:Y:S01]  /*25c70*/  IMAD.X R245, R245, 0x1, R0.reuse, P4 ;  /* 0x00000001f5f57824 */ /* 0x100fe200020e0600 */
[-C--:B------:R-:W-:Y:S01]  /*25c80*/  IADD3 R244, P4, R244, R11.reuse, RZ ;  /* 0x0000000bf4f47210 */ /* 0x080fe20007f9e0ff */
[----:B------:R-:W-:Y:S01]  /*25c90*/  IMAD.X R243, R243, 0x1, R0, P5 ;  /* 0x00000001f3f37824 */ /* 0x000fe200028e0600 */
[----:B------:R-:W-:Y:S01]  /*25ca0*/  STL [R1+0x15c0], R247 ;  /* 0x0015c0f701007387 */ /* 0x000fe20000100800 */
[----:B------:R-:W-:-:S03]  /*25cb0*/  IADD3 R240, P5, R240, R11, RZ ;  /* 0x0000000bf0f07210 */ /* 0x000fc60007fbe0ff */
[----:B------:R-:W-:Y:S04]  /*25cc0*/  STL [R1+0x1594], R246 ;  /* 0x001594f601007387 */ /* 0x000fe80000100800 */
[----:B------:R-:W-:Y:S01]  /*25cd0*/  STL [R1+0x15b8], R245 ;  /* 0x0015b8f501007387 */ /* 0x000fe20000100800 */
[----:B------:R-:W-:-:S03]  /*25ce0*/  IMAD.X R239, R239, 0x1, R0, P6 ;  /* 0x00000001efef7824 */ /* 0x000fc600030e0600 */
[----:B------:R-:W-:Y:S01]  /*25cf0*/  STL [R1+0x158c], R244 ;  /* 0x00158cf401007387 */ /* 0x000fe20000100800 */
[----:B---3--:R-:W-:-:S03]  /*25d00*/  IADD3 R237, P6, R237, R11, RZ ;  /* 0x0000000beded7210 */ /* 0x008fc60007fde0ff */
[----:B------:R-:W-:Y:S04]  /*25d10*/  STL [R1+0x15b0], R243 ;  /* 0x0015b0f301007387 */ /* 0x000fe80000100800 */
[----:B------:R0:W-:Y:S04]  /*25d20*/  STL [R1+0x1584], R240 ;  /* 0x001584f001007387 */ /* 0x0001e80000100800 */
[----:B------:R-:W2:Y:S04]  /*25d30*/  LDL.LU R15, [R1+0x156c] ;  /* 0x00156c00010f7983 */ /* 0x000ea80000300800 */
[----:B------:R1:W-:Y:S04]  /*25d40*/  STL [R1+0x15a8], R239 ;  /* 0x0015a8ef01007387 */ /* 0x0003e80000100800 */
[----:B0-----:R-:W3:Y:S04]  /*25d50*/  LDL.LU R240, [R1+0x1590] ;  /* 0x0015900001f07983 */ /* 0x001ee80000300800 */
[----:B------:R0:W-:Y:S04]  /*25d60*/  STL [R1+0x157c], R237 ;  /* 0x00157ced01007387 */ /* 0x0001e80000100800 */
[----:B-1----:R-:W4:Y:S04]  /*25d70*/  LDL.LU R239, [R1+0x1564] ;  /* 0x0015640001ef7983 */ /* 0x002f280000300800 */
[----:B0-----:R-:W4:Y:S01]  /*25d80*/  LDL.LU R237, [R1+0x1588] ;  /* 0x0015880001ed7983 */ /* 0x001f220000300800 */
[----:B------:R-:W-:-:S05]  /*25d90*/  IMAD.X R242, R242, 0x1, R0, P1 ;  /* 0x00000001f2f27824 */ /* 0x000fca00008e0600 */
[----:B------:R0:W-:Y:S01]  /*25da0*/  STL [R1+0x15a0], R242 ;  /* 0x0015a0f201007387 */ /* 0x0001e20000100800 */
[----:B------:R-:W-:-:S05]  /*25db0*/  IADD3 R241, P1, R241, R11, RZ ;  /* 0x0000000bf1f17210 */ /* 0x000fca0007f3e0ff */
[----:B------:R1:W-:Y:S04]  /*25dc0*/  STL [R1+0x1574], R241 ;  /* 0x001574f101007387 */ /* 0x0003e80000100800 */
[----:B------:R-:W4:Y:S01]  /*25dd0*/  LDL.LU R17, [R1+0x155c] ;  /* 0x00155c0001117983 */ /* 0x000f220000300800 */
[----:B------:R-:W-:-:S05]  /*25de0*/  IMAD.X R238, R238, 0x1, R0, P2 ;  /* 0x00000001eeee7824 */ /* 0x000fca00010e0600 */
        /* <DEDUP_REMOVED lines=9> */
[----:B--2---:R-:W-:-:S05]  /*25e80*/  IADD3 R15, P2, R15, R11, RZ ;  /* 0x0000000b0f0f7210 */ /* 0x004fca0007f5e0ff */
[----:B------:R-:W-:Y:S01]  /*25e90*/  STL [R1+0x156c], R15 ;  /* 0x00156c0f01007387 */ /* 0x000fe20000100800 */
[----:B---3--:R-:W-:Y:S01]  /*25ea0*/  IMAD.X R240, R240, 0x1, R0, P3 ;  /* 0x00000001f0f07824 */ /* 0x008fe200018e0600 */
[----:B----4-:R-:W-:-:S04]  /*25eb0*/  IADD3 R239, P3, R239, R11, RZ ;  /* 0x0000000befef7210 */ /* 0x010fc80007f7e0ff */
        /* <DEDUP_REMOVED lines=679> */
[----:B------:R-:W-:-:S05]  /*28930*/  IADD3 R17, P2, R17, R11, RZ ;  /* 0x0000000b11117210 */ /* 0x000fca0007f5e0ff */
[----:B------:R-:W-:Y:S01]  /*28940*/  STL [R1+0x11dc], R17 ;  /* 0x0011dc1101007387 */ /* 0x000fe20000100800 */
[--C-:B------:R-:W-:Y:S01]  /*28950*/  IMAD.X R247, R247, 0x1, R0.reuse, P3 ;  /* 0x00000001f7f77824 */ /* 0x100fe200018e0600 */
        /* <DEDUP_REMOVED lines=2205> */
[----:B------:R-:W-:-:S02]  /*31330*/  IMAD.MOV.U32 R21, RZ, RZ, R20 ;  /* 0x000000ffff157224 */ /* 0x000fc400078e0014 */
[----:B------:R-:W-:Y:S02]  /*31340*/  IMAD.MOV.U32 R20, RZ, RZ, R12 ;  /* 0x000000ffff147224 */ /* 0x000fe400078e000c */
[----:B------:R-:W0:Y:S01]  /*31350*/  LDC R12, c[0x0][0x23c] ;  /* 0x00008f00ff0c7b82 */ /* 0x000e220000000800 */
        /* <DEDUP_REMOVED lines=8> */
[-C--:B------:R-:W-:Y:S01]  /*313e0*/  IADD3 R242, P1, R242, R11.reuse, RZ ;  /* 0x0000000bf2f27210 */ /* 0x080fe20007f3e0ff */
[----:B------:R-:W-:Y:S02]  /*313f0*/  IMAD.X R241, R241, 0x1, R0, P2 ;  /* 0x00000001f1f17824 */ /* 0x000fe400010e0600 */
[----:B------:R-:W-:Y:S01]  /*31400*/  STL [R1+0x16dc], R246 ;  /* 0x0016dcf601007387 */ /* 0x000fe20000100800 */
[----:B------:R-:W-:-:S03]  /*31410*/  IADD3 R238, P2, R238, R11, RZ ;  /* 0x0000000beeee7210 */ /* 0x000fc60007f5e0ff */
[----:B------:R-:W-:Y:S04]  /*31420*/  STL [R1+0x16a4], R245 ;  /* 0x0016a4f501007387 */ /* 0x000fe80000100800 */
[----:B------:R-:W-:Y:S04]  /*31430*/  STL [R1+0x16e0], R244 ;  /* 0x0016e0f401007387 */ /* 0x000fe80000100800 */
[----:B------:R-:W-:Y:S04]  /*31440*/  STL [R1+0x16b0], R243 ;  /* 0x0016b0f301007387 */ /* 0x000fe80000100800 */
[----:B------:R-:W-:Y:S01]  /*31450*/  STL [R1+0x16e8], R242 ;  /* 0x0016e8f201007387 */ /* 0x000fe20000100800 */
[----:B0-----:R-:W-:-:S03]  /*31460*/  IMAD.SHL.U32 R12, R12, 0x80, RZ ;  /* 0x000000800c0c7824 */ /* 0x001fc600078e00ff */
[----:B------:R0:W-:Y:S04]  /*31470*/  STL [R1+0x16f8], R238 ;  /* 0x0016f8ee01007387 */ /* 0x0001e80000100800 */
[----:B------:R-:W-:Y:S01]  /*31480*/  STL [R1+0x16b8], R241 ;  /* 0x0016b8f101007387 */ /* 0x000fe20000100800 */
[----:B------:R-:W-:Y:S02]  /*31490*/  IMAD.SHL.U32 R12, R12, 0x2, RZ ;  /* 0x000000020c0c7824 */ /* 0x000fe400078e00ff */
[----:B------:R-:W-:Y:S02]  /*314a0*/  IMAD.MOV.U32 R19, RZ, RZ, R18 ;  /* 0x000000ffff137224 */ /* 0x000fe400078e0012 */
[----:B------:R-:W-:Y:S01]  /*314b0*/  IMAD.MOV.U32 R18, RZ, RZ, R13 ;  /* 0x000000ffff127224 */ /* 0x000fe200078e000d */
[----:B0-----:R-:W4:Y:S01]  /*314c0*/  LDL.LU R238, [R1+0x16d0] ;  /* 0x0016d00001ee7983 */ /* 0x001f220000300800 */
[----:B--2---:R-:W-:-:S05]  /*314d0*/  IMAD.X R240, R240, 0x1, R0, P3 ;  /* 0x00000001f0f07824 */ /* 0x004fca00018e0600 */
[----:B------:R-:W-:Y:S01]  /*314e0*/  STL [R1+0x16ac], R240 ;  /* 0x0016acf001007387 */ /* 0x000fe20000100800 */
[----:B---3--:R-:W-:-:S05]  /*314f0*/  IADD3 R239, P3, R239, R11, RZ ;  /* 0x0000000befef7210 */ /* 0x008fca0007f7e0ff */
[----:B------:R-:W-:Y:S04]  /*31500*/  STL [R1+0x1730], R239 ;  /* 0x001730ef01007387 */ /* 0x000fe80000100800 */
[----:B------:R-:W2:Y:S01]  /*31510*/  LDL.LU R13, [R1+0x1724] ;  /* 0x00172400010d7983 */ /* 0x000ea20000300800 */
[----:B----4-:R-:W-:Y:S01]  /*31520*/  IMAD.X R237, R237, 0x1, R0, P4 ;  /* 0x00000001eded7824 */ /* 0x010fe200020e0600 */
[----:B------:R-:W-:-:S04]  /*31530*/  IADD3 R2, P4, R2, R12, RZ ;  /* 0x0000000c02027210 */ /* 0x000fc80007f9e0ff */
[----:B------:R-:W-:Y:S04]  /*31540*/  STL [R1+0x16c4], R237 ;  /* 0x0016c4ed01007387 */ /* 0x000fe80000100800 */
[----:B------:R-:W3:Y:S04]  /*31550*/  LDL.LU R15, [R1+0x16d8] ;  /* 0x0016d800010f7983 */ /* 0x000ee80000300800 */
[----:B------:R-:W4:Y:S04]  /*31560*/  LDL.LU R17, [R1+0x171c] ;  /* 0x00171c0001117983 */ /* 0x000f280000300800 */
[----:B------:R0:W-:Y:S04]  /*31570*/  STL [R1+0x172c], R2 ;  /* 0x00172c0201007387 */ /* 0x0001e80000100800 */
[----:B0-----:R-:W4:Y:S04]  /*31580*/  LDL.LU R2, [R1+0x17f0] ;  /* 0x0017f00001027983 */ /* 0x001f280000300800 */
        /* <DEDUP_REMOVED lines=9> */
[----:B------:R-:W4:Y:S01]  /*31620*/  LDL.LU R239, [R1+0x1718] ;  /* 0x0017180001ef7983 */ /* 0x000f220000300800 */
[----:B------:R-:W-:-:S05]  /*31630*/  IMAD.X R238, R238, 0x1, R0, P5 ;  /* 0x00000001eeee7824 */ /* 0x000fca00028e0600 */
[----:B------:R0:W-:Y:S04]  /*31640*/  STL [R1+0x16d0], R238 ;  /* 0x0016d0ee01007387 */ /* 0x0001e80000100800 */
[----:B0-----:R-:W4:Y:S01]  /*31650*/  LDL.LU R238, [R1+0x70c] ;  /* 0x00070c0001ee7983 */ /* 0x001f220000300800 */
[----:B--2---:R-:W-:-:S05]  /*31660*/  IADD3 R13, P5, R13, R12, RZ ;  /* 0x0000000c0d0d7210 */ /* 0x004fca0007fbe0ff */
[----:B------:R-:W-:Y:S01]  /*31670*/  STL [R1+0x1724], R13 ;  /* 0x0017240d01007387 */ /* 0x000fe20000100800 */
[--C-:B---3--:R-:W-:Y:S02]  /*31680*/  IMAD.X R15, R15, 0x1, R0.reuse, P6 ;  /* 0x000000010f0f7824 */ /* 0x108fe400030e0600 */
[----:B----4-:R-:W-:-:S05]  /*31690*/  IMAD.X R2, R2, 0x1, R0, P1 ;  /* 0x0000000102027824 */ /* 0x010fca00008e0600 */
[----:B------:R0:W-:Y:S04]  /*316a0*/  STL [R1+0x16cc], R2 ;  /* 0x0016cc0201007387 */ /* 0x0001e80000100800 */
[----:B------:R-:W-:Y:S04]  /*316b0*/  STL [R1+0x16d8], R15 ;  /* 0x0016d80f01007387 */ /* 0x000fe80000100800 */
[----:B0-----:R-:W2:Y:S01]  /*316c0*/  LDL.LU R2, [R1+0x17ec] ;  /* 0x0017ec0001027983 */ /* 0x001ea20000300800 */
[-C--:B------:R-:W-:Y:S02]  /*316d0*/  IADD3 R17, P6, R17, R12.reuse, RZ ;  /* 0x0000000c11117210 */ /* 0x080fe40007fde0ff */
[-C--:B------:R-:W-:Y:S01]  /*316e0*/  IADD3 R247, P1, R247, R12.reuse, RZ ;  /* 0x0000000cf7f77210 */ /* 0x080fe20007f3e0ff */
[--C-:B------:R-:W-:Y:S01]  /*316f0*/  IMAD.X R246, R246, 0x1, R0.reuse, P2 ;  /* 0x00000001f6f67824 */ /* 0x100fe200010e0600 */
[-C--:B------:R-:W-:Y:S01]  /*31700*/  IADD3 R245, P2, R245, R12.reuse, RZ ;  /* 0x0000000cf5f57210 */ /* 0x080fe20007f5e0ff */
[----:B------:R-:W-:Y:S01]  /*31710*/  IMAD.X R244, R244, 0x1, R0, P3 ;  /* 0x00000001f4f47824 */ /* 0x000fe200018e0600 */
[----:B------:R-:W-:Y:S01]  /*31720*/  STL [R1+0x171c], R17 ;  /* 0x00171c1101007387 */ /* 0x000fe20000100800 */
[----:B------:R-:W-:-:S03]  /*31730*/  IADD3 R243, P3, R243, R12, RZ ;  /* 0x0000000cf3f37210 */ /* 0x000fc60007f7e0ff */
[----:B------:R-:W-:Y:S04]  /*31740*/  STL [R1+0x1714], R247 ;  /* 0x001714f701007387 */ /* 0x000fe80000100800 */
[----:B------:R-:W-:Y:S04]  /*31750*/  STL [R1+0x16e4], R246 ;  /* 0x0016e4f601007387 */ /* 0x000fe80000100800 */
[----:B------:R-:W-:Y:S04]  /*31760*/  STL [R1+0x170c], R245 ;  /* 0x00170cf501007387 */ /* 0x000fe80000100800 */
[----:B------:R-:W-:Y:S04]  /*31770*/  STL [R1+0x16f4], R244 ;  /* 0x0016f4f401007387 */ /* 0x000fe80000100800 */
[----:B------:R-:W-:Y:S01]  /*31780*/  STL [R1+0x1704], R243 ;  /* 0x001704f301007387 */ /* 0x000fe20000100800 */
[----:B--2---:R-:W-:Y:S01]  /*31790*/  IMAD.X R242, R242, 0x1, R2, P4 ;  /* 0x00000001f2f27824 */ /* 0x004fe200020e0602 */
[----:B------:R-:W-:-:S05]  /*317a0*/  IADD3 R237, P4, R237, R12, RZ ;  /* 0x0000000ceded7210 */ /* 0x000fca0007f9e0ff */
[----:B------:R0:W-:Y:S04]  /*317b0*/  STL [R1+0x16fc], R237 ;  /* 0x0016fced01007387 */ /* 0x0001e80000100800 */
[----:B------:R1:W-:Y:S04]  /*317c0*/  STL [R1+0x1728], R242 ;  /* 0x001728f201007387 */ /* 0x0003e80000100800 */
[----:B0-----:R-:W2:Y:S01]  /*317d0*/  LDL.LU R237, [R1+0x1710] ;  /* 0x0017100001ed7983 */ /* 0x001ea20000300800 */
[--C-:B------:R-:W-:Y:S01]  /*317e0*/  IMAD.X R241, R241, 0x1, R2.reuse, P5 ;  /* 0x00000001f1f17824 */ /* 0x100fe200028e0602 */
[-C--:B------:R-:W-:Y:S01]  /*317f0*/  IADD3 R240, P5, R240, R12.reuse, RZ ;  /* 0x0000000cf0f07210 */ /* 0x080fe20007fbe0ff */
[----:B------:R-:W-:Y:S01]  /*31800*/  IMAD.X R239, R239, 0x1, R2, P6 ;  /* 0x00000001efef7824 */ /* 0x000fe200030e0602 */
[----:B------:R-:W-:-:S02]  /*31810*/  IADD3 R238, P6, R238, R12, RZ ;  /* 0x0000000ceeee7210 */ /* 0x000fc40007fde0ff */
[----:B------:R-:W-:Y:S04]  /*31820*/  STL [R1+0x1720], R241 ;  /* 0x001720f101007387 */ /* 0x000fe80000100800 */
[----:B------:R-:W-:Y:S04]  /*31830*/  STL [R1+0x16ec], R240 ;  /* 0x0016ecf001007387 */ /* 0x000fe80000100800 */
[----:B------:R-:W-:Y:S04]  /*31840*/  STL [R1+0x1718], R239 ;  /* 0x001718ef01007387 */ /* 0x000fe80000100800 */
[----:B------:R-:W3:Y:S04]  /*31850*/  LDL.LU R11, [R1+0x704] ;  /* 0x00070400010b7983 */ /* 0x000ee80000300800 */
[----:B------:R0:W-:Y:S04]  /*31860*/  STL [R1+0x70c], R238 ;  /* 0x00070cee01007387 */ /* 0x0001e80000100800 */
        /* <DEDUP_REMOVED lines=8> */
[----:B-1----:R-:W4:Y:S04]  /*318f0*/  LDL.LU R242, [R1+0x708] ;  /* 0x0007080001f27983 */ /* 0x002f280000300800 */
[----:B0-----:R-:W4:Y:S04]  /*31900*/  LDL.LU R238, [R1+0x6dc] ;  /* 0x0006dc0001ee7983 */ /* 0x001f280000300800 */
[----:B------:R-:W4:Y:S04]  /*31910*/  LDL.LU R241, [R1+0x700] ;  /* 0x0007000001f17983 */ /* 0x000f280000300800 */
[----:B------:R-:W4:Y:S04]  /*31920*/  LDL.LU R240, [R1+0x6d4] ;  /* 0x0006d40001f07983 */ /* 0x000f280000300800 */
[----:B------:R-:W4:Y:S01]  /*31930*/  LDL.LU R239, [R1+0x6f8] ;  /* 0x0006f80001ef7983 */ /* 0x000f220000300800 */
[----:B--2---:R-:W-:-:S05]  /*31940*/  IMAD.X R237, R237, 0x1, R2, P1 ;  /* 0x00000001eded7824 */ /* 0x004fca00008e0602 */
[----:B------:R0:W-:Y:S04]  /*31950*/  STL [R1+0x1710], R237 ;  /* 0x001710ed01007387 */ /* 0x0001e80000100800 */
[----:B0-----:R-:W2:Y:S01]  /*31960*/  LDL.LU R237, [R1+0x6cc] ;  /* 0x0006cc0001ed7983 */ /* 0x001ea20000300800 */
[-C--:B---3--:R-:W-:Y:S01]  /*31970*/  IADD3 R11, P1, R11, R12.reuse, RZ ;  /* 0x0000000c0b0b7210 */ /* 0x088fe20007f3e0ff */
[--C-:B----4-:R-:W-:Y:S01]  /*31980*/  IMAD.X R13, R13, 0x1, R2.reuse, P2 ;  /* 0x000000010d0d7824 */ /* 0x110fe200010e0602 */
[-C--:B------:R-:W-:Y:S01]  /*31990*/  IADD3 R15, P2, R15, R12.reuse, RZ ;  /* 0x0000000c0f0f7210 */ /* 0x080fe20007f5e0ff */
[--C-:B------:R-:W-:Y:S01]  /*319a0*/  IMAD.X R17, R17, 0x1, R2.reuse, P3 ;  /* 0x0000000111117824 */ /* 0x100fe200018e0602 */
[----:B------:R-:W-:Y:S01]  /*319b0*/  IADD3 R247, P3, R247, R12, RZ ;  /* 0x0000000cf7f77210 */ /* 0x000fe20007f7e0ff */
[----:B------:R-:W-:Y:S01]  /*319c0*/  STL [R1+0x704], R11 ;  /* 0x0007040b01007387 */ /* 0x000fe20000100800 */
[----:B------:R-:W-:-:S03]  /*319d0*/  IMAD.X R246, R246, 0x1, R2, P4 ;  /* 0x00000001f6f67824 */ /* 0x000fc600020e0602 */
[----:B------:R-:W-:Y:S01]  /*319e0*/  STL [R1+0x1708], R13 ;  /* 0x0017080d01007387 */ /* 0x000fe20000100800 */
[----:B------:R-:W-:-:S03]  /*319f0*/  IADD3 R245, P4, R245, R12, RZ ;  /* 0x0000000cf5f57210 */ /* 0x000fc60007f9e0ff */
        /* <DEDUP_REMOVED lines=10> */
[----:B------:R-:W-:Y:S04]  /*31aa0*/  STL [R1+0x6e4], R243 ;  /* 0x0006e4f301007387 */ /* 0x000fe80000100800 */
[----:B------:R0:W-:Y:S04]  /*31ab0*/  STL [R1+0x6dc], R238 ;  /* 0x0006dcee01007387 */ /* 0x0001e80000100800 */
[----:B------:R-:W-:Y:S04]  /*31ac0*/  STL [R1+0x708], R242 ;  /* 0x000708f201007387 */ /* 0x000fe80000100800 */
[----:B0-----:R-:W3:Y:S01]  /*31ad0*/  LDL.LU R238, [R1+0x6f0] ;  /* 0x0006f00001ee7983 */ /* 0x001ee20000300800 */
[--C-:B------:R-:W-:Y:S01]  /*31ae0*/  IMAD.X R241, R241, 0x1, R2.reuse, P1 ;  /* 0x00000001f1f17824 */ /* 0x100fe200008e0602 */
[----:B------:R-:W-:Y:S01]  /*31af0*/  IADD3 R240, P1, R240, R12, RZ ;  /* 0x0000000cf0f07210 */ /* 0x000fe20007f3e0ff */
[----:B------:R-:W-:-:S03]  /*31b00*/  IMAD.X R239, R239, 0x1, R2, P2 ;  /* 0x00000001efef7824 */ /* 0x000fc600010e0602 */
[----:B------:R-:W-:Y:S04]  /*31b10*/  STL [R1+0x700], R241 ;  /* 0x000700f101007387 */ /* 0x000fe80000100800 */
[----:B------:R-:W-:Y:S04]  /*31b20*/  STL [R1+0x6d4], R240 ;  /* 0x0006d4f001007387 */ /* 0x000fe80000100800 */
[----:B------:R-:W-:Y:S04]  /*31b30*/  STL [R1+0x6f8], R239 ;  /* 0x0006f8ef01007387 */ /* 0x000fe80000100800 */
[----:B------:R-:W4:Y:S01]  /*31b40*/  LDL.LU R11, [R1+0x6c4] ;  /* 0x0006c400010b7983 */ /* 0x000f220000300800 */
[----:B--2---:R-:W-:-:S05]  /*31b50*/  IADD3 R237, P2, R237, R12, RZ ;  /* 0x0000000ceded7210 */ /* 0x004fca0007f5e0ff */
[----:B------:R0:W-:Y:S04]  /*31b60*/  STL [R1+0x6cc], R237 ;  /* 0x0006cced01007387 */ /* 0x0001e80000100800 */
[----:B------:R-:W2:Y:S04]  /*31b70*/  LDL.LU R13, [R1+0x6e8] ;  /* 0x0006e800010d7983 */ /* 0x000ea80000300800 */
[----:B------:R-:W2:Y:S04]  /*31b80*/  LDL.LU R15, [R1+0x6bc] ;  /* 0x0006bc00010f7983 */ /* 0x000ea80000300800 */
[----:B------:R-:W2:Y:S04]  /*31b90*/  LDL.LU R17, [R1+0x6e0] ;  /* 0x0006e00001117983 */ /* 0x000ea80000300800 */
[----:B------:R-:W2:Y:S04]  /*31ba0*/  LDL.LU R247, [R1+0x6b4] ;  /* 0x0006b40001f77983 */ /* 0x000ea80000300800 */
[----:B------:R-:W2:Y:S04]  /*31bb0*/  LDL.LU R246, [R1+0x6d8] ;  /* 0x0006d80001f67983 */ /* 0x000ea80000300800 */
[----:B------:R-:W2:Y:S04]  /*31bc0*/  LDL.LU R245, [R1+0x6ac] ;  /* 0x0006ac0001f57983 */ /* 0x000ea80000300800 */
[----:B------:R-:W2:Y:S01]  /*31bd0*/  LDL.LU R244, [R1+0x6d0] ;  /* 0x0006d00001f47983 */ /* 0x000ea20000300800 */
[----:B0-----:R-:W-:-:S03]  /*31be0*/  IMAD.MOV.U32 R237, RZ, RZ, R236 ;  /* 0x000000ffffed7224 */ /* 0x001fc600078e00ec */
[----:B------:R-:W2:Y:S01]  /*31bf0*/  LDL.LU R243, [R1+0x6a4] ;  /* 0x0006a40001f37983 */ /* 0x000ea20000300800 */
[----:B------:R-:W-:-:S03]  /*31c00*/  IMAD.MOV.U32 R236, RZ, RZ, R235 ;  /* 0x000000ffffec7224 */ /* 0x000fc600078e00eb */
[----:B------:R-:W2:Y:S04]  /*31c10*/  LDL.LU R242, [R1+0x6c8] ;  /* 0x0006c80001f27983 */ /* 0x000ea80000300800 */
[----:B------:R-:W2:Y:S04]  /*31c20*/  LDL.LU R235, [R1+0x69c] ;  /* 0x00069c0001eb7983 */ /* 0x000ea80000300800 */
[----:B------:R-:W2:Y:S04]  /*31c30*/  LDL.LU R241, [R1+0x6c0] ;  /* 0x0006c00001f17983 */ /* 0x000ea80000300800 */
[----:B------:R-:W2:Y:S04]  /*31c40*/  LDL.LU R240, [R1+0x694] ;  /* 0x0006940001f07983 */ /* 0x000ea80000300800 */
[----:B------:R-:W2:Y:S01]  /*31c50*/  LDL.LU R239, [R1+0x6b8] ;  /* 0x0006b80001ef7983 */ /* 0x000ea20000300800 */
[----:B---3--:R-:W-:-:S05]  /*31c60*/  IMAD.X R238, R238, 0x1, R2, P3 ;  /* 0x00000001eeee7824 */ /* 0x008fca00018e0602 */
[----:B------:R0:W-:Y:S04]  /*31c70*/  STL [R1+0x6f0], R238 ;  /* 0x0006f0ee01007387 */ /* 0x0001e80000100800 */
[----:B0-----:R-:W3:Y:S01]  /*31c80*/  LDL.LU R238, [R1+0x68c] ;  /* 0x00068c0001ee7983 */ /* 0x001ee20000300800 */
[----:B----4-:R-:W-:-:S05]  /*31c90*/  IADD3 R11, P3, R11, R12, RZ ;  /* 0x0000000c0b0b7210 */ /* 0x010fca0007f7e0ff */
[----:B------:R-:W-:Y:S01]  /*31ca0*/  STL [R1+0x6c4], R11 ;  /* 0x0006c40b01007387 */ /* 0x000fe20000100800 */
[--C-:B--2---:R-:W-:Y:S01]  /*31cb0*/  IMAD.X R13, R13, 0x1, R2.reuse, P4 ;  /* 0x000000010d0d7824 */ /* 0x104fe200020e0602 */
[-C--:B------:R-:W-:Y:S01]  /*31cc0*/  IADD3 R15, P4, R15, R12.reuse, RZ ;  /* 0x0000000c0f0f7210 */ /* 0x080fe20007f9e0ff */
[--C-:B------:R-:W-:Y:S01]  /*31cd0*/  IMAD.X R17, R17, 0x1, R2.reuse, P5 ;  /* 0x0000000111117824 */ /* 0x100fe200028e0602 */
[-C--:B------:R-:W-:Y:S01]  /*31ce0*/  IADD3 R247, P5, R247, R12.reuse, RZ ;  /* 0x0000000cf7f77210 */ /* 0x080fe20007fbe0ff */
[----:B------:R-:W-:Y:S01]  /*31cf0*/  IMAD.X R246, R246, 0x1, R2, P6 ;  /* 0x00000001f6f67824 */ /* 0x000fe200030e0602 */
        /* <DEDUP_REMOVED lines=15> */
[----:B0-----:R-:W2:Y:S01]  /*31df0*/  LDL.LU R235, [R1+0x6b0] ;  /* 0x0006b00001eb7983 */ /* 0x001ea20000300800 */
[--C-:B------:R-:W-:Y:S01]  /*31e00*/  IMAD.X R241, R241, 0x1, R2.reuse, P3 ;  /* 0x00000001f1f17824 */ /* 0x100fe200018e0602 */
[----:B------:R-:W-:Y:S01]  /*31e10*/  IADD3 R240, P3, R240, R12, RZ ;  /* 0x0000000cf0f07210 */ /* 0x000fe20007f7e0ff */
[----:B------:R-:W-:-:S03]  /*31e20*/  IMAD.X R239, R239, 0x1, R2, P4 ;  /* 0x00000001efef7824 */ /* 0x000fc600020e0602 */
[----:B------:R-:W-:Y:S04]  /*31e30*/  STL [R1+0x6c0], R241 ;  /* 0x0006c0f101007387 */ /* 0x000fe80000100800 */
[----:B------:R-:W-:Y:S04]  /*31e40*/  STL [R1+0x694], R240 ;  /* 0x000694f001007387 */ /* 0x000fe80000100800 */
[----:B------:R0:W-:Y:S04]  /*31e50*/  STL [R1+0x6b8], R239 ;  /* 0x0006b8ef01007387 */ /* 0x0001e80000100800 */
[----:B------:R-:W4:Y:S01]  /*31e60*/  LDL.LU R11, [R1+0x6a8] ;  /* 0x0006a800010b7983 */ /* 0x000f220000300800 */
[----:B---3--:R-:W-:-:S05]  /*31e70*/  IADD3 R238, P4, R238, R12, RZ ;  /* 0x0000000ceeee7210 */ /* 0x008fca0007f9e0ff */
[----:B------:R1:W-:Y:S04]  /*31e80*/  STL [R1+0x68c], R238 ;  /* 0x00068cee01007387 */ /* 0x0003e80000100800 */
[----:B------:R-:W3:Y:S01]  /*31e90*/  LDL.LU R13, [R1+0x67c] ;  /* 0x00067c00010d7983 */ /* 0x000ee20000300800 */
[----:B0-----:R-:W-:-:S03]  /*31ea0*/  IMAD.MOV.U32 R239, RZ, RZ, R237 ;  /* 0x000000ffffef7224 */ /* 0x001fc600078e00ed */
[----:B------:R-:W3:Y:S01]  /*31eb0*/  LDL.LU R15, [R1+0x6a0] ;  /* 0x0006a000010f7983 */ /* 0x000ee20000300800 */
[----:B------:R-:W-:-:S03]  /*31ec0*/  IMAD.MOV.U32 R237, RZ, RZ, R252 ;  /* 0x000000ffffed7224 */ /* 0x000fc600078e00fc */
[----:B------:R-:W3:Y:S01]  /*31ed0*/  LDL.LU R17, [R1+0x674] ;  /* 0x0006740001117983 */ /* 0x000ee20000300800 */
[----:B------:R-:W-:Y:S02]  /*31ee0*/  IMAD.MOV.U32 R252, RZ, RZ, R251 ;  /* 0x000000fffffc7224 */ /* 0x000fe400078e00fb */
[----:B------:R-:W-:Y:S01]  /*31ef0*/  IMAD.MOV.U32 R251, RZ, RZ, R250 ;  /* 0x000000fffffb7224 */ /* 0x000fe200078e00fa */
[----:B------:R-:W3:Y:S01]  /*31f00*/  LDL.LU R247, [R1+0x698] ;  /* 0x0006980001f77983 */ /* 0x000ee20000300800 */
[----:B------:R-:W-:-:S03]  /*31f10*/  IMAD.MOV.U32 R250, RZ, RZ, R249 ;  /* 0x000000fffffa7224 */ /* 0x000fc600078e00f9 */
        /* <DEDUP_REMOVED lines=8> */
[----:B------:R-:W3:Y:S04]  /*31fa0*/  LDL.LU R242, [R1+0x65c] ;  /* 0x00065c0001f27983 */ /* 0x000ee80000300800 */
[----:B------:R-:W3:Y:S04]  /*31fb0*/  LDL.LU R5, [R1+0x680] ;  /* 0x0006800001057983 */ /* 0x000ee80000300800 */
[----:B------:R-:W3:Y:S01]  /*31fc0*/  LDL.LU R241, [R1+0x654] ;  /* 0x0006540001f17983 */ /* 0x000ee20000300800 */
[----:B-1----:R-:W-:-:S03]  /*31fd0*/  IMAD.MOV.U32 R238, RZ, RZ, R236 ;  /* 0x000000ffffee7224 */ /* 0x002fc600078e00ec */
[----:B------:R-:W3:Y:S04]  /*31fe0*/  LDL.LU R240, [R1+0x678] ;  /* 0x0006780001f07983 */ /* 0x000ee80000300800 */
[----:B------:R-:W3:Y:S01]  /*31ff0*/  LDL.LU R236, [R1+0x64c] ;  /* 0x00064c0001ec7983 */ /* 0x000ee20000300800 */
[----:B--2---:R-:W-:-:S05]  /*32000*/  IMAD.X R235, R235, 0x1, R2, P5 ;  /* 0x00000001ebeb7824 */ /* 0x004fca00028e0602 */
[----:B------:R0:W-:Y:S04]  /*32010*/  STL [R1+0x6b0], R235 ;  /* 0x0006b0eb01007387 */ /* 0x0001e80000100800 */
[----:B0-----:R-:W2:Y:S01]  /*32020*/  LDL.LU R235, [R1+0x670] ;  /* 0x0006700001eb7983 */ /* 0x001ea20000300800 */
[-C--:B------:R-:W-:Y:S01]  /*32030*/  IADD3 R10, P5, R10, R12.reuse, RZ ;  /* 0x0000000c0a0a7210 */ /* 0x080fe20007fbe0ff */
[--C-:B----4-:R-:W-:Y:S01]  /*32040*/  IMAD.X R11, R11, 0x1, R2.reuse, P6 ;  /* 0x000000010b0b7824 */ /* 0x110fe200030e0602 */
[-C--:B---3--:R-:W-:Y:S01]  /*32050*/  IADD3 R13, P6, R13, R12.reuse, RZ ;  /* 0x0000000c0d0d7210 */ /* 0x088fe20007fde0ff */
[--C-:B------:R-:W-:Y:S02]  /*32060*/  IMAD.X R15, R15, 0x1, R2.reuse, P1 ;  /* 0x000000010f0f7824 */ /* 0x100fe400008e0602 */
[----:B------:R0:W-:Y:S01]  /*32070*/  STL [R1+0x684], R10 ;  /* 0x0006840a01007387 */ /* 0x0001e20000100800 */
[-C--:B------:R-:W-:Y:S01]  /*32080*/  IADD3 R17, P1, R17, R12.reuse, RZ ;  /* 0x0000000c11117210 */ /* 0x080fe20007f3e0ff */
[--C-:B------:R-:W-:Y:S01]  /*32090*/  IMAD.X R247, R247, 0x1, R2.reuse, P2 ;  /* 0x00000001f7f77824 */ /* 0x100fe200010e0602 */
[-C--:B------:R-:W-:Y:S01]  /*320a0*/  IADD3 R246, P2, R246, R12.reuse, RZ ;  /* 0x0000000cf6f67210 */ /* 0x080fe20007f5e0ff */
[----:B------:R-:W-:Y:S01]  /*320b0*/  IMAD.X R245, R245, 0x1, R2, P3 ;  /* 0x00000001f5f57824 */ /* 0x000fe200018e0602 */
[----:B0-----:R-:W3:Y:S04]  /*320c0*/  LDL.LU R10, [R1+0x17e8] ;  /* 0x0017e800010a7983 */ /* 0x001ee80000300800 */
[----:B------:R-:W-:Y:S04]  /*320d0*/  STL [R1+0x6a8], R11 ;  /* 0x0006a80b01007387 */ /* 0x000fe80000100800 */
[----:B------:R-:W-:Y:S04]  /*320e0*/  STL [R1+0x67c], R13 ;  /* 0x00067c0d01007387 */ /* 0x000fe80000100800 */
[----:B------:R-:W-:Y:S01]  /*320f0*/  STL [R1+0x6a0], R15 ;  /* 0x0006a00f01007387 */ /* 0x000fe20000100800 */
[----:B------:R-:W-:-:S03]  /*32100*/  IADD3 R244, P3, R244, R12, RZ ;  /* 0x0000000cf4f47210 */ /* 0x000fc60007f7e0ff */
[----:B------:R-:W-:Y:S01]  /*32110*/  STL [R1+0x674], R17 ;  /* 0x0006741101007387 */ /* 0x000fe20000100800 */
[----:B------:R-:W-:-:S03]  /*32120*/  IMAD.X R5, R5, 0x1, R2, P5 ;  /* 0x0000000105057824 */ /* 0x000fc600028e0602 */
[----:B------:R-:W-:Y:S01]  /*32130*/  STL [R1+0x698], R247 ;  /* 0x000698f701007387 */ /* 0x000fe20000100800 */
[----:B------:R-:W-:-:S03]  /*32140*/  IMAD.X R243, R243, 0x1, R2, P4 ;  /* 0x00000001f3f37824 */ /* 0x000fc600020e0602 */
[----:B------:R-:W-:Y:S01]  /*32150*/  STL [R1+0x66c], R246 ;  /* 0x00066cf601007387 */ /* 0x000fe20000100800 */
[----:B------:R-:W-:-:S03]  /*32160*/  IADD3 R242, P4, R242, R12, RZ ;  /* 0x0000000cf2f27210 */ /* 0x000fc60007f9e0ff */
[----:B------:R-:W-:Y:S04]  /*32170*/  STL [R1+0x690], R245 ;  /* 0x000690f501007387 */ /* 0x000fe80000100800 */
[----:B------:R-:W-:Y:S04]  /*32180*/  STL [R1+0x664], R244 ;  /* 0x000664f401007387 */ /* 0x000fe80000100800 */
[----:B------:R0:W-:Y:S04]  /*32190*/  STL [R1+0x680], R5 ;  /* 0x0006800501007387 */ /* 0x0001e80000100800 */
[----:B------:R1:W-:Y:S04]  /*321a0*/  STL [R1+0x688], R243 ;  /* 0x000688f301007387 */ /* 0x0003e80000100800 */
[----:B------:R4:W-:Y:S01]  /*321b0*/  STL [R1+0x65c], R242 ;  /* 0x00065cf201007387 */ /* 0x0009e20000100800 */
[----:B0-----:R-:W-:-:S03]  /*321c0*/  IMAD.MOV.U32 R5, RZ, RZ, R9 ;  /* 0x000000ffff057224 */ /* 0x001fc600078e0009 */
[----:B------:R-:W3:Y:S01]  /*321d0*/  LDL.LU R9, [R1+0x644] ;  /* 0x0006440001097983 */ /* 0x000ee20000300800 */
[-C--:B------:R-:W-:Y:S01]  /*321e0*/  IADD3 R241, P5, R241, R12.reuse, RZ ;  /* 0x0000000cf1f17210 */ /* 0x080fe20007fbe0ff */
[----:B------:R-:W-:Y:S01]  /*321f0*/  IMAD.X R240, R240, 0x1, R2, P6 ;  /* 0x00000001f0f07824 */ /* 0x000fe200030e0602 */
[----:B------:R-:W-:-:S03]  /*32200*/  IADD3 R236, P6, R236, R12, RZ ;  /* 0x0000000cecec7210 */ /* 0x000fc60007fde0ff */
[----:B------:R0:W-:Y:S04]  /*32210*/  STL [R1+0x654], R241 ;  /* 0x000654f101007387 */ /* 0x0001e80000100800 */
[----:B------:R0:W-:Y:S04]  /*32220*/  STL [R1+0x678], R240 ;  /* 0x000678f001007387 */ /* 0x0001e80000100800 */
[----:B------:R-:W-:Y:S01]  /*32230*/  STL [R1+0x64c], R236 ;  /* 0x00064cec01007387 */ /* 0x000fe20000100800 */
[----:B------:R-:W-:Y:S02]  /*32240*/  IMAD.MOV.U32 R247, RZ, RZ, R238 ;  /* 0x000000fffff77224 */ /* 0x000fe400078e00ee */
[----:B------:R-:W-:-:S02]  /*32250*/  IMAD.MOV.U32 R246, RZ, RZ, R237 ;  /* 0x000000fffff67224 */ /* 0x000fc400078e00ed */
[----:B------:R-:W-:Y:S02]  /*32260*/  IMAD.MOV.U32 R245, RZ, RZ, R252 ;  /* 0x000000fffff57224 */ /* 0x000fe400078e00fc */
[----:B------:R-:W-:Y:S02]  /*32270*/  IMAD.MOV.U32 R244, RZ, RZ, R251 ;  /* 0x000000fffff47224 */ /* 0x000fe400078e00fb */
[----:B-1----:R-:W-:Y:S02]  /*32280*/  IMAD.MOV.U32 R243, RZ, RZ, R250 ;  /* 0x000000fffff37224 */ /* 0x002fe400078e00fa */
[----:B----4-:R-:W-:Y:S02]  /*32290*/  IMAD.MOV.U32 R242, RZ, RZ, R249 ;  /* 0x000000fffff27224 */ /* 0x010fe400078e00f9 */
[----:B0-----:R-:W-:Y:S02]  /*322a0*/  IMAD.MOV.U32 R241, RZ, RZ, R248 ;  /* 0x000000fffff17224 */ /* 0x001fe400078e00f8 */
[----:B------:R-:W-:-:S02]  /*322b0*/  IMAD.MOV.U32 R240, RZ, RZ, R3 ;  /* 0x000000fffff07224 */ /* 0x000fc400078e0003 */
[----:B------:R-:W-:Y:S02]  /*322c0*/  IMAD.MOV.U32 R3, RZ, RZ, R5 ;  /* 0x000000ffff037224 */ /* 0x000fe400078e0005 */
[----:B------:R-:W-:Y:S02]  /*322d0*/  IMAD.MOV.U32 R17, RZ, RZ, R239 ;  /* 0x000000ffff117224 */ /* 0x000fe400078e00ef */
[----:B------:R-:W-:Y:S02]  /*322e0*/  IMAD.MOV.U32 R239, RZ, RZ, R4 ;  /* 0x000000ffffef7224 */ /* 0x000fe400078e0004 */
[----:B--2---:R-:W-:-:S05]  /*322f0*/  IMAD.X R235, R235, 0x1, R2, P1 ;  /* 0x00000001ebeb7824 */ /* 0x004fca00008e0602 */
[----:B------:R0:W-:Y:S04]  /*32300*/  STL [R1+0x670], R235 ;  /* 0x000670eb01007387 */ /* 0x0001e80000100800 */
[----:B0-----:R-:W2:Y:S04]  /*32310*/  LDL.LU R235, [R1+0x668] ;  /* 0x0006680001eb7983 */ /* 0x001ea80000300800 */
        /* <DEDUP_REMOVED lines=12> */
[----:B---3--:R-:W-:-:S02]  /*323e0*/  IMAD.MOV.U32 R4, RZ, RZ, R10 ;  /* 0x000000ffff047224 */ /* 0x008fc400078e000a */
[----:B------:R-:W-:Y:S02]  /*323f0*/  IMAD.MOV.U32 R10, RZ, RZ, R7 ;  /* 0x000000ffff0a7224 */ /* 0x000fe400078e0007 */
[----:B------:R-:W-:Y:S01]  /*32400*/  IMAD.MOV.U32 R7, RZ, RZ, R8 ;  /* 0x000000ffff077224 */ /* 0x000fe200078e0008 */
[----:B------:R-:W-:-:S05]  /*32410*/  IADD3 R9, P1, R9, R12, RZ ;  /* 0x0000000c09097210 */ /* 0x000fca0007f3e0ff */
[----:B------:R0:W-:Y:S04]  /*32420*/  STL [R1+0x644], R9 ;  /* 0x0006440901007387 */ /* 0x0001e80000100800 */
[----:B0-----:R-:W3:Y:S04]  /*32430*/  LDL.LU R9, [R1+0x5e4] ;  /* 0x0005e40001097983 */ /* 0x001ee80000300800 */
[----:B------:R-:W3:Y:S01]  /*32440*/  LDL.LU R8, [R1+0x608] ;  /* 0x0006080001087983 */ /* 0x000ee20000300800 */
[--C-:B------:R-:W-:Y:S01]  /*32450*/  IMAD.X R247, R247, 0x1, R2.reuse, P5 ;  /* 0x00000001f7f77824 */ /* 0x100fe200028e0602 */
[-C--:B------:R-:W-:Y:S01]  /*32460*/  IADD3 R246, P5, R246, R12.reuse, RZ ;  /* 0x0000000cf6f67210 */ /* 0x080fe20007fbe0ff */
[--C-:B------:R-:W-:Y:S01]  /*32470*/  IMAD.X R245, R245, 0x1, R2.reuse, P6 ;  /* 0x00000001f5f57824 */ /* 0x100fe200030e0602 */
[-C--:B------:R-:W-:Y:S01]  /*32480*/  IADD3 R244, P6, R244, R12.reuse, RZ ;  /* 0x0000000cf4f47210 */ /* 0x080fe20007fde0ff */
[--C-:B------:R-:W-:Y:S01]  /*32490*/  IMAD.X R243, R243, 0x1, R2.reuse, P1 ;  /* 0x00000001f3f37824 */ /* 0x100fe200008e0602 */
[-C--:B------:R-:W-:Y:S01]  /*324a0*/  IADD3 R242, P1, R242, R12.reuse, RZ ;  /* 0x0000000cf2f27210 */ /* 0x080fe20007f3e0ff */
[--C-:B--2---:R-:W-:Y:S01]  /*324b0*/  IMAD.X R235, R235, 0x1, R2.reuse, P2 ;  /* 0x00000001ebeb7824 */ /* 0x104fe200010e0602 */
[-C--:B----4-:R-:W-:Y:S01]  /*324c0*/  IADD3 R236, P2, R236, R12.reuse, RZ ;  /* 0x0000000cecec7210 */ /* 0x090fe20007f5e0ff */
[--C-:B------:R-:W-:Y:S01]  /*324d0*/  IMAD.X R11, R11, 0x1, R2.reuse, P3 ;  /* 0x000000010b0b7824 */ /* 0x100fe200018e0602 */
[-C--:B------:R-:W-:Y:S01]  /*324e0*/  IADD3 R13, P3, R13, R12.reuse, RZ ;  /* 0x0000000c0d0d7210 */ /* 0x080fe20007f7e0ff */
[--C-:B------:R-:W-:Y:S01]  /*324f0*/  IMAD.X R15, R15, 0x1, R2.reuse, P4 ;  /* 0x000000010f0f7824 */ /* 0x100fe200020e0602 */
[----:B------:R0:W-:Y:S01]  /*32500*/  STL [R1+0x668], R235 ;  /* 0x000668eb01007387 */ /* 0x0001e20000100800 */
[----:B------:R-:W-:Y:S01]  /*32510*/  IADD3 R17, P4, R17, R12, RZ ;  /* 0x0000000c11117210 */ /* 0x000fe20007f9e0ff */
[----:B------:R-:W-:-:S02]  /*32520*/  IMAD.X R241, R241, 0x1, R2, P2 ;  /* 0x00000001f1f17824 */ /* 0x000fc400010e0602 */
[----:B0-----:R0:W5:Y:S04]  /*32530*/  LDL.LU R235, [R1+0x17e4] ;  /* 0x0017e40001eb7983 */ /* 0x0011680000300800 */
[----:B------:R1:W-:Y:S01]  /*32540*/  STL [R1+0x63c], R236 ;  /* 0x00063cec01007387 */ /* 0x0003e20000100800 */
[-C--:B------:R-:W-:Y:S01]  /*32550*/  IADD3 R240, P2, R240, R12.reuse, RZ ;  /* 0x0000000cf0f07210 */ /* 0x080fe20007f5e0ff */
[----:B------:R-:W-:Y:S02]  /*32560*/  IMAD.X R239, R239, 0x1, R2, P3 ;  /* 0x00000001efef7824 */ /* 0x000fe400018e0602 */
[----:B-1----:R0:W5:Y:S04]  /*32570*/  LDL.LU R236, [R1+0x17e0] ;  /* 0x0017e00001ec7983 */ /* 0x0021680000300800 */
[----:B------:R1:W-:Y:S04]  /*32580*/  STL [R1+0x660], R11 ;  /* 0x0006600b01007387 */ /* 0x0003e80000100800 */
[----:B------:R-:W-:Y:S04]  /*32590*/  STL [R1+0x634], R13 ;  /* 0x0006340d01007387 */ /* 0x000fe80000100800 */
[----:B------:R-:W-:Y:S04]  /*325a0*/  STL [R1+0x658], R15 ;  /* 0x0006580f01007387 */ /* 0x000fe80000100800 */
[----:B------:R-:W-:Y:S04]  /*325b0*/  STL [R1+0x62c], R17 ;  /* 0x00062c1101007387 */ /* 0x000fe80000100800 */
[----:B------:R-:W-:Y:S04]  /*325c0*/  STL [R1+0x650], R247 ;  /* 0x000650f701007387 */ /* 0x000fe80000100800 */
[----:B------:R-:W-:Y:S04]  /*325d0*/  STL [R1+0x624], R246 ;  /* 0x000624f601007387 */ /* 0x000fe80000100800 */
[----:B------:R-:W-:Y:S04]  /*325e0*/  STL [R1+0x648], R245 ;  /* 0x000648f501007387 */ /* 0x000fe80000100800 */
[----:B------:R-:W-:Y:S04]  /*325f0*/  STL [R1+0x61c], R244 ;  /* 0x00061cf401007387 */ /* 0x000fe80000100800 */
[----:B------:R-:W-:Y:S01]  /*32600*/  STL [R1+0x640], R243 ;  /* 0x000640f301007387 */ /* 0x000fe20000100800 */
[----:B------:R-:W-:-:S03]  /*32610*/  IADD3 R238, P3, R238, R12, RZ ;  /* 0x0000000ceeee7210 */ /* 0x000fc60007f7e0ff */
[----:B------:R-:W-:Y:S01]  /*32620*/  STL [R1+0x614], R242 ;  /* 0x000614f201007387 */ /* 0x000fe20000100800 */
[----:B------:R-:W-:-:S03]  /*32630*/  IMAD.X R237, R237, 0x1, R2, P4 ;  /* 0x00000001eded7824 */ /* 0x000fc600020e0602 */
[----:B------:R-:W-:Y:S01]  /*32640*/  STL [R1+0x638], R241 ;  /* 0x000638f101007387 */ /* 0x000fe20000100800 */
[----:B------:R-:W-:-:S03]  /*32650*/  IADD3 R252, P4, R252, R12, RZ ;  /* 0x0000000cfcfc7210 */ /* 0x000fc60007f9e0ff */
[----:B------:R-:W-:Y:S01]  /*32660*/  STL [R1+0x60c], R240 ;  /* 0x00060cf001007387 */ /* 0x000fe20000100800 */
[----:B------:R-:W-:-:S03]  /*32670*/  IMAD.X R251, R251, 0x1, R2, P5 ;  /* 0x00000001fbfb7824 */ /* 0x000fc600028e0602 */
[----:B------:R2:W-:Y:S01]  /*32680*/  STL [R1+0x630], R239 ;  /* 0x000630ef01007387 */ /* 0x0005e20000100800 */
[----:B------:R-:W-:-:S03]  /*32690*/  IADD3 R250, P5, R250, R12, RZ ;  /* 0x0000000cfafa7210 */ /* 0x000fc60007fbe0ff */
[----:B------:R-:W-:Y:S04]  /*326a0*/  STL [R1+0x604], R238 ;  /* 0x000604ee01007387 */ /* 0x000fe80000100800 */
[----:B------:R-:W-:Y:S04]  /*326b0*/  STL [R1+0x628], R237 ;  /* 0x000628ed01007387 */ /* 0x000fe80000100800 */
[----:B------:R-:W-:Y:S04]  /*326c0*/  STL [R1+0x5fc], R252 ;  /* 0x0005fcfc01007387 */ /* 0x000fe80000100800 */
[----:B------:R-:W-:Y:S04]  /*326d0*/  STL [R1+0x620], R251 ;  /* 0x000620fb01007387 */ /* 0x000fe80000100800 */
[----:B------:R-:W-:Y:S01]  /*326e0*/  STL [R1+0x5f4], R250 ;  /* 0x0005f4fa01007387 */ /* 0x000fe20000100800 */
[----:B------:R-:W-:-:S03]  /*326f0*/  IMAD.X R249, R249, 0x1, R2, P6 ;  /* 0x00000001f9f97824 */ /* 0x000fc600030e0602 */
[----:B-1----:R-:W4:Y:S01]  /*32700*/  LDL.LU R11, [R1+0x600] ;  /* 0x00060000010b7983 */ /* 0x002f220000300800 */
[-C--:B------:R-:W-:Y:S01]  /*32710*/  IADD3 R248, P6, R248, R12.reuse, RZ ;  /* 0x0000000cf8f87210 */ /* 0x080fe20007fde0ff */
[--C-:B------:R-:W-:Y:S01]  /*32720*/  IMAD.X R5, R5, 0x1, R2.reuse, P1 ;  /* 0x0000000105057824 */ /* 0x100fe200008e0602 */
[----:B---3--:R-:W-:Y:S01]  /*32730*/  IADD3 R9, P1, R9, R12, RZ ;  /* 0x0000000c09097210 */ /* 0x008fe20007f3e0ff */
[----:B------:R-:W-:Y:S04]  /*32740*/  STL [R1+0x618], R249 ;  /* 0x000618f901007387 */ /* 0x000fe80000100800 */
[----:B------:R1:W-:Y:S04]  /*32750*/  STL [R1+0x5ec], R248 ;  /* 0x0005ecf801007387 */ /* 0x0003e80000100800 */
[----:B------:R3:W-:Y:S01]  /*32760*/  STL [R1+0x610], R5 ;  /* 0x0006100501007387 */ /* 0x0007e20000100800 */
[----:B------:R-:W-:-:S03]  /*32770*/  IMAD.X R8, R8, 0x1, R2, P2 ;  /* 0x0000000108087824 */ /* 0x000fc600010e0602 */
[----:B------:R0:W-:Y:S04]  /*32780*/  STL [R1+0x5e4], R9 ;  /* 0x0005e40901007387 */ /* 0x0001e80000100800 */
[----:B--2---:R-:W2:Y:S04]  /*32790*/  LDL.LU R239, [R1+0x5f0] ;  /* 0x0005f00001ef7983 */ /* 0x004ea80000300800 */
[----:B------:R-:W2:Y:S04]  /*327a0*/  LDL.LU R240, [R1+0x5c4] ;  /* 0x0005c40001f07983 */ /* 0x000ea80000300800 */
[----:B------:R0:W-:Y:S04]  /*327b0*/  STL [R1+0x608], R8 ;  /* 0x0006080801007387 */ /* 0x0001e80000100800 */
[----:B------:R-:W2:Y:S04]  /*327c0*/  LDL.LU R241, [R1+0x5e8] ;  /* 0x0005e80001f17983 */ /* 0x000ea80000300800 */
[----:B------:R-:W2:Y:S04]  /*327d0*/  LDL.LU R242, [R1+0x5bc] ;  /* 0x0005bc0001f27983 */ /* 0x000ea80000300800 */
[----:B------:R-:W2:Y:S04]  /*327e0*/  LDL.LU R243, [R1+0x5e0] ;  /* 0x0005e00001f37983 */ /* 0x000ea80000300800 */
[----:B------:R-:W2:Y:S04]  /*327f0*/  LDL.LU R244, [R1+0x5b4] ;  /* 0x0005b40001f47983 */ /* 0x000ea80000300800 */
[----:B------:R-:W2:Y:S04]  /*32800*/  LDL.LU R245, [R1+0x5d8] ;  /* 0x0005d80001f57983 */ /* 0x000ea80000300800 */
[----:B------:R-:W2:Y:S04]  /*32810*/  LDL.LU R246, [R1+0x5ac] ;  /* 0x0005ac0001f67983 */ /* 0x000ea80000300800 */
[----:B------:R-:W2:Y:S04]  /*32820*/  LDL.LU R247, [R1+0x5d0] ;  /* 0x0005d00001f77983 */ /* 0x000ea80000300800 */
[----:B-1----:R-:W2:Y:S04]  /*32830*/  LDL.LU R248, [R1+0x5a4] ;  /* 0x0005a40001f87983 */ /* 0x002ea80000300800 */
[----:B------:R-:W2:Y:S04]  /*32840*/  LDL.LU R249, [R1+0x5c8] ;  /* 0x0005c80001f97983 */ /* 0x000ea80000300800 */
[----:B------:R-:W2:Y:S04]  /*32850*/  LDL.LU R250, [R1+0x59c] ;  /* 0x00059c0001fa7983 */ /* 0x000ea80000300800 */
[----:B------:R-:W2:Y:S04]  /*32860*/  LDL.LU R251, [R1+0x5c0] ;  /* 0x0005c00001fb7983 */ /* 0x000ea80000300800 */
[----:B------:R-:W2:Y:S01]  /*32870*/  LDL.LU R252, [R1+0x594] ;  /* 0x0005940001fc7983 */ /* 0x000ea20000300800 */
[----:B------:R-:W-:-:S03]  /*32880*/  IMAD.MOV.U32 R237, RZ, RZ, R3 ;  /* 0x000000ffffed7224 */ /* 0x000fc600078e0003 */
[----:B------:R-:W2:Y:S01]  /*32890*/  LDL.LU R3, [R1+0x5b8] ;  /* 0x0005b80001037983 */ /* 0x000ea20000300800 */
[----:B------:R-:W-:-:S03]  /*328a0*/  IMAD.MOV.U32 R13, RZ, RZ, R4 ;  /* 0x000000ffff0d7224 */ /* 0x000fc600078e0004 */
[----:B------:R-:W2:Y:S04]  /*328b0*/  LDL.LU R4, [R1+0x58c] ;  /* 0x00058c0001047983 */ /* 0x000ea80000300800 */
[----:B---3--:R-:W3:Y:S01]  /*328c0*/  LDL.LU R5, [R1+0x5b0] ;  /* 0x0005b00001057983 */ /* 0x008ee20000300800 */
[----:B------:R-:W-:-:S03]  /*328d0*/  IMAD.MOV.U32 R15, RZ, RZ, R10 ;  /* 0x000000ffff0f7224 */ /* 0x000fc600078e000a */
[----:B------:R-:W3:Y:S04]  /*328e0*/  LDL.LU R10, [R1+0x584] ;  /* 0x00058400010a7983 */ /* 0x000ee80000300800 */
[----:B0-----:R-:W3:Y:S01]  /*328f0*/  LDL.LU R9, [R1+0x5a8] ;  /* 0x0005a80001097983 */ /* 0x001ee20000300800 */
[----:B------:R-:W-:-:S03]  /*32900*/  IMAD.MOV.U32 R17, RZ, RZ, R7 ;  /* 0x000000ffff117224 */ /* 0x000fc600078e0007 */
[----:B------:R-:W3:Y:S04]  /*32910*/  LDL.LU R7, [R1+0x57c] ;  /* 0x00057c0001077983 */ /* 0x000ee80000300800 */
[----:B------:R-:W3:Y:S01]  /*32920*/  LDL.LU R8, [R1+0x5a0] ;  /* 0x0005a00001087983 */ /* 0x000ee20000300800 */
[----:B------:R-:W-:-:S03]  /*32930*/  IMAD.MOV.U32 R238, RZ, RZ, R6 ;  /* 0x000000ffffee7224 */ /* 0x000fc600078e0006 */
[----:B------:R-:W3:Y:S01]  /*32940*/  LDL.LU R6, [R1+0x574] ;  /* 0x0005740001067983 */ /* 0x000ee20000300800 */
[----:B------:R-:W-:Y:S01]  /*32950*/  IADD3 R237, P2, R237, R12, RZ ;  /* 0x0000000ceded7210 */ /* 0x000fe20007f5e0ff */
[----:B------:R-:W-:-:S04]  /*32960*/  IMAD.X R15, R15, 0x1, R2, P4 ;  /* 0x000000010f0f7824 */ /* 0x000fc800020e0602 */
[----:B------:R0:W-:Y:S01]  /*32970*/  STL [R1+0x5dc], R237 ;  /* 0x0005dced01007387 */ /* 0x0001e20000100800 */
[----:B------:R-:W-:-:S03]  /*32980*/  IADD3 R238, P4, R238, R12, RZ ;  /* 0x0000000ceeee7210 */ /* 0x000fc60007f9e0ff */
[----:B0-----:R0:W5:Y:S01]  /*32990*/  LDL.LU R237, [R1+0x17dc] ;  /* 0x0017dc0001ed7983 */ /* 0x0011620000300800 */
[----:B----4-:R-:W-:Y:S01]  /*329a0*/  IMAD.X R11, R11, 0x1, R2, P3 ;  /* 0x000000010b0b7824 */ /* 0x010fe200018e0602 */
[----:B------:R-:W-:-:S04]  /*329b0*/  IADD3 R13, P3, R13, R12, RZ ;  /* 0x0000000c0d0d7210 */ /* 0x000fc80007f7e0ff */
[----:B------:R1:W-:Y:S01]  /*329c0*/  STL [R1+0x600], R11 ;  /* 0x0006000b01007387 */ /* 0x0003e20000100800 */
[--C-:B--2---:R-:W-:Y:S01]  /*329d0*/  IMAD.X R239, R239, 0x1, R2.reuse, P5 ;  /* 0x00000001efef7824 */ /* 0x104fe200028e0602 */
[-C--:B------:R-:W-:Y:S02]  /*329e0*/  IADD3 R240, P5, R240, R12.reuse, RZ ;  /* 0x0000000cf0f07210 */ /* 0x080fe40007fbe0ff */
[----:B-1----:R-:W2:Y:S04]  /*329f0*/  LDL.LU R11, [R1+0x564] ;  /* 0x00056400010b7983 */ /* 0x002ea80000300800 */
[----:B------:R1:W-:Y:S01]  /*32a00*/  STL [R1+0x5d4], R13 ;  /* 0x0005d40d01007387 */ /* 0x0003e20000100800 */
[----:B------:R-:W-:Y:S01]  /*32a10*/  IMAD.X R241, R241, 0x1, R2, P6 ;  /* 0x00000001f1f17824 */ /* 0x000fe200030e0602 */
[----:B------:R-:W-:-:S02]  /*32a20*/  IADD3 R242, P6, R242, R12, RZ ;  /* 0x0000000cf2f27210 */ /* 0x000fc40007fde0ff */
[----:B-1----:R-:W4:Y:S04]  /*32a30*/  LDL.LU R13, [R1+0x588] ;  /* 0x00058800010d7983 */ /* 0x002f280000300800 */
[----:B------:R1:W-:Y:S01]  /*32a40*/  STL [R1+0x5f8], R15 ;  /* 0x0005f80f01007387 */ /* 0x0003e20000100800 */
[--C-:B------:R-:W-:Y:S02]  /*32a50*/  IMAD.X R243, R243, 0x1, R2.reuse, P1 ;  /* 0x00000001f3f37824 */ /* 0x100fe400008e0602 */
[----:B-1----:R-:W-:Y:S02]  /*32a60*/  IMAD.MOV.U32 R15, RZ, RZ, R17 ;  /* 0x000000ffff0f7224 */ /* 0x002fe400078e0011 */
[----:B------:R-:W2:Y:S04]  /*32a70*/  LDL.LU R17, [R1+0x554] ;  /* 0x0005540001117983 */ /* 0x000ea80000300800 */
[----:B------:R1:W-:Y:S01]  /*32a80*/  STL [R1+0x5cc], R238 ;  /* 0x0005ccee01007387 */ /* 0x0003e20000100800 */
[----:B------:R-:W-:Y:S01]  /*32a90*/  IADD3 R244, P1, R244, R12, RZ ;  /* 0x0000000cf4f47210 */ /* 0x000fe20007f3e0ff */
[----:B------:R-:W-:-:S02]  /*32aa0*/  IMAD.X R245, R245, 0x1, R2, P2 ;  /* 0x00000001f5f57824 */ /* 0x000fc400010e0602 */
[----:B-1----:R0:W5:Y:S04]  /*32ab0*/  LDL.LU R238, [R1+0x17d8] ;  /* 0x0017d80001ee7983 */ /* 0x0021680000300800 */
[----:B------:R1:W-:Y:S01]  /*32ac0*/  STL [R1+0x5f0], R239 ;  /* 0x0005f0ef01007387 */ /* 0x0003e20000100800 */
[----:B------:R-:W-:-:S03]  /*32ad0*/  IADD3 R246, P2, R246, R12, RZ ;  /* 0x0000000cf6f67210 */ /* 0x000fc60007f5e0ff */
[----:B-1----:R0:W5:Y:S04]  /*32ae0*/  LDL.LU R239, [R1+0x17d4] ;  /* 0x0017d40001ef7983 */ /* 0x0021680000300800 */
[----:B------:R1:W-:Y:S01]  /*32af0*/  STL [R1+0x5c4], R240 ;  /* 0x0005c4f001007387 */ /* 0x0003e20000100800 */
[----:B------:R-:W-:-:S03]  /*32b00*/  IMAD.X R247, R247, 0x1, R2, P3 ;  /* 0x00000001f7f77824 */ /* 0x000fc600018e0602 */
        /* <DEDUP_REMOVED lines=23> */
[----:B---3--:R-:W-:-:S03]  /*32c80*/  IMAD.X R5, R5, 0x1, R2, P1 ;  /* 0x0000000105057824 */ /* 0x008fc600008e0602 */
        /* <DEDUP_REMOVED lines=16> */
[----:B------:R1:W-:Y:S04]  /*32d90*/  STL [R1+0x58c], R4 ;  /* 0x00058c0401007387 */ /* 0x0003e80000100800 */
[----:B-1----:R0:W5:Y:S04]  /*32da0*/  LDL.LU R4, [R1+0x1798] ;  /* 0x0017980001047983 */ /* 0x0021680000300800 */
[----:B------:R1:W-:Y:S04]  /*32db0*/  STL [R1+0x5b0], R5 ;  /* 0x0005b00501007387 */ /* 0x0003e80000100800 */
[----:B-1----:R-:W3:Y:S04]  /*32dc0*/  LDL.LU R5, [R1+0x1794] ;  /* 0x0017940001057983 */ /* 0x002ee80000300800 */
[----:B------:R1:W-:Y:S04]  /*32dd0*/  STL [R1+0x584], R10 ;  /* 0x0005840a01007387 */ /* 0x0003e80000100800 */
[----:B-1----:R-:W2:Y:S04]  /*32de0*/  LDL.LU R10, [R1+0x1790] ;  /* 0x00179000010a7983 */ /* 0x002ea80000300800 */
[----:B------:R1:W-:Y:S04]  /*32df0*/  STL [R1+0x5a8], R9 ;  /* 0x0005a80901007387 */ /* 0x0003e80000100800 */
[----:B-1----:R-:W2:Y:S04]  /*32e00*/  LDL.LU R9, [R1+0x178c] ;  /* 0x00178c0001097983 */ /* 0x002ea80000300800 */
[----:B------:R1:W-:Y:S04]  /*32e10*/  STL [R1+0x57c], R7 ;  /* 0x00057c0701007387 */ /* 0x0003e80000100800 */
[----:B-1----:R-:W2:Y:S04]  /*32e20*/  LDL.LU R7, [R1+0x1788] ;  /* 0x0017880001077983 */ /* 0x002ea80000300800 */
[----:B------:R1:W-:Y:S04]  /*32e30*/  STL [R1+0x5a0], R8 ;  /* 0x0005a00801007387 */ /* 0x0003e80000100800 */
[----:B-1----:R-:W2:Y:S04]  /*32e40*/  LDL.LU R8, [R1+0x1784] ;  /* 0x0017840001087983 */ /* 0x002ea80000300800 */
[----:B------:R1:W-:Y:S04]  /*32e50*/  STL [R1+0x574], R6 ;  /* 0x0005740601007387 */ /* 0x0003e80000100800 */
[----:B-1----:R-:W2:Y:S01]  /*32e60*/  LDL.LU R6, [R1+0x1780] ;  /* 0x0017800001067983 */ /* 0x002ea20000300800 */
[----:B----4-:R-:W-:Y:S01]  /*32e70*/  IMAD.X R13, R13, 0x1, R2, P6 ;  /* 0x000000010d0d7824 */ /* 0x010fe200030e0602 */
[----:B------:R-:W-:-:S02]  /*32e80*/  WARPGROUP.DEPBAR.LE gsb0, 0x0 ;  /* 0x00008000000079c5 */ /* 0x000fc40000010000 */
[----:B------:R-:W-:Y:S01]  /*32e90*/  WARPGROUP.ARRIVE ;  /* 0x00000000000079c5 */ /* 0x000fe20000000000 */
[----:B------:R-:W-:Y:S01]  /*32ea0*/  UMOV UR38, UR10 ;  /* 0x0000000a00267c82 */ /* 0x000fe20008000000 */
[----:B------:R-:W-:-:S04]  /*32eb0*/  UMOV UR39, UR11 ;  /* 0x0000000b00277c82 */ /* 0x000fc80008000000 */
[----:B------:R-:W-:Y:S01]  /*32ec0*/  HGMMA.64x64x16.F32 R24, gdesc[UR36].tnspA, R24, gsb0 ;  /* 0x20e00000241879f0 */ /* 0x000fe20008000818 */
[--C-:B---3--:R-:W-:Y:S01]  /*32ed0*/  IMAD.X R5, R5, 0x1, R2.reuse, P5 ;  /* 0x0000000105057824 */ /* 0x108fe200028e0602 */
[-C--:B--2---:R-:W-:Y:S02]  /*32ee0*/  IADD3 R11, P5, R11, R12.reuse, RZ ;  /* 0x0000000c0b0b7210 */ /* 0x084fe40007fbe0ff */
[----:B------:R-:W-:Y:S01]  /*32ef0*/  IADD3 R10, P6, R10, R12, RZ ;  /* 0x0000000c0a0a7210 */ /* 0x000fe20007fde0ff */
[----:B------:R-:W-:-:S05]  /*32f00*/  IMAD.X R7, R7, 0x1, R2, P4 ;  /* 0x0000000107077824 */ /* 0x000fca00020e0602 */
[----:B------:R1:W-:Y:S04]  /*32f10*/  STL [R1+0x598], R7 ;  /* 0x0005980701007387 */ /* 0x0003e80000100800 */
[----:B-1----:R-:W2:Y:S01]  /*32f20*/  LDL.LU R7, [R1+0x177c] ;  /* 0x00177c0001077983 */ /* 0x002ea20000300800 */
[----:B------:R-:W-:-:S05]  /*32f30*/  IADD3 R6, P4, R6, R12, RZ ;  /* 0x0000000c06067210 */ /* 0x000fca0007f9e0ff */
[----:B------:R1:W-:Y:S04]  /*32f40*/  STL [R1+0x56c], R6 ;  /* 0x00056c0601007387 */ /* 0x0003e80000100800 */
[----:B-1----:R-:W3:Y:S04]  /*32f50*/  LDL.LU R6, [R1+0x1778] ;  /* 0x0017780001067983 */ /* 0x002ee80000300800 */
[----:B------:R1:W-:Y:S04]  /*32f60*/  STL [R1+0x590], R5 ;  /* 0x0005900501007387 */ /* 0x0003e80000100800 */
[----:B-1----:R-:W4:Y:S04]  /*32f70*/  LDL.LU R5, [R1+0x1774] ;  /* 0x0017740001057983 */ /* 0x002f280000300800 */
[----:B------:R-:W-:Y:S04]  /*32f80*/  STL [R1+0x564], R11 ;  /* 0x0005640b01007387 */ /* 0x000fe80000100800 */
[----:B------:R1:W-:Y:S01]  /*32f90*/  STL [R1+0x55c], R10 ;  /* 0x00055c0a01007387 */ /* 0x0003e20000100800 */
[----:B------:R-:W-:-:S02]  /*32fa0*/  WARPGROUP.DEPBAR.LE gsb0, 0x0 ;  /* 0x00008000000079c5 */ /* 0x000fc40000010000 */
[----:B------:R-:W-:Y:S01]  /*32fb0*/  UMOV UR42, UR14 ;  /* 0x0000000e002a7c82 */ /* 0x000fe20008000000 */
[----:B------:R-:W-:Y:S01]  /*32fc0*/  UMOV UR43, UR15 ;  /* 0x0000000f002b7c82 */ /* 0x000fe20008000000 */
[----:B------:R-:W-:Y:S01]  /*32fd0*/  UMOV UR46, UR18 ;  /* 0x00000012002e7c82 */ /* 0x000fe20008000000 */
[----:B------:R-:W-:Y:S01]  /*32fe0*/  UMOV UR47, UR19 ;  /* 0x00000013002f7c82 */ /* 0x000fe20008000000 */
[--C-:B------:R-:W-:Y:S02]  /*32ff0*/  IMAD.X R15, R15, 0x1, R2.reuse, P1 ;  /* 0x000000010f0f7824 */ /* 0x100fe400008e0602 */
[--C-:B------:R-:W-:Y:S02]  /*33000*/  IMAD.X R8, R8, 0x1, R2.reuse, P5 ;  /* 0x0000000108087824 */ /* 0x100fe400028e0602 */
[----:B------:R-:W-:Y:S01]  /*33010*/  IMAD.X R9, R9, 0x1, R2, P6 ;  /* 0x0000000109097824 */ /* 0x000fe200030e0602 */
[----:B-1----:R-:W4:Y:S01]  /*33020*/  LDL.LU R10, [R1+0x1770] ;  /* 0x00177000010a7983 */ /* 0x002f220000300800 */
[----:B------:R-:W-:Y:S01]  /*33030*/  WARPGROUP.ARRIVE ;  /* 0x00000000000079c5 */ /* 0x000fe20000000000 */
[----:B------:R-:W-:Y:S01]  /*33040*/  UMOV UR50, UR22 ;  /* 0x0000001600327c82 */ /* 0x000fe20008000000 */
[----:B------:R-:W-:Y:S01]  /*33050*/  UMOV UR51, UR23 ;  /* 0x0000001700337c82 */ /* 0x000fe20008000000 */
[----:B------:R-:W-:Y:S01]  /*33060*/  UMOV UR54, UR26 ;  /* 0x0000001a00367c82 */ /* 0x000fe20008000000 */
[----:B------:R-:W-:Y:S01]  /*33070*/  UMOV UR55, UR27 ;  /* 0x0000001b00377c82 */ /* 0x000fe20008000000 */
[----:B------:R-:W-:Y:S01]  /*33080*/  UMOV UR58, UR30 ;  /* 0x0000001e003a7c82 */ /* 0x000fe20008000000 */
[----:B------:R-:W-:Y:S01]  /*33090*/  HGMMA.64x64x16.F32 R24, gdesc[UR40].tnspA, R24, gsb0 ;  /* 0x20e00000281879f0 */ /* 0x000fe20008000818 */
[----:B------:R-:W-:Y:S01]  /*330a0*/  IADD3 R17, P1, R17, R12, RZ ;  /* 0x0000000c11117210 */ /* 0x000fe20007f3e0ff */
[----:B------:R-:W-:Y:S01]  /*330b0*/  STL [R1+0x588], R13 ;  /* 0x0005880d01007387 */ /* 0x000fe20000100800 */
[----:B------:R-:W-:Y:S01]  /*330c0*/  UMOV UR59, UR31 ;  /* 0x0000001f003b7c82 */ /* 0x000fe20008000000 */
[----:B------:R-:W1:Y:S01]  /*330d0*/  LDC R11, c[0x0][0x238] ;  /* 0x00008e00ff0b7b82 */ /* 0x000e620000000800 */
[----:B------:R-:W-:-:S02]  /*330e0*/  WARPGROUP.DEPBAR.LE gsb0, 0x0 ;  /* 0x00008000000079c5 */ /* 0x000fc40000010000 */
[----:B------:R-:W-:-:S06]  /*330f0*/  WARPGROUP.ARRIVE ;  /* 0x00000000000079c5 */ /* 0x000fcc0000000000 */
[----:B------:R-:W-:Y:S03]  /*33100*/  HGMMA.64x64x16.F32 R24, gdesc[UR44].tnspA, R24, gsb0 ;  /* 0x20e000002c1879f0 */ /* 0x000fe60008000818 */
[----:B------:R-:W-:Y:S02]  /*33110*/  WARPGROUP.DEPBAR.LE gsb0, 0x0 ;  /* 0x00008000000079c5 */ /* 0x000fe40000010000 */
[----:B------:R-:W-:-:S06]  /*33120*/  WARPGROUP.ARRIVE ;  /* 0x00000000000079c5 */ /* 0x000fcc0000000000 */
[----:B------:R-:W-:Y:S01]  /*33130*/  HGMMA.64x64x16.F32 R24, gdesc[UR48].tnspA, R24, gsb0 ;  /* 0x20e00000301879f0 */ /* 0x000fe20008000818 */
[--C-:B--2---:R-:W-:Y:S02]  /*33140*/  IMAD.X R7, R7, 0x1, R2.reuse, P4 ;  /* 0x0000000107077824 */ /* 0x104fe400020e0602 */
[--C-:B---3--:R-:W-:Y:S02]  /*33150*/  IMAD.X R6, R6, 0x1, R2.reuse, P3 ;  /* 0x0000000106067824 */ /* 0x108fe400018e0602 */
[----:B----4-:R-:W-:-:S05]  /*33160*/  IMAD.X R5, R5, 0x1, R2, P2 ;  /* 0x0000000105057824 */ /* 0x010fca00010e0602 */
[----:B------:R2:W-:Y:S04]  /*33170*/  STL [R1+0x578], R5 ;  /* 0x0005780501007387 */ /* 0x0005e80000100800 */
[----:B------:R-:W-:Y:S04]  /*33180*/  STL [R1+0x580], R15 ;  /* 0x0005800f01007387 */ /* 0x000fe80000100800 */
[----:B--2---:R0:W5:Y:S04]  /*33190*/  LDL.LU R5, [R1+0x176c] ;  /* 0x00176c0001057983 */ /* 0x0041680000300800 */
[----:B------:R-:W-:Y:S04]  /*331a0*/  STL [R1+0x554], R17 ;  /* 0x0005541101007387 */ /* 0x000fe80000100800 */
[----:B------:R2:W-:Y:S01]  /*331b0*/  STL [R1+0x570], R6 ;  /* 0x0005700601007387 */ /* 0x0005e20000100800 */
[----:B------:R-:W-:-:S03]  /*331c0*/  IMAD.X R10, R10, 0x1, R2, P1 ;  /* 0x000000010a0a7824 */ /* 0x000fc600008e0602 */
[----:B--2---:R0:W5:Y:S04]  /*331d0*/  LDL.LU R6, [R1+0x1768] ;  /* 0x0017680001067983 */ /* 0x0041680000300800 */
[----:B------:R2:W-:Y:S04]  /*331e0*/  STL [R1+0x568], R7 ;  /* 0x0005680701007387 */ /* 0x0005e80000100800 */
[----:B--2---:R0:W5:Y:S04]  /*331f0*/  LDL.LU R7, [R1+0x1764] ;  /* 0x0017640001077983 */ /* 0x0041680000300800 */
[----:B------:R2:W-:Y:S04]  /*33200*/  STL [R1+0x560], R8 ;  /* 0x0005600801007387 */ /* 0x0005e80000100800 */
[----:B--2---:R0:W5:Y:S04]  /*33210*/  LDL.LU R8, [R1+0x1760] ;  /* 0x0017600001087983 */ /* 0x0041680000300800 */
[----:B------:R2:W-:Y:S04]  /*33220*/  STL [R1+0x558], R9 ;  /* 0x0005580901007387 */ /* 0x0005e80000100800 */
[----:B--2---:R0:W5:Y:S04]  /*33230*/  LDL.LU R9, [R1+0x175c] ;  /* 0x00175c0001097983 */ /* 0x0041680000300800 */
[----:B------:R2:W-:Y:S04]  /*33240*/  STL [R1+0x550], R10 ;  /* 0x0005500a01007387 */ /* 0x0005e80000100800 */
[----:B--2---:R0:W5:Y:S01]  /*33250*/  LDL.LU R10, [R1+0x1758] ;  /* 0x00175800010a7983 */ /* 0x0041620000300800 */
[----:B------:R-:W-:-:S02]  /*33260*/  WARPGROUP.DEPBAR.LE gsb0, 0x0 ;  /* 0x00008000000079c5 */ /* 0x000fc40000010000 */
[----:B------:R-:W-:-:S06]  /*33270*/  WARPGROUP.ARRIVE ;  /* 0x00000000000079c5 */ /* 0x000fcc0000000000 */
[----:B------:R-:W-:Y:S03]  /*33280*/  HGMMA.64x64x16.F32 R24, gdesc[UR52].tnspA, R24, gsb0 ;  /* 0x20e00000341879f0 */ /* 0x000fe60008000818 */
[----:B------:R-:W-:Y:S02]  /*33290*/  WARPGROUP.DEPBAR.LE gsb0, 0x0 ;  /* 0x00008000000079c5 */ /* 0x000fe40000010000 */
[----:B------:R-:W-:-:S06]  /*332a0*/  WARPGROUP.ARRIVE ;  /* 0x00000000000079c5 */ /* 0x000fcc0000000000 */
[----:B------:R-:W-:Y:S01]  /*332b0*/  HGMMA.64x64x16.F32 R24, gdesc[UR56].tnspA, R24, gsb0 ;  /* 0x20e00000381879f0 */ /* 0x000fe20008000818 */
[----:B-1----:R-:W-:Y:S02]  /*332c0*/  IMAD.SHL.U32 R11, R11, 0x80, RZ ;  /* 0x000000800b0b7824 */ /* 0x002fe400078e00ff */
[----:B------:R-:W-:Y:S02]  /*332d0*/  IMAD.MOV.U32 R17, RZ, RZ, R16 ;  /* 0x000000ffff117224 */ /* 0x000fe400078e0010 */
[----:B------:R-:W-:Y:S02]  /*332e0*/  IMAD.MOV.U32 R15, RZ, RZ, R14 ;  /* 0x000000ffff0f7224 */ /* 0x000fe400078e000e */
[----:B------:R-:W-:Y:S02]  /*332f0*/  IMAD.MOV.U32 R16, RZ, RZ, R22 ;  /* 0x000000ffff107224 */ /* 0x000fe400078e0016 */
[----:B------:R-:W-:Y:S02]  /*33300*/  IMAD.SHL.U32 R11, R11, 0x2, RZ ;  /* 0x000000020b0b7824 */ /* 0x000fe400078e00ff */
[----:B------:R-:W-:Y:S01]  /*33310*/  IMAD.MOV.U32 R14, RZ, RZ, R23 ;  /* 0x000000ffff0e7224 */ /* 0x000fe200078e0017 */
[----:B------:R-:W-:-:S02]  /*33320*/  WARPGROUP.DEPBAR.LE gsb0, 0x0 ;  /* 0x00008000000079c5 */ /* 0x000fc40000010000 */
[----:B0-----:R-:W-:Y:S05]  /*33330*/  @P0 BRA `(.L_x_1) ;  /* 0xfffffd9c00700947 */ /* 0x001fea000383ffff */
[----:B-----5:R-:W2:Y:S04]  /*33340*/  LDL.LU R6, [R1+0x6c] ;  /* 0x00006c0001067983 */ /* 0x020ea80000300800 */
[----:B------:R-:W3:Y:S04]  /*33350*/  LDL.LU R5, [R1+0x68] ;  /* 0x0000680001057983 */ /* 0x000ee80000300800 */
[----:B------:R-:W4:Y:S04]  /*33360*/  LDL.LU R13, [R1+0x7c] ;  /* 0x00007c00010d7983 */ /* 0x000f280000300800 */
[----:B------:R-:W4:Y:S04]  /*33370*/  LDL.LU R12, [R1+0x74] ;  /* 0x00007400010c7983 */ /* 0x000f280000300800 */
[----:B------:R-:W4:Y:S04]  /*33380*/  LDL.LU R4, [R1+0x64] ;  /* 0x0000640001047983 */ /* 0x000f280000300800 */
[----:B------:R-:W4:Y:S01]  /*33390*/  LDL.LU R23, [R1+0x78] ;  /* 0x0000780001177983 */ /* 0x000f220000300800 */
[----:B------:R-:W-:-:S03]  /*333a0*/  F2FP.F16.F32.PACK_AB R11, R55, R119 ;  /* 0x00000077370b723e */ /* 0x000fc600000000ff */
[----:B------:R-:W4:Y:S01]  /*333b0*/  LDL.LU R22, [R1+0x70] ;  /* 0x0000700001167983 */ /* 0x000f220000300800 */
[----:B------:R-:W-:-:S03]  /*333c0*/  F2FP.F16.F32.PACK_AB R10, R53, R117 ;  /* 0x00000075350a723e */ /* 0x000fc600000000ff */
[----:B------:R-:W4:Y:S01]  /*333d0*/  LDL.LU R2, [R1+0x1c] ;  /* 0x00001c0001027983 */ /* 0x000f220000300800 */
[----:B------:R-:W-:-:S03]  /*333e0*/  F2FP.F16.F32.PACK_AB R9, R87, R151 ;  /* 0x000000975709723e */ /* 0x000fc600000000ff */
[----:B------:R-:W4:Y:S04]  /*333f0*/  LDL.LU R0, [R1+0x14] ;  /* 0x0000140001007983 */ /* 0x000f280000300800 */
[----:B------:R-:W4:Y:S01]  /*33400*/  LDL.LU R3, [R1+0x18] ;  /* 0x0000180001037983 */ /* 0x000f220000300800 */
[----:B------:R-:W-:-:S03]  /*33410*/  F2FP.F16.F32.PACK_AB R8, R85, R149 ;  /* 0x000000955508723e */ /* 0x000fc600000000ff */
[----:B------:R-:W4:Y:S01]  /*33420*/  LDL.LU R119, [R1+0x50] ;  /* 0x0000500001777983 */ /* 0x000f220000300800 */
[----:B------:R-:W-:-:S03]  /*33430*/  F2FP.F16.F32.PACK_AB R15, R183, R247 ;  /* 0x000000f7b70f723e */ /* 0x000fc600000000ff */
[----:B------:R-:W4:Y:S04]  /*33440*/  LDL.LU R117, [R1+0x58] ;  /* 0x0000580001757983 */ /* 0x000f280000300800 */
[----:B------:R-:W4:Y:S01]  /*33450*/  LDL.LU R87, [R1+0x60] ;  /* 0x0000600001577983 */ /* 0x000f220000300800 */
[----:B------:R-:W-:-:S03]  /*33460*/  F2FP.F16.F32.PACK_AB R14, R181, R245 ;  /* 0x000000f5b50e723e */ /* 0x000fc600000000ff */
[----:B------:R-:W4:Y:S04]  /*33470*/  LDL.LU R151, [R1+0x20] ;  /* 0x0000200001977983 */ /* 0x000f280000300800 */
[----:B------:R-:W4:Y:S04]  /*33480*/  LDL.LU R149, [R1+0x28] ;  /* 0x0000280001957983 */ /* 0x000f280000300800 */
[----:B------:R-:W4:Y:S04]  /*33490*/  LDL.LU R247, [R1+0x2c] ;  /* 0x00002c0001f77983 */ /* 0x000f280000300800 */
[----:B------:R-:W4:Y:S01]  /*334a0*/  LDL.LU R183, [R1+0x24] ;  /* 0x0000240001b77983 */ /* 0x000f220000300800 */
[----:B------:R-:W-:-:S03]  /*334b0*/  F2FP.F16.F32.PACK_AB R7, R54, R118 ;  /* 0x000000763607723e */ /* 0x000fc600000000ff */
[----:B------:R-:W4:Y:S04]  /*334c0*/  LDL.LU R245, [R1+0x38] ;  /* 0x0000380001f57983 */ /* 0x000f280000300800 */
[----:B------:R-:W4:Y:S01]  /*334d0*/  LDL.LU R181, [R1+0x30] ;  /* 0x0000300001b57983 */ /* 0x000f220000300800 */
[----:B------:R-:W-:Y:S01]  /*334e0*/  F2FP.F16.F32.PACK_AB R19, R182, R246 ;  /* 0x000000f6b613723e */ /* 0x000fe200000000ff */
[----:B--2---:R-:W-:Y:S01]  /*334f0*/  IMAD.MOV.U32 R53, RZ, RZ, R6 ;  /* 0x000000ffff357224 */ /* 0x004fe200078e0006 */
[----:B------:R-:W-:Y:S01]  /*33500*/  F2FP.F16.F32.PACK_AB R6, R52, R116 ;  /* 0x000000743406723e */ /* 0x000fe200000000ff */
[----:B---3--:R-:W-:Y:S01]  /*33510*/  IMAD.MOV.U32 R85, RZ, RZ, R5 ;  /* 0x000000ffff557224 */ /* 0x008fe200078e0005 */
[----:B----4-:R-:W-:Y:S02]  /*33520*/  F2FP.F16.F32.PACK_AB R13, R215, R13 ;  /* 0x0000000dd70d723e */ /* 0x010fe400000000ff */
[----:B------:R-:W2:Y:S01]  /*33530*/  LDL.LU R215, [R1+0x34] ;  /* 0x0000340001d77983 */ /* 0x000ea20000300800 */
[----:B------:R-:W-:-:S03]  /*33540*/  F2FP.F16.F32.PACK_AB R12, R213, R12 ;  /* 0x0000000cd50c723e */ /* 0x000fc600000000ff */
[----:B------:R-:W3:Y:S01]  /*33550*/  LDL.LU R213, [R1+0x3c] ;  /* 0x00003c0001d57983 */ /* 0x000ee20000300800 */
[----:B------:R-:W-:Y:S01]  /*33560*/  F2FP.F16.F32.PACK_AB R5, R86, R150 ;  /* 0x000000965605723e */ /* 0x000fe200000000ff */
[----:B------:R-:W-:Y:S02]  /*33570*/  IMAD.MOV.U32 R52, RZ, RZ, R4 ;  /* 0x000000ffff347224 */ /* 0x000fe400078e0004 */
[----:B------:R-:W4:Y:S01]  /*33580*/  LDL.LU R118, [R1+0x54] ;  /* 0x0000540001767983 */ /* 0x000f220000300800 */
[----:B------:R-:W-:-:S03]  /*33590*/  F2FP.F16.F32.PACK_AB R4, R84, R148 ;  /* 0x000000945404723e */ /* 0x000fc600000000ff */
[----:B------:R-:W3:Y:S04]  /*335a0*/  LDL.LU R116, [R1+0x5c] ;  /* 0x00005c0001747983 */ /* 0x000ee80000300800 */
[----:B------:R-:W3:Y:S04]  /*335b0*/  LDL.LU R150, [R1+0x40] ;  /* 0x0000400001967983 */ /* 0x000ee80000300800 */
[----:B------:R-:W3:Y:S04]  /*335c0*/  LDL.LU R148, [R1+0x48] ;  /* 0x0000480001947983 */ /* 0x000ee80000300800 */
[----:B------:R-:W3:Y:S04]  /*335d0*/  LDL.LU R246, [R1+0x4c] ;  /* 0x00004c0001f67983 */ /* 0x000ee80000300800 */
[----:B------:R-:W3:Y:S01]  /*335e0*/  LDL.LU R182, [R1+0x44] ;  /* 0x0000440001b67983 */ /* 0x000ee20000300800 */
[----:B------:R-:W-:-:S02]  /*335f0*/  F2FP.F16.F32.PACK_AB R17, R214, R23 ;  /* 0x00000017d611723e */ /* 0x000fc400000000ff */
[----:B------:R-:W-:Y:S02]  /*33600*/  F2FP.F16.F32.PACK_AB R23, R51, R115 ;  /* 0x000000733317723e */ /* 0x000fe400000000ff */
[----:B------:R-:W-:Y:S02]  /*33610*/  F2FP.F16.F32.PACK_AB R51, R50, R114 ;  /* 0x000000723233723e */ /* 0x000fe400000000ff */
[----:B------:R-:W-:Y:S02]  /*33620*/  F2FP.F16.F32.PACK_AB R50, R48, R112 ;  /* 0x000000703032723e */ /* 0x000fe400000000ff */
[----:B------:R-:W-:Y:S02]  /*33630*/  F2FP.F16.F32.PACK_AB R48, R80, R144 ;  /* 0x000000905030723e */ /* 0x000fe400000000ff */
[----:B------:R-:W-:Y:S02]  /*33640*/  F2FP.F16.F32.PACK_AB R80, R208, R87 ;  /* 0x00000057d050723e */ /* 0x000fe400000000ff */
        /* <DEDUP_REMOVED lines=82> */
[----:B--2---:R-:W-:Y:S02]  /*33b70*/  F2FP.F16.F32.PACK_AB R104, R197, R215 ;  /* 0x000000d7c568723e */ /* 0x004fe400000000ff */
[----:B----4-:R-:W-:Y:S02]  /*33b80*/  F2FP.F16.F32.PACK_AB R112, R205, R118 ;  /* 0x00000076cd70723e */ /* 0x010fe400000000ff */
[----:B------:R-:W-:-:S02]  /*33b90*/  F2FP.F16.F32.PACK_AB R118, R41, R105 ;  /* 0x000000692976723e */ /* 0x000fc400000000ff */
[----:B------:R-:W-:Y:S02]  /*33ba0*/  F2FP.F16.F32.PACK_AB R41, R74, R138 ;  /* 0x0000008a4a29723e */ /* 0x000fe400000000ff */
[----:B---3--:R-:W-:Y:S02]  /*33bb0*/  F2FP.F16.F32.PACK_AB R113, R207, R116 ;  /* 0x00000074cf71723e */ /* 0x008fe400000000ff */
        /* <DEDUP_REMOVED lines=21> */
[----:B------:R-:W-:-:S07]  /*33d10*/  F2FP.F16.F32.PACK_AB R25, R186, R249 ;  /* 0x000000f9ba19723e */ /* 0x000fce00000000ff */
.L_x_0:
[----:B------:R-:W2:Y:S01]  /*33d20*/  LDL.LU R174, [R1+0x80] ;  /* 0x0000800001ae7983 */ /* 0x000ea20000300800 */
[----:B------:R-:W-:Y:S01]  /*33d30*/  MOV R56, 0x400 ;  /* 0x0000040000387802 */ /* 0x000fe20000000f00 */
[----:B------:R-:W0:Y:S01]  /*33d40*/  LDC.64 R2, c[0x0][0x228] ;  /* 0x00008a00ff027b82 */ /* 0x000e220000000a00 */
[----:B------:R-:W1:Y:S01]  /*33d50*/  S2R R28, SR_TID.X ;  /* 0x00000000001c7919 */ /* 0x000e620000002100 */
[----:B------:R-:W3:Y:S06]  /*33d60*/  S2R R57, SR_CgaCtaId ;  /* 0x0000000000397919 */ /* 0x000eec0000008800 */
[----:B------:R-:W4:Y:S01]  /*33d70*/  LDC.64 R146, c[0x0][0x228] ;  /* 0x00008a00ff927b82 */ /* 0x000f220000000a00 */
[----:B------:R-:W5:Y:S01]  /*33d80*/  S2R R31, SR_TID.X ;  /* 0x00000000001f7919 */ /* 0x000f620000002100 */
[----:B------:R-:W4:Y:S06]  /*33d90*/  LDL.LU R173, [R1+0x1f4] ;  /* 0x0001f40001ad7983 */ /* 0x000f2c0000300800 */
[----:B------:R-:W4:Y:S01]  /*33da0*/  LDC.64 R158, c[0x0][0x228] ;  /* 0x00008a00ff9e7b82 */ /* 0x000f220000000a00 */
[----:B------:R-:W4:Y:S04]  /*33db0*/  LDL.LU R172, [R1+0x298] ;  /* 0x0002980001ac7983 */ /* 0x000f280000300800 */
[----:B------:R-:W4:Y:S03]  /*33dc0*/  LDL.LU R171, [R1+0x27c] ;  /* 0x00027c0001ab7983 */ /* 0x000f260000300800 */
[----:B------:R-:W4:Y:S01]  /*33dd0*/  LDC R145, c[0x0][0x248] ;  /* 0x00009200ff917b82 */ /* 0x000f220000000800 */
[----:B------:R-:W4:Y:S07]  /*33de0*/  LDL.LU R170, [R1+0x278] ;  /* 0x0002780001aa7983 */ /* 0x000f2e0000300800 */
[----:B------:R-:W4:Y:S01]  /*33df0*/  LDC.64 R156, c[0x0][0x228] ;  /* 0x00008a00ff9c7b82 */ /* 0x000f220000000a00 */
[----:B-1----:R-:W-:-:S02]  /*33e00*/  IMAD.SHL.U32 R0, R28, 0x10, RZ ;  /* 0x000000101c007824 */ /* 0x002fc400078e00ff */
[C---:B------:R-:W-:Y:S02]  /*33e10*/  IMAD.SHL.U32 R29, R28.reuse, 0x40, RZ ;  /* 0x000000401c1d7824 */ /* 0x040fe400078e00ff */
[----:B------:R-:W-:Y:S01]  /*33e20*/  IMAD.SHL.U32 R28, R28, 0x8, RZ ;  /* 0x000000081c1c7824 */ /* 0x000fe200078e00ff */
[----:B------:R-:W-:Y:S02]  /*33e30*/  LOP3.LUT R0, R0, 0xf0, RZ, 0xc0, !PT ;  /* 0x000000f000007812 */ /* 0x000fe400078ec0ff */
[----:B------:R-:W-:Y:S02]  /*33e40*/  LOP3.LUT R29, R29, 0x400, RZ, 0xc0, !PT ;  /* 0x000004001d1d7812 */ /* 0x000fe400078ec0ff */
[----:B---3--:R-:W-:Y:S02]  /*33e50*/  LEA R56, R57, R56, 0x18 ;  /* 0x0000003839387211 */ /* 0x008fe400078ec0ff */
[----:B------:R-:W-:Y:S02]  /*33e60*/  LOP3.LUT R28, R28, 0x300, RZ, 0xc0, !PT ;  /* 0x000003001c1c7812 */ /* 0x000fe400078ec0ff */
[----:B------:R-:W-:-:S02]  /*33e70*/  IADD3 R29, R29, R56, R0 ;  /* 0x000000381d1d7210 */ /* 0x000fc40007ffe000 */
[----:B-----5:R-:W-:-:S03]  /*33e80*/  LOP3.LUT R31, R31, 0x7f, RZ, 0xc0, !PT ;  /* 0x0000007f1f1f7812 */ /* 0x020fc600078ec0ff */
[----:B------:R-:W-:Y:S01]  /*33e90*/  IMAD.IADD R0, R28, 0x1, R29 ;  /* 0x000000011c007824 */ /* 0x000fe200078e021d */
[----:B------:R-:W-:Y:S01]  /*33ea0*/  BAR.SYNC.DEFER_BLOCKING 0x0 ;  /* 0x0000000000007b1d */ /* 0x000fe20000010000 */
[----:B------:R-:W-:-:S05]  /*33eb0*/  IMAD R144, R31, 0x10, R56 ;  /* 0x000000101f907824 */ /* 0x000fca00078e0238 */
[----:B------:R-:W-:Y:S02]  /*33ec0*/  STSM.16.M88.4 [R0], R24 ;  /* 0x0000001800007844 */ /* 0x000fe40000000200 */
[----:B------:R-:W-:Y:S06]  /*33ed0*/  BAR.SYNC.DEFER_BLOCKING 0x0 ;  /* 0x0000000000007b1d */ /* 0x000fec0000010000 */
[----:B------:R-:W1:Y:S02]  /*33ee0*/  LDS.128 R60, [R144] ;  /* 0x00000000903c7984 */ /* 0x000e640000000c00 */
[----:B------:R-:W-:Y:S06]  /*33ef0*/  BAR.SYNC.DEFER_BLOCKING 0x0 ;  /* 0x0000000000007b1d */ /* 0x000fec0000010000 */
[----:B------:R-:W-:Y:S02]  /*33f00*/  STSM.16.M88.4 [R0], R88 ;  /* 0x0000005800007844 */ /* 0x000fe40000000200 */
[----:B------:R-:W-:Y:S01]  /*33f10*/  BAR.SYNC.DEFER_BLOCKING 0x0 ;  /* 0x0000000000007b1d */ /* 0x000fe20000010000 */
[----:B--2---:R-:W-:-:S05]  /*33f20*/  VIADD R30, R174, 0x3f ;  /* 0x0000003fae1e7836 */ /* 0x004fca0000000000 */
[----:B0-----:R-:W-:Y:S02]  /*33f30*/  ISETP.GE.AND P0, PT, R30, R3, PT ;  /* 0x000000031e00720c */ /* 0x001fe40003f06270 */
[----:B------:R-:W0:Y:S01]  /*33f40*/  LDS.128 R28, [R144] ;  /* 0x00000000901c7984 */ /* 0x000e220000000c00 */
[----:B------:R-:W4:Y:S08]  /*33f50*/  LDC R3, c[0x0][0x244] ;  /* 0x00009100ff037b82 */ /* 0x000f300000000800 */
[----:B------:R-:W-:Y:S06]  /*33f60*/  BAR.SYNC.DEFER_BLOCKING 0x0 ;  /* 0x0000000000007b1d */ /* 0x000fec0000010000 */
[----:B------:R-:W-:Y:S02]  /*33f70*/  STSM.16.M88.4 [R0], R92 ;  /* 0x0000005c00007844 */ /* 0x000fe40000000200 */
[----:B------:R-:W-:Y:S06]  /*33f80*/  BAR.SYNC.DEFER_BLOCKING 0x0 ;  /* 0x0000000000007b1d */ /* 0x000fec0000010000 */
[----:B------:R-:W2:Y:S02]  /*33f90*/  LDS.128 R56, [R144] ;  /* 0x0000000090387984 */ /* 0x000ea40000000c00 */
[----:B------:R-:W-:Y:S06]  /*33fa0*/  BAR.SYNC.DEFER_BLOCKING 0x0 ;  /* 0x0000000000007b1d */ /* 0x000fec0000010000 */
[----:B------:R4:W-:Y:S02]  /*33fb0*/  STSM.16.M88.4 [R0], R148 ;  /* 0x0000009400007844 */ /* 0x0009e40000000200 */
[----:B------:R-:W-:Y:S06]  /*33fc0*/  BAR.SYNC.DEFER_BLOCKING 0x0 ;  /* 0x0000000000007b1d */ /* 0x000fec0000010000 */
[----:B------:R-:W3:Y:S02]  /*33fd0*/  LDS.128 R24, [R144] ;  /* 0x0000000090187984 */ /* 0x000ee40000000c00 */
[----:B------:R-:W-:Y:S06]  /*33fe0*/  BAR.SYNC.DEFER_BLOCKING 0x0 ;  /* 0x0000000000007b1d */ /* 0x000fec0000010000 */
[----:B------:R-:W-:Y:S02]  /*33ff0*/  STSM.16.M88.4 [R0], R124 ;  /* 0x0000007c00007844 */ /* 0x000fe40000000200 */
[----:B------:R-:W-:Y:S06]  /*34000*/  BAR.SYNC.DEFER_BLOCKING 0x0 ;  /* 0x0000000000007b1d */ /* 0x000fec0000010000 */
[----:B------:R-:W5:Y:S02]  /*34010*/  LDS.128 R88, [R144] ;  /* 0x0000000090587984 */ /* 0x000f640000000c00 */
        /* <DEDUP_REMOVED lines=85> */
[----:B------:R1:W-:Y:S02]  /*34570*/  STSM.16.M88.4 [R0], R52 ;  /* 0x0000003400007844 */ /* 0x0003e40000000200 */
[----:B------:R-:W-:Y:S01]  /*34580*/  BAR.SYNC.DEFER_BLOCKING 0x0 ;  /* 0x0000000000007b1d */ /* 0x000fe20000010000 */
[----:B----4-:R-:W-:-:S07]  /*34590*/  IMAD R148, R173, R3, RZ ;  /* 0x00000003ad947224 */ /* 0x010fce00078e02ff */
[----:B-1----:R-:W1:Y:S08]  /*345a0*/  LDC.64 R54, c[0x0][0x220] ;  /* 0x00008800ff367b82 */ /* 0x002e700000000a00 */
[----:B------:R-:W4:Y:S01]  /*345b0*/  LDC.64 R52, c[0x0][0x228] ;  /* 0x00008a00ff347b82 */ /* 0x000f220000000a00 */
[----:B------:R-:W5:Y:S07]  /*345c0*/  LDS.128 R80, [R144] ;  /* 0x0000000090507984 */ /* 0x000f6e0000000c00 */
[----:B------:R-:W-:Y:S06]  /*345d0*/  BAR.SYNC.DEFER_BLOCKING 0x0 ;  /* 0x0000000000007b1d */ /* 0x000fec0000010000 */
[----:B------:R0:W-:Y:S02]  /*345e0*/  STSM.16.M88.4 [R0], R20 ;  /* 0x0000001400007844 */ /* 0x0001e40000000200 */
[----:B------:R-:W-:Y:S01]  /*345f0*/  BAR.SYNC.DEFER_BLOCKING 0x0 ;  /* 0x0000000000007b1d */ /* 0x000fe20000010000 */
[----:B------:R-:W-:-:S07]  /*34600*/  IMAD R150, R3, 0x80, R148 ;  /* 0x0000008003967824 */ /* 0x000fce00078e0294 */
[----:B0-----:R-:W0:Y:S08]  /*34610*/  LDC.64 R22, c[0x0][0x228] ;  /* 0x00008a00ff167b82 */ /* 0x001e300000000a00 */
[----:B------:R-:W2:Y:S01]  /*34620*/  LDC.64 R20, c[0x0][0x228] ;  /* 0x00008a00ff147b82 */ /* 0x000ea20000000a00 */
[----:B------:R-:W5:Y:S07]  /*34630*/  LDS.128 R84, [R144] ;  /* 0x0000000090547984 */ /* 0x000f6e0000000c00 */
        /* <DEDUP_REMOVED lines=10> */
[----:B------:R-:W-:Y:S06]  /*346e0*/  BAR.SYNC.DEFER_BLOCKING 0x0 ;  /* 0x0000000000007b1d */ /* 0x000fec0000010000 */
[----:B------:R-:W5:Y:S02]  /*346f0*/  LDS.128 R4, [R144] ;  /* 0x0000000090047984 */ /* 0x000f640000000c00 */
[----:B------:R-:W-:Y:S01]  /*34700*/  BAR.SYNC.DEFER_BLOCKING 0x0 ;  /* 0x0000000000007b1d */ /* 0x000fe20000010000 */
[----:B------:R-:W-:Y:S01]  /*34710*/  IMAD R152, R3, 0x80, R150 ;  /* 0x0000008003987824 */ /* 0x000fe200078e0296 */
[----:B------:R-:W-:-:S02]  /*34720*/  ISETP.GE.AND P2, PT, R173, R146, PT ;  /* 0x00000092ad00720c */ /* 0x000fc40003f46270 */
[-C--:B-1----:R-:W-:Y:S01]  /*34730*/  LEA R14, P4, R150, R54.reuse, 0x1 ;  /* 0x00000036960e7211 */ /* 0x082fe200078808ff */
[----:B------:R-:W-:Y:S01]  /*34740*/  IMAD R3, R3, 0x80, R152 ;  /* 0x0000008003037824 */ /* 0x000fe200078e0298 */
[-C--:B------:R-:W-:Y:S02]  /*34750*/  LEA R12, P5, R152, R54.reuse, 0x1 ;  /* 0x00000036980c7211 */ /* 0x080fe400078a08ff */
[-C--:B------:R-:W-:Y:S02]  /*34760*/  LEA R146, P3, R148, R54.reuse, 0x1 ;  /* 0x0000003694927211 */ /* 0x080fe400078608ff */
[----:B------:R-:W-:Y:S02]  /*34770*/  LEA.HI.X.SX32 R13, R152, R55, 0x1, P5 ;  /* 0x00000037980d7211 */ /* 0x000fe400028f0eff */
[----:B------:R-:W-:Y:S01]  /*34780*/  ISETP.GE.AND P1, PT, R174, R147, PT ;  /* 0x00000093ae00720c */ /* 0x000fe20003f26270 */
[----:B------:R-:W1:Y:S01]  /*34790*/  LDC.64 R152, c[0x0][0x228] ;  /* 0x00008a00ff987b82 */ /* 0x000e620000000a00 */
[----:B------:R-:W-:Y:S01]  /*347a0*/  LEA.HI.X.SX32 R15, R150, R55, 0x1, P4 ;  /* 0x00000037960f7211 */ /* 0x000fe200020f0eff */
[----:B------:R3:W-:Y:S01]  /*347b0*/  STSM.16.M88.4 [R0], R8 ;  /* 0x0000000800007844 */ /* 0x0007e20000000200 */
[----:B------:R-:W-:-:S05]  /*347c0*/  LEA R54, P6, R3, R54, 0x1 ;  /* 0x0000003603367211 */ /* 0x000fca00078c08ff */
[----:B------:R-:W5:Y:S01]  /*347d0*/  LDC.64 R150, c[0x0][0x228] ;  /* 0x00008a00ff967b82 */ /* 0x000f620000000a00 */
[----:B------:R-:W-:Y:S02]  /*347e0*/  LEA.HI.X.SX32 R147, R148, R55, 0x1, P3 ;  /* 0x0000003794937211 */ /* 0x000fe400018f0eff */
[----:B------:R-:W-:-:S05]  /*347f0*/  ISETP.LT.AND P2, PT, R174, R159, !P2 ;  /* 0x0000009fae00720c */ /* 0x000fca0005741270 */
[----:B---3--:R-:W3:Y:S01]  /*34800*/  LDC R0, c[0x0][0x22c] ;  /* 0x00008b00ff007b82 */ /* 0x008ee20000000800 */
[----:B------:R-:W-:Y:S01]  /*34810*/  LEA.HI.X.SX32 R55, R3, R55, 0x1, P6 ;  /* 0x0000003703377211 */ /* 0x000fe200030f0eff */
[----:B------:R-:W-:-:S06]  /*34820*/  IMAD R3, R174, R145, RZ ;  /* 0x00000091ae037224 */ /* 0x000fcc00078e02ff */
[----:B------:R-:W5:Y:S01]  /*34830*/  LDC.64 R148, c[0x0][0x228] ;  /* 0x00008a00ff947b82 */ /* 0x000f620000000a00 */
[----:B----4-:R-:W-:-:S07]  /*34840*/  ISETP.LT.AND P3, PT, R172, R52, !P1 ;  /* 0x00000034ac00720c */ /* 0x010fce0004f61270 */
[----:B------:R-:W4:Y:S01]  /*34850*/  LDC.64 R10, c[0x0][0x228] ;  /* 0x00008a00ff0a7b82 */ /* 0x000f220000000a00 */
[----:B0-----:R-:W-:Y:S01]  /*34860*/  ISETP.LT.AND P4, PT, R171, R22, !P1 ;  /* 0x00000016ab00720c */ /* 0x001fe20004f81270 */
[----:B------:R-:W-:-:S06]  /*34870*/  IMAD.WIDE R160, R3, 0x2, R146 ;  /* 0x0000000203a07825 */ /* 0x000fcc00078e0292 */
[----:B------:R-:W-:Y:S01]  /*34880*/  BAR.SYNC.DEFER_BLOCKING 0x0 ;  /* 0x0000000000007b1d */ /* 0x000fe20000010000 */
[----:B--2---:R-:W-:Y:S01]  /*34890*/  ISETP.LT.AND P1, PT, R170, R20, !P1 ;  /* 0x00000014aa00720c */ /* 0x004fe20004f21270 */
[----:B------:R-:W-:-:S06]  /*348a0*/  VIADD R155, R174, 0x1 ;  /* 0x00000001ae9b7836 */ /* 0x000fcc0000000000 */
[----:B------:R-:W0:Y:S01]  /*348b0*/  LDC R20, c[0x0][0x22c] ;  /* 0x00008b00ff147b82 */ /* 0x000e220000000800 */
[----:B------:R-:W-:Y:S01]  /*348c0*/  IMAD.WIDE R162, R3, 0x2, R14 ;  /* 0x0000000203a27825 */ /* 0x000fe200078e020e */
[----:B------:R-:W-:-:S03]  /*348d0*/  PRMT R22, R60, 0x7632, R22 ;  /* 0x000076323c167816 */ /* 0x000fc60000000016 */
[----:B------:R-:W-:-:S03]  /*348e0*/  IMAD.WIDE R164, R3, 0x2, R12 ;  /* 0x0000000203a47825 */ /* 0x000fc600078e020c */
[----:B------:R-:W2:Y:S01]  /*348f0*/  LDC.64 R8, c[0x0][0x228] ;  /* 0x00008a00ff087b82 */ /* 0x000ea20000000a00 */
[----:B------:R-:W-:Y:S01]  /*34900*/  @P2 STG.E.U16 desc[UR60][R160.64], R60 ;  /* 0x0000003ca0002986 */ /* 0x000fe2000c10153c */
[----:B---3--:R-:W-:-:S06]  /*34910*/  ISETP.GE.AND P2, PT, R155, R0, PT ;  /* 0x000000009b00720c */ /* 0x008fcc0003f46270 */
[----:B------:R-:W3:Y:S01]  /*34920*/  LDC.64 R154, c[0x0][0x228] ;  /* 0x00008a00ff9a7b82 */ /* 0x000ee20000000a00 */
[----:B------:R4:W-:Y:S01]  /*34930*/  @P3 STG.E.U16 desc[UR60][R162.64], R22 ;  /* 0x00000016a2003986 */ /* 0x0009e2000c10153c */
[----:B-1----:R-:W-:-:S06]  /*34940*/  ISETP.LT.AND P5, PT, R173, R152, !P2 ;  /* 0x00000098ad00720c */ /* 0x002fcc00057a1270 */
[----:B------:R-:W1:Y:S01]  /*34950*/  LDC R0, c[0x0][0x22c] ;  /* 0x00008b00ff007b82 */ /* 0x000e620000000800 */
[----:B------:R0:W-:Y:S01]  /*34960*/  @P4 STG.E.U16 desc[UR60][R164.64], R28 ;  /* 0x0000001ca4004986 */ /* 0x0001e2000c10153c */
[----:B-----5:R-:W-:Y:S01]  /*34970*/  ISETP.LT.AND P4, PT, R172, R150, !P2 ;  /* 0x00000096ac00720c */ /* 0x020fe20005781270 */
[----:B------:R-:W-:Y:S01]  /*34980*/  IMAD.WIDE R166, R3, 0x2, R54 ;  /* 0x0000000203a67825 */ /* 0x000fe200078e0236 */
[----:B------:R-:W-:Y:S02]  /*34990*/  ISETP.LT.AND P3, PT, R171, R148, !P2 ;  /* 0x00000094ab00720c */ /* 0x000fe40005761270 */
[----:B----4-:R-:W-:Y:S01]  /*349a0*/  ISETP.LT.AND P2, PT, R170, R10, !P2 ;  /* 0x0000000aaa00720c */ /* 0x010fe20005741270 */
[----:B------:R-:W-:Y:S01]  /*349b0*/  IMAD.IADD R3, R3, 0x1, R145 ;  /* 0x0000000103037824 */ /* 0x000fe200078e0291 */
[----:B------:R-:W-:Y:S01]  /*349c0*/  PRMT R52, R28, 0x7632, R52 ;  /* 0x000076321c347816 */ /* 0x000fe20000000034 */
[----:B------:R-:W-:Y:S01]  /*349d0*/  VIADD R159, R174, 0x2 ;  /* 0x00000002ae9f7836 */ /* 0x000fe20000000000 */
[----:B------:R-:W-:Y:S01]  /*349e0*/  PRMT R22, R56, 0x7632, R22 ;  /* 0x0000763238167816 */ /* 0x000fe20000000016 */
[C---:B------:R-:W-:Y:S01]  /*349f0*/  IMAD.WIDE R160, R3.reuse, 0x2, R146 ;  /* 0x0000000203a07825 */ /* 0x040fe200078e0292 */
[----:B------:R-:W4:Y:S01]  /*34a00*/  LDC R10, c[0x0][0x228] ;  /* 0x00008a00ff0a7b82 */ /* 0x000f220000000800 */
[----:B------:R5:W-:Y:S02]  /*34a10*/  @P1 STG.E.U16 desc[UR60][R166.64], R52 ;  /* 0x00000034a6001986 */ /* 0x000be4000c10153c */
[----:B------:R-:W-:Y:S01]  /*34a20*/  IMAD.WIDE R162, R3, 0x2, R14 ;  /* 0x0000000203a27825 */ /* 0x000fe200078e020e */
[----:B0-----:R-:W-:-:S02]  /*34a30*/  ISETP.GE.AND P1, PT, R159, R20, PT ;  /* 0x000000149f00720c */ /* 0x001fc40003f26270 */
[----:B------:R-:W-:Y:S01]  /*34a40*/  PRMT R28, R24, 0x7632, R28 ;  /* 0x00007632181c7816 */ /* 0x000fe2000000001c */
[----:B------:R-:W-:Y:S01]  /*34a50*/  IMAD.WIDE R164, R3, 0x2, R12 ;  /* 0x0000000203a47825 */ /* 0x000fe200078e020c */
[----:B------:R-:W-:Y:S01]  /*34a60*/  @P5 STG.E.U16 desc[UR60][R160.64], R56 ;  /* 0x00000038a0005986 */ /* 0x000fe2000c10153c */
[----:B------:R-:W-:Y:S01]  /*34a70*/  PRMT R150, R25, 0x7632, R150 ;  /* 0x0000763219967816 */ /* 0x000fe20000000096 */
[----:B------:R-:W0:Y:S01]  /*34a80*/  LDC R20, c[0x0][0x228] ;  /* 0x00008a00ff147b82 */ /* 0x000e220000000800 */
[C---:B------:R-:W-:Y:S02]  /*34a90*/  IMAD.IADD R159, R3.reuse, 0x1, R145 ;  /* 0x00000001039f7824 */ /* 0x040fe400078e0291 */
[----:B-----5:R-:W-:Y:S01]  /*34aa0*/  IMAD.WIDE R166, R3, 0x2, R54 ;  /* 0x0000000203a67825 */ /* 0x020fe200078e0236 */
[----:B------:R5:W-:Y:S03]  /*34ab0*/  @P4 STG.E.U16 desc[UR60][R162.64], R22 ;  /* 0x00000016a2004986 */ /* 0x000be6000c10153c */
[----:B------:R-:W-:Y:S01]  /*34ac0*/  VIADD R3, R174, 0x3 ;  /* 0x00000003ae037836 */ /* 0x000fe20000000000 */
[----:B------:R5:W-:Y:S01]  /*34ad0*/  @P3 STG.E.U16 desc[UR60][R164.64], R24 ;  /* 0x00000018a4003986 */ /* 0x000be2000c10153c */
[----:B--2---:R-:W-:Y:S01]  /*34ae0*/  ISETP.LT.AND P6, PT, R173, R8, !P1 ;  /* 0x00000008ad00720c */ /* 0x004fe20004fc1270 */
[----:B------:R-:W2:Y:S01]  /*34af0*/  LDC R148, c[0x0][0x228] ;  /* 0x00008a00ff947b82 */ /* 0x000ea20000000800 */
[----:B------:R-:W-:Y:S01]  /*34b00*/  ISETP.LT.AND P3, PT, R170, R2, !P1 ;  /* 0x00000002aa00720c */ /* 0x000fe20004f61270 */
[----:B------:R-:W-:Y:S01]  /*34b10*/  @P2 STG.E.U16 desc[UR60][R166.64], R28 ;  /* 0x0000001ca6002986 */ /* 0x000fe2000c10153c */
[----:B------:R-:W-:-:S02]  /*34b20*/  ISETP.LT.AND P4, PT, R172, R156, !P1 ;  /* 0x0000009cac00720c */ /* 0x000fc40004f81270 */
[----:B---3--:R-:W-:Y:S02]  /*34b30*/  ISETP.LT.AND P2, PT, R171, R154, !P1 ;  /* 0x0000009aab00720c */ /* 0x008fe40004f41270 */
[----:B-1----:R-:W-:Y:S01]  /*34b40*/  ISETP.GE.AND P1, PT, R3, R0, PT ;  /* 0x000000000300720c */ /* 0x002fe20003f26270 */
[----:B------:R-:W1:Y:S08]  /*34b50*/  LDC R8, c[0x0][0x22c] ;  /* 0x00008b00ff087b82 */ /* 0x000e700000000800 */
[----:B------:R-:W3:Y:S01]  /*34b60*/  LDC R0, c[0x0][0x228] ;  /* 0x00008a00ff007b82 */ /* 0x000ee20000000800 */
[----:B------:R-:W-:Y:S01]  /*34b70*/  IMAD.WIDE R168, R159, 0x2, R146 ;  /* 0x000000029fa87825 */ /* 0x000fe200078e0292 */
[----:B------:R-:W-:-:S03]  /*34b80*/  PRMT R52, R61, 0x7632, R52 ;  /* 0x000076323d347816 */ /* 0x000fc60000000034 */
[----:B------:R-:W-:Y:S01]  /*34b90*/  IMAD.WIDE R2, R159, 0x2, R14 ;  /* 0x000000029f027825 */ /* 0x000fe200078e020e */
[----:B------:R4:W-:Y:S02]  /*34ba0*/  @P6 STG.E.U16 desc[UR60][R168.64], R61 ;  /* 0x0000003da8006986 */ /* 0x0009e4000c10153c */
[----:B-----5:R-:W5:Y:S01]  /*34bb0*/  LDC R22, c[0x0][0x228] ;  /* 0x00008a00ff167b82 */ /* 0x020f620000000800 */
[----:B------:R-:W-:Y:S01]  /*34bc0*/  ISETP.LT.AND P5, PT, R173, R158, !P1 ;  /* 0x0000009ead00720c */ /* 0x000fe20004fa1270 */
[C---:B------:R-:W-:Y:S01]  /*34bd0*/  IMAD.IADD R165, R159.reuse, 0x1, R145 ;  /* 0x000000019fa57824 */ /* 0x040fe200078e0291 */
[----:B------:R0:W-:Y:S05]  /*34be0*/  @P4 STG.E.U16 desc[UR60][R2.64], R52 ;  /* 0x0000003402004986 */ /* 0x0001ea000c10153c */
[----:B------:R-:W2:Y:S01]  /*34bf0*/  LDC R24, c[0x0][0x228] ;  /* 0x00008a00ff187b82 */ /* 0x000ea20000000800 */
[----:B----4-:R-:W-:-:S04]  /*34c00*/  IMAD.WIDE R60, R159, 0x2, R12 ;  /* 0x000000029f3c7825 */ /* 0x010fc800078e020c */
[----:B------:R-:W-:Y:S01]  /*34c10*/  IMAD.WIDE R158, R159, 0x2, R54 ;  /* 0x000000029f9e7825 */ /* 0x000fe200078e0236 */
[----:B0-----:R-:W-:Y:S02]  /*34c20*/  PRMT R3, R29, 0x7632, R3 ;  /* 0x000076321d037816 */ /* 0x001fe40000000003 */
[----:B------:R-:W0:Y:S01]  /*34c30*/  LDC R28, c[0x0][0x228] ;  /* 0x00008a00ff1c7b82 */ /* 0x000e220000000800 */
[----:B------:R-:W-:Y:S01]  /*34c40*/  @P2 STG.E.U16 desc[UR60][R60.64], R29 ;  /* 0x0000001d3c002986 */ /* 0x000fe2000c10153c */
[----:B------:R-:W-:-:S03]  /*34c50*/  ISETP.LT.AND P6, PT, R172, R10, !P1 ;  /* 0x0000000aac00720c */ /* 0x000fc60004fc1270 */
[----:B------:R4:W-:Y:S01]  /*34c60*/  @P3 STG.E.U16 desc[UR60][R158.64], R3 ;  /* 0x000000039e003986 */ /* 0x0009e2000c10153c */
[----:B------:R-:W-:Y:S02]  /*34c70*/  ISETP.LT.AND P3, PT, R171, R20, !P1 ;  /* 0x00000014ab00720c */ /* 0x000fe40004f61270 */
[----:B------:R-:W0:Y:S01]  /*34c80*/  LDC R10, c[0x0][0x228] ;  /* 0x00008a00ff0a7b82 */ /* 0x000e220000000800 */
[----:B---3--:R-:W-:Y:S01]  /*34c90*/  ISETP.LT.AND P1, PT, R170, R0, !P1 ;  /* 0x00000000aa00720c */ /* 0x008fe20004f21270 */
[----:B------:R-:W-:-:S06]  /*34ca0*/  VIADD R167, R174, 0x4 ;  /* 0x00000004aea77836 */ /* 0x000fcc0000000000 */
[----:B------:R-:W3:Y:S01]  /*34cb0*/  LDC R0, c[0x0][0x22c] ;  /* 0x00008b00ff007b82 */ /* 0x000ee20000000800 */
[----:B-1----:R-:W-:Y:S01]  /*34cc0*/  ISETP.GE.AND P2, PT, R167, R8, PT ;  /* 0x00000008a700720c */ /* 0x002fe20003f46270 */
[----:B------:R-:W-:Y:S01]  /*34cd0*/  IMAD.WIDE R160, R165, 0x2, R146 ;  /* 0x00000002a5a07825 */ /* 0x000fe200078e0292 */
[----:B------:R-:W-:-:S03]  /*34ce0*/  PRMT R56, R57, 0x7632, R56 ;  /* 0x0000763239387816 */ /* 0x000fc60000000038 */
[----:B------:R-:W-:Y:S02]  /*34cf0*/  IMAD.WIDE R162, R165, 0x2, R14 ;  /* 0x00000002a5a27825 */ /* 0x000fe400078e020e */
[----:B------:R-:W1:Y:S01]  /*34d00*/  LDC R20, c[0x0][0x228] ;  /* 0x00008a00ff147b82 */ /* 0x000e620000000800 */
[----:B-----5:R-:W-:Y:S01]  /*34d10*/  ISETP.LT.AND P4, PT, R173, R22, !P2 ;  /* 0x00000016ad00720c */ /* 0x020fe20005781270 */
[----:B------:R5:W-:Y:S01]  /*34d20*/  @P5 STG.E.U16 desc[UR60][R160.64], R57 ;  /* 0x00000039a0005986 */ /* 0x000be2000c10153c */
[----:B--2---:R-:W-:Y:S01]  /*34d30*/  ISETP.LT.AND P5, PT, R172, R24, !P2 ;  /* 0x00000018ac00720c */ /* 0x004fe200057a1270 */
[----:B----4-:R-:W-:Y:S02]  /*34d40*/  IMAD.WIDE R2, R165, 0x2, R12 ;  /* 0x00000002a5027825 */ /* 0x010fe400078e020c */
[----:B------:R2:W-:Y:S02]  /*34d50*/  @P6 STG.E.U16 desc[UR60][R162.64], R56 ;  /* 0x00000038a2006986 */ /* 0x0005e4000c10153c */
[----:B------:R-:W4:Y:S01]  /*34d60*/  LDC R22, c[0x0][0x228] ;  /* 0x00008a00ff167b82 */ /* 0x000f220000000800 */
[----:B0-----:R-:W-:Y:S01]  /*34d70*/  ISETP.LT.AND P6, PT, R171, R28, !P2 ;  /* 0x0000001cab00720c */ /* 0x001fe200057c1270 */
[----:B------:R-:W-:Y:S01]  /*34d80*/  IMAD.WIDE R28, R165, 0x2, R54 ;  /* 0x00000002a51c7825 */ /* 0x000fe200078e0236 */
[----:B------:R0:W-:Y:S03]  /*34d90*/  @P3 STG.E.U16 desc[UR60][R2.64], R25 ;  /* 0x0000001902003986 */ /* 0x0001e6000c10153c */
[----:B-----5:R-:W-:-:S02]  /*34da0*/  VIADD R161, R174, 0x5 ;  /* 0x00000005aea17836 */ /* 0x020fc40000000000 */
[----:B------:R-:W5:Y:S01]  /*34db0*/  LDC R24, c[0x0][0x228] ;  /* 0x00008a00ff187b82 */ /* 0x000f620000000800 */
[----:B------:R0:W-:Y:S01]  /*34dc0*/  @P1 STG.E.U16 desc[UR60][R28.64], R150 ;  /* 0x000000961c001986 */ /* 0x0001e2000c10153c */
[----:B------:R-:W-:-:S06]  /*34dd0*/  ISETP.LT.AND P1, PT, R170, R10, !P2 ;  /* 0x0000000aaa00720c */ /* 0x000fcc0005721270 */
[----:B------:R-:W5:Y:S01]  /*34de0*/  LDC R8, c[0x0][0x22c] ;  /* 0x00008b00ff087b82 */ /* 0x000f620000000800 */
[----:B---3--:R-:W-:Y:S01]  /*34df0*/  ISETP.GE.AND P2, PT, R161, R0, PT ;  /* 0x00000000a100720c */ /* 0x008fe20003f46270 */
[----:B------:R-:W-:-:S06]  /*34e00*/  IMAD.IADD R167, R165, 0x1, R145 ;  /* 0x00000001a5a77824 */ /* 0x000fcc00078e0291 */
[----:B------:R-:W3:Y:S01]  /*34e10*/  LDC R10, c[0x0][0x228] ;  /* 0x00008a00ff0a7b82 */ /* 0x000ee20000000800 */
[----:B--2---:R-:W-:Y:S01]  /*34e20*/  IMAD.WIDE R56, R167, 0x2, R146 ;  /* 0x00000002a7387825 */ /* 0x004fe200078e0292 */
[----:B------:R-:W-:-:S06]  /*34e30*/  PRMT R152, R62, 0x7632, R152 ;  /* 0x000076323e987816 */ /* 0x000fcc0000000098 */
[----:B------:R-:W2:Y:S01]  /*34e40*/  LDC R0, c[0x0][0x22c] ;  /* 0x00008b00ff007b82 */ /* 0x000ea20000000800 */
[C---:B------:R-:W-:Y:S01]  /*34e50*/  IMAD.WIDE R60, R167.reuse, 0x2, R14 ;  /* 0x00000002a73c7825 */ /* 0x040fe200078e020e */
[----:B------:R-:W-:Y:S03]  /*34e60*/  @P4 STG.E.U16 desc[UR60][R56.64], R62 ;  /* 0x0000003e38004986 */ /* 0x000fe6000c10153c */
[----:B------:R-:W-:-:S03]  /*34e70*/  IMAD.WIDE R158, R167, 0x2, R12 ;  /* 0x00000002a79e7825 */ /* 0x000fc600078e020c */
[----:B------:R-:W2:Y:S01]  /*34e80*/  LDC R52, c[0x0][0x228] ;  /* 0x00008a00ff347b82 */ /* 0x000ea20000000800 */
[----:B-1----:R-:W-:Y:S01]  /*34e90*/  ISETP.LT.AND P3, PT, R173, R20, !P2 ;  /* 0x00000014ad00720c */ /* 0x002fe20005761270 */
[----:B------:R1:W-:Y:S01]  /*34ea0*/  @P5 STG.E.U16 desc[UR60][R60.64], R152 ;  /* 0x000000983c005986 */ /* 0x0003e2000c10153c */
[----:B----4-:R-:W-:Y:S01]  /*34eb0*/  ISETP.LT.AND P4, PT, R172, R22, !P2 ;  /* 0x00000016ac00720c */ /* 0x010fe20005781270 */
[----:B0-----:R-:W-:Y:S02]  /*34ec0*/  IMAD.WIDE R2, R167, 0x2, R54 ;  /* 0x00000002a7027825 */ /* 0x001fe400078e0236 */
[----:B------:R0:W-:Y:S02]  /*34ed0*/  @P6 STG.E.U16 desc[UR60][R158.64], R30 ;  /* 0x0000001e9e006986 */ /* 0x0001e4000c10153c */
[----:B------:R-:W4:Y:S01]  /*34ee0*/  LDC R150, c[0x0][0x228] ;  /* 0x00008a00ff967b82 */ /* 0x000f220000000800 */
[----:B-----5:R-:W-:Y:S01]  /*34ef0*/  ISETP.LT.AND P5, PT, R171, R24, !P2 ;  /* 0x00000018ab00720c */ /* 0x020fe200057a1270 */
[----:B-1----:R-:W-:-:S06]  /*34f00*/  IMAD.IADD R61, R167, 0x1, R145 ;  /* 0x00000001a73d7824 */ /* 0x002fcc00078e0291 */
[----:B------:R-:W1:Y:S01]  /*34f10*/  LDC R20, c[0x0][0x228] ;  /* 0x00008a00ff147b82 */ /* 0x000e620000000800 */
[----:B0-----:R-:W-:Y:S01]  /*34f20*/  PRMT R30, R30, 0x7632, R30 ;  /* 0x000076321e1e7816 */ /* 0x001fe2000000001e */
[----:B------:R-:W-:-:S06]  /*34f30*/  VIADD R159, R174, 0x6 ;  /* 0x00000006ae9f7836 */ /* 0x000fcc0000000000 */
[----:B------:R-:W0:Y:S01]  /*34f40*/  LDC R22, c[0x0][0x228] ;  /* 0x00008a00ff167b82 */ /* 0x000e220000000800 */
[----:B------:R-:W-:Y:S01]  /*34f50*/  IMAD.WIDE R24, R61, 0x2, R146 ;  /* 0x000000023d187825 */ /* 0x000fe200078e0292 */
[----:B------:R5:W-:Y:S01]  /*34f60*/  @P1 STG.E.U16 desc[UR60][R2.64], R30 ;  /* 0x0000001e02001986 */ /* 0x000be2000c10153c */
[----:B------:R-:W-:Y:S02]  /*34f70*/  ISETP.GE.AND P1, PT, R159, R8, PT ;  /* 0x000000089f00720c */ /* 0x000fe40003f26270 */
[----:B------:R-:W-:Y:S01]  /*34f80*/  VIADD R159, R174, 0x7 ;  /* 0x00000007ae9f7836 */ /* 0x000fe20000000000 */
[----:B------:R-:W-:Y:S01]  /*34f90*/  @P3 STG.E.U16 desc[UR60][R24.64], R58 ;  /* 0x0000003a18003986 */ /* 0x000fe2000c10153c */
[----:B---3--:R-:W-:Y:S01]  /*34fa0*/  ISETP.LT.AND P3, PT, R170, R10, !P2 ;  /* 0x0000000aaa00720c */ /* 0x008fe20005761270 */
[----:B------:R-:W-:Y:S01]  /*34fb0*/  IMAD.WIDE R28, R61, 0x2, R14 ;  /* 0x000000023d1c7825 */ /* 0x000fe200078e020e */
[----:B------:R-:W-:Y:S01]  /*34fc0*/  PRMT R60, R58, 0x7632, R60 ;  /* 0x000076323a3c7816 */ /* 0x000fe2000000003c */
[----:B------:R-:W3:Y:S01]  /*34fd0*/  LDC R10, c[0x0][0x228] ;  /* 0x00008a00ff0a7b82 */ /* 0x000ee20000000800 */
[----:B--2---:R-:W-:Y:S01]  /*34fe0*/  ISETP.GE.AND P2, PT, R159, R0, PT ;  /* 0x000000009f00720c */ /* 0x004fe20003f46270 */
[----:B------:R-:W-:-:S02]  /*34ff0*/  IMAD.WIDE R56, R61, 0x2, R12 ;  /* 0x000000023d387825 */ /* 0x000fc400078e020c */
[----:B------:R2:W-:Y:S04]  /*35000*/  @P4 STG.E.U16 desc[UR60][R28.64], R60 ;  /* 0x0000003c1c004986 */ /* 0x0005e8000c10153c */
[----:B------:R-:W3:Y:S01]  /*35010*/  LDC R0, c[0x0][0x22c] ;  /* 0x00008b00ff007b82 */ /* 0x000ee20000000800 */
[----:B------:R-:W-:Y:S01]  /*35020*/  ISETP.LT.AND P4, PT, R173, R52, !P1 ;  /* 0x00000034ad00720c */ /* 0x000fe20004f81270 */
[----:B-----5:R-:W-:Y:S01]  /*35030*/  IMAD.WIDE R2, R61, 0x2, R54 ;  /* 0x000000023d027825 */ /* 0x020fe200078e0236 */
[----:B------:R-:W-:Y:S01]  /*35040*/  ISETP.LT.AND P6, PT, R172, R148, !P1 ;  /* 0x00000094ac00720c */ /* 0x000fe20004fc1270 */
[----:B------:R5:W-:Y:S01]  /*35050*/  @P5 STG.E.U16 desc[UR60][R56.64], R26 ;  /* 0x0000001a38005986 */ /* 0x000be2000c10153c */
[----:B----4-:R-:W-:Y:S02]  /*35060*/  ISETP.LT.AND P5, PT, R171, R150, !P1 ;  /* 0x00000096ab00720c */ /* 0x010fe40004fa1270 */
[----:B--2---:R-:W-:Y:S01]  /*35070*/  PRMT R29, R26, 0x7632, R29 ;  /* 0x000076321a1d7816 */ /* 0x004fe2000000001d */
[----:B------:R-:W2:Y:S01]  /*35080*/  LDC R8, c[0x0][0x228] ;  /* 0x00008a00ff087b82 */ /* 0x000ea20000000800 */
[----:B------:R-:W-:Y:S01]  /*35090*/  IMAD.IADD R159, R61, 0x1, R145 ;  /* 0x000000013d9f7824 */ /* 0x000fe200078e0291 */
[----:B-1----:R-:W-:-:S02]  /*350a0*/  ISETP.LT.AND P1, PT, R170, R20, !P1 ;  /* 0x00000014aa00720c */ /* 0x002fc40004f21270 */
[----:B------:R1:W-:Y:S01]  /*350b0*/  @P3 STG.E.U16 desc[UR60][R2.64], R29 ;  /* 0x0000001d02003986 */ /* 0x0003e2000c10153c */
[----:B0-----:R-:W-:-:S03]  /*350c0*/  ISETP.LT.AND P3, PT, R173, R22, !P2 ;  /* 0x00000016ad00720c */ /* 0x001fc60005761270 */
[----:B-----5:R-:W0:Y:S01]  /*350d0*/  LDC R26, c[0x0][0x228] ;  /* 0x00008a00ff1a7b82 */ /* 0x020e220000000800 */
[----:B------:R-:W-:Y:S01]  /*350e0*/  IMAD.WIDE R24, R159, 0x2, R146 ;  /* 0x000000029f187825 */ /* 0x000fe200078e0292 */
[----:B------:R-:W-:-:S03]  /*350f0*/  PRMT R20, R31, 0x7632, R20 ;  /* 0x000076321f147816 */ /* 0x000fc60000000014 */
[----:B------:R-:W-:Y:S01]  /*35100*/  IMAD.IADD R161, R159, 0x1, R145 ;  /* 0x000000019fa17824 */ /* 0x000fe200078e0291 */
[----:B-1----:R-:W-:Y:S01]  /*35110*/  PRMT R3, R63, 0x7632, R3 ;  /* 0x000076323f037816 */ /* 0x002fe20000000003 */
[C---:B------:R-:W-:Y:S01]  /*35120*/  IMAD.WIDE R28, R159.reuse, 0x2, R14 ;  /* 0x000000029f1c7825 */ /* 0x040fe200078e020e */
[----:B------:R-:W1:Y:S01]  /*35130*/  LDC R52, c[0x0][0x228] ;  /* 0x00008a00ff347b82 */ /* 0x000e620000000800 */
[----:B------:R-:W-:Y:S02]  /*35140*/  @P4 STG.E.U16 desc[UR60][R24.64], R63 ;  /* 0x0000003f18004986 */ /* 0x000fe4000c10153c */
[C---:B------:R-:W-:Y:S02]  /*35150*/  IMAD.WIDE R56, R159.reuse, 0x2, R12 ;  /* 0x000000029f387825 */ /* 0x040fe400078e020c */
[----:B------:R4:W-:Y:S02]  /*35160*/  @P6 STG.E.U16 desc[UR60][R28.64], R3 ;  /* 0x000000031c006986 */ /* 0x0009e4000c10153c */
[----:B------:R-:W-:Y:S01]  /*35170*/  IMAD.WIDE R60, R159, 0x2, R54 ;  /* 0x000000029f3c7825 */ /* 0x000fe200078e0236 */
[----:B------:R-:W5:Y:S03]  /*35180*/  LDC R30, c[0x0][0x228] ;  /* 0x00008a00ff1e7b82 */ /* 0x000f660000000800 */
[----:B------:R-:W-:Y:S01]  /*35190*/  VIADD R159, R174, 0x8 ;  /* 0x00000008ae9f7836 */ /* 0x000fe20000000000 */
[----:B------:R-:W-:Y:S04]  /*351a0*/  @P5 STG.E.U16 desc[UR60][R56.64], R31 ;  /* 0x0000001f38005986 */ /* 0x000fe8000c10153c */
[----:B------:R-:W5:Y:S01]  /*351b0*/  LDC R22, c[0x0][0x228] ;  /* 0x00008a00ff167b82 */ /* 0x000f620000000800 */
[----:B----4-:R-:W-:Y:S01]  /*351c0*/  IMAD.WIDE R2, R161, 0x2, R146 ;  /* 0x00000002a1027825 */ /* 0x010fe200078e0292 */
[----:B------:R4:W-:Y:S01]  /*351d0*/  @P1 STG.E.U16 desc[UR60][R60.64], R20 ;  /* 0x000000143c001986 */ /* 0x0009e2000c10153c */
[----:B---3--:R-:W-:-:S03]  /*351e0*/  ISETP.GE.AND P1, PT, R159, R0, PT ;  /* 0x000000009f00720c */ /* 0x008fc60003f26270 */
[----:B------:R3:W-:Y:S01]  /*351f0*/  @P3 STG.E.U16 desc[UR60][R2.64], R59 ;  /* 0x0000003b02003986 */ /* 0x0007e2000c10153c */
[----:B------:R-:W-:Y:S01]  /*35200*/  ISETP.LT.AND P3, PT, R171, R10, !P2 ;  /* 0x0000000aab00720c */ /* 0x000fe20005761270 */
[----:B------:R-:W5:Y:S01]  /*35210*/  LDC R0, c[0x0][0x22c] ;  /* 0x00008b00ff007b82 */ /* 0x000f620000000800 */
[----:B--2---:R-:W-:-:S07]  /*35220*/  ISETP.LT.AND P4, PT, R172, R8, !P2 ;  /* 0x00000008ac00720c */ /* 0x004fce0005781270 */
[----:B------:R-:W2:Y:S01]  /*35230*/  LDC R10, c[0x0][0x228] ;  /* 0x00008a00ff0a7b82 */ /* 0x000ea20000000800 */
[----:B0-----:R-:W-:-:S07]  /*35240*/  ISETP.LT.AND P2, PT, R170, R26, !P2 ;  /* 0x0000001aaa00720c */ /* 0x001fce0005741270 */
[----:B----4-:R-:W0:Y:S01]  /*35250*/  LDC R20, c[0x0][0x228] ;  /* 0x00008a00ff147b82 */ /* 0x010e220000000800 */
[----:B-1----:R-:W-:-:S07]  /*35260*/  ISETP.LT.AND P6, PT, R172, R52, !P1 ;  /* 0x00000034ac00720c */ /* 0x002fce0004fc1270 */
[----:B------:R-:W1:Y:S01]  /*35270*/  LDC R26, c[0x0][0x228] ;  /* 0x00008a00ff1a7b82 */ /* 0x000e620000000800 */
[----:B------:R-:W-:Y:S01]  /*35280*/  PRMT R62, R59, 0x7632, R62 ;  /* 0x000076323b3e7816 */ /* 0x000fe2000000003e */
[----:B---3--:R-:W-:Y:S01]  /*35290*/  IMAD.WIDE R2, R161, 0x2, R14 ;  /* 0x00000002a1027825 */ /* 0x008fe200078e020e */
[----:B-----5:R-:W-:-:S03]  /*352a0*/  ISETP.LT.AND P5, PT, R173, R30, !P1 ;  /* 0x0000001ead00720c */ /* 0x020fc60004fa1270 */
[----:B------:R-:W-:Y:S02]  /*352b0*/  IMAD.WIDE R24, R161, 0x2, R12 ;  /* 0x00000002a1187825 */ /* 0x000fe400078e020c */
[----:B------:R-:W3:Y:S01]  /*352c0*/  LDC R52, c[0x0][0x228] ;  /* 0x00008a00ff347b82 */ /* 0x000ee20000000800 */
[----:B------:R-:W-:Y:S01]  /*352d0*/  PRMT R63, R27, 0x7632, R63 ;  /* 0x000076321b3f7816 */ /* 0x000fe2000000003f */
[----:B------:R-:W-:Y:S02]  /*352e0*/  VIADD R61, R174, 0x9 ;  /* 0x00000009ae3d7836 */ /* 0x000fe40000000000 */
[C---:B------:R-:W-:Y:S01]  /*352f0*/  IMAD.WIDE R28, R161.reuse, 0x2, R54 ;  /* 0x00000002a11c7825 */ /* 0x040fe200078e0236 */
[----:B------:R4:W-:Y:S03]  /*35300*/  @P4 STG.E.U16 desc[UR60][R2.64], R62 ;  /* 0x0000003e02004986 */ /* 0x0009e6000c10153c */
[----:B------:R-:W5:Y:S01]  /*35310*/  LDC R8, c[0x0][0x22c] ;  /* 0x00008b00ff087b82 */ /* 0x000f620000000800 */
[----:B------:R1:W-:Y:S01]  /*35320*/  @P3 STG.E.U16 desc[UR60][R24.64], R27 ;  /* 0x0000001b18003986 */ /* 0x0003e2000c10153c */
[----:B------:R-:W-:Y:S01]  /*35330*/  IMAD.IADD R59, R161, 0x1, R145 ;  /* 0x00000001a13b7824 */ /* 0x000fe200078e0291 */
[----:B------:R-:W-:-:S05]  /*35340*/  ISETP.GE.AND P3, PT, R61, R0, PT ;  /* 0x000000003d00720c */ /* 0x000fca0003f66270 */
[----:B------:R-:W5:Y:S01]  /*35350*/  LDC R58, c[0x0][0x228] ;  /* 0x00008a00ff3a7b82 */ /* 0x000f620000000800 */
[----:B------:R-:W-:Y:S01]  /*35360*/  @P2 STG.E.U16 desc[UR60][R28.64], R63 ;  /* 0x0000003f1c002986 */ /* 0x000fe2000c10153c */
[----:B--2---:R-:W-:Y:S01]  /*35370*/  ISETP.LT.AND P2, PT, R171, R10, !P1 ;  /* 0x0000000aab00720c */ /* 0x004fe20004f41270 */
[----:B------:R-:W-:Y:S01]  /*35380*/  IMAD.WIDE R30, R59, 0x2, R146 ;  /* 0x000000023b1e7825 */ /* 0x000fe200078e0292 */
[----:B0-----:R-:W-:-:S04]  /*35390*/  ISETP.LT.AND P1, PT, R170, R20, !P1 ;  /* 0x00000014aa00720c */ /* 0x001fc80004f21270 */
[----:B------:R-:W0:Y:S08]  /*353a0*/  LDC R60, c[0x0][0x228] ;  /* 0x00008a00ff3c7b82 */ /* 0x000e300000000800 */
[----:B------:R-:W2:Y:S01]  /*353b0*/  LDC R61, c[0x0][0x228] ;  /* 0x00008a00ff3d7b82 */ /* 0x000ea20000000800 */
[----:B------:R-:W-:-:S07]  /*353c0*/  IMAD.WIDE R56, R59, 0x2, R14 ;  /* 0x000000023b387825 */ /* 0x000fce00078e020e */
[----:B----4-:R-:W4:Y:S01]  /*353d0*/  LDC R62, c[0x0][0x228] ;  /* 0x00008a00ff3e7b82 */ /* 0x010f220000000800 */
[----:B------:R-:W-:Y:S01]  /*353e0*/  PRMT R148, R88, 0x7632, R148 ;  /* 0x0000763258947816 */ /* 0x000fe20000000094 */
[----:B------:R3:W-:Y:S01]  /*353f0*/  @P5 STG.E.U16 desc[UR60][R30.64], R88 ;  /* 0x000000581e005986 */ /* 0x0007e2000c10153c */
[----:B------:R-:W-:Y:S01]  /*35400*/  ISETP.LT.AND P4, PT, R173, R22, !P3 ;  /* 0x00000016ad00720c */ /* 0x000fe20005f81270 */
[----:B------:R-:W-:Y:S01]  /*35410*/  IMAD.WIDE R2, R59, 0x2, R12 ;  /* 0x000000023b027825 */ /* 0x000fe200078e020c */
[----:B-1----:R-:W-:-:S03]  /*35420*/  ISETP.LT.AND P5, PT, R172, R26, !P3 ;  /* 0x0000001aac00720c */ /* 0x002fc60005fa1270 */
[----:B------:R-:W1:Y:S01]  /*35430*/  LDC R10, c[0x0][0x228] ;  /* 0x00008a00ff0a7b82 */ /* 0x000e620000000800 */
[C---:B------:R-:W-:Y:S01]  /*35440*/  IMAD.WIDE R24, R59.reuse, 0x2, R54 ;  /* 0x000000023b187825 */ /* 0x040fe200078e0236 */
[----:B------:R-:W-:Y:S01]  /*35450*/  PRMT R22, R92, 0x7632, R22 ;  /* 0x000076325c167816 */ /* 0x000fe20000000016 */
[----:B------:R5:W-:Y:S02]  /*35460*/  @P6 STG.E.U16 desc[UR60][R56.64], R148 ;  /* 0x0000009438006986 */ /* 0x000be4000c10153c */
[----:B---3--:R-:W-:-:S03]  /*35470*/  IMAD.IADD R31, R59, 0x1, R145 ;  /* 0x000000013b1f7824 */ /* 0x008fc600078e0291 */
[----:B------:R-:W3:Y:S01]  /*35480*/  LDC R0, c[0x0][0x22c] ;  /* 0x00008b00ff007b82 */ /* 0x000ee20000000800 */
[----:B------:R-:W-:Y:S01]  /*35490*/  @P2 STG.E.U16 desc[UR60][R2.64], R92 ;  /* 0x0000005c02002986 */ /* 0x000fe2000c10153c */
[----:B------:R-:W-:Y:S01]  /*354a0*/  IMAD.WIDE R26, R31, 0x2, R146 ;  /* 0x000000021f1a7825 */ /* 0x000fe200078e0292 */
[----:B------:R-:W-:Y:S02]  /*354b0*/  ISETP.LT.AND P6, PT, R171, R52, !P3 ;  /* 0x00000034ab00720c */ /* 0x000fe40005fc1270 */
[----:B------:R0:W-:Y:S01]  /*354c0*/  @P1 STG.E.U16 desc[UR60][R24.64], R22 ;  /* 0x0000001618001986 */ /* 0x0001e2000c10153c */
[----:B-----5:R-:W-:Y:S02]  /*354d0*/  VIADD R57, R174, 0xa ;  /* 0x0000000aae397836 */ /* 0x020fe40000000000 */
[----:B------:R-:W5:Y:S01]  /*354e0*/  LDC R20, c[0x0][0x228] ;  /* 0x00008a00ff147b82 */ /* 0x000f620000000800 */
[----:B------:R-:W-:Y:S01]  /*354f0*/  IMAD.WIDE R28, R31, 0x2, R14 ;  /* 0x000000021f1c7825 */ /* 0x000fe200078e020e */
[----:B------:R-:W-:-:S02]  /*35500*/  PRMT R30, R120, 0x7632, R30 ;  /* 0x00007632781e7816 */ /* 0x000fc4000000001e */
[----:B------:R-:W-:Y:S02]  /*35510*/  ISETP.GE.AND P2, PT, R57, R8, PT ;  /* 0x000000083900720c */ /* 0x000fe40003f46270 */
[----:B------:R-:W-:Y:S02]  /*35520*/  ISETP.LT.AND P1, PT, R170, R58, !P3 ;  /* 0x0000003aaa00720c */ /* 0x000fe40005f21270 */
[----:B------:R-:W5:Y:S01]  /*35530*/  LDC R52, c[0x0][0x228] ;  /* 0x00008a00ff347b82 */ /* 0x000f620000000800 */
[----:B------:R1:W-:Y:S07]  /*35540*/  @P4 STG.E.U16 desc[UR60][R26.64], R120 ;  /* 0x000000781a004986 */ /* 0x0003ee000c10153c */
[----:B0-----:R-:W0:Y:S01]  /*35550*/  LDC R22, c[0x0][0x228] ;  /* 0x00008a00ff167b82 */ /* 0x001e220000000800 */
[----:B------:R1:W-:Y:S01]  /*35560*/  @P5 STG.E.U16 desc[UR60][R28.64], R30 ;  /* 0x0000001e1c005986 */ /* 0x0003e2000c10153c */
[----:B------:R-:W-:-:S02]  /*35570*/  ISETP.LT.AND P5, PT, R173, R60, !P2 ;  /* 0x0000003cad00720c */ /* 0x000fc400057a1270 */
[----:B--2---:R-:W-:-:S04]  /*35580*/  ISETP.LT.AND P4, PT, R172, R61, !P2 ;  /* 0x0000003dac00720c */ /* 0x004fc80005781270 */
[----:B------:R-:W2:Y:S01]  /*35590*/  LDC R8, c[0x0][0x22c] ;  /* 0x00008b00ff087b82 */ /* 0x000ea20000000800 */
[----:B----4-:R-:W-:Y:S01]  /*355a0*/  ISETP.LT.AND P3, PT, R171, R62, !P2 ;  /* 0x0000003eab00720c */ /* 0x010fe20005761270 */
[C---:B------:R-:W-:Y:S02]  /*355b0*/  IMAD.IADD R59, R31.reuse, 0x1, R145 ;  /* 0x000000011f3b7824 */ /* 0x040fe400078e0291 */
[----:B------:R-:W-:-:S04]  /*355c0*/  IMAD.WIDE R2, R31, 0x2, R12 ;  /* 0x000000021f027825 */ /* 0x000fc800078e020c */
[----:B------:R-:W-:Y:S01]  /*355d0*/  IMAD.WIDE R24, R31, 0x2, R54 ;  /* 0x000000021f187825 */ /* 0x000fe200078e0236 */
[----:B------:R-:W-:Y:S01]  /*355e0*/  PRMT R31, R124, 0x7632, R31 ;  /* 0x000076327c1f7816 */ /* 0x000fe2000000001f */
[----:B------:R-:W-:Y:S01]  /*355f0*/  @P6 STG.E.U16 desc[UR60][R2.64], R124 ;  /* 0x0000007c02006986 */ /* 0x000fe2000c10153c */
[----:B-1----:R-:W-:Y:S01]  /*35600*/  ISETP.LT.AND P2, PT, R170, R10, !P2 ;  /* 0x0000000aaa00720c */ /* 0x002fe20005741270 */
[----:B------:R-:W-:Y:S01]  /*35610*/  VIADD R61, R174, 0xb ;  /* 0x0000000bae3d7836 */ /* 0x000fe20000000000 */
[----:B------:R-:W1:Y:S01]  /*35620*/  LDC R10, c[0x0][0x228] ;  /* 0x00008a00ff0a7b82 */ /* 0x000e620000000800 */
[----:B------:R-:W-:Y:S01]  /*35630*/  IMAD.WIDE R26, R59, 0x2, R146 ;  /* 0x000000023b1a7825 */ /* 0x000fe200078e0292 */
[----:B------:R-:W-:Y:S01]  /*35640*/  PRMT R57, R89, 0x7632, R57 ;  /* 0x0000763259397816 */ /* 0x000fe20000000039 */
[----:B------:R4:W-:Y:S02]  /*35650*/  @P1 STG.E.U16 desc[UR60][R24.64], R31 ;  /* 0x0000001f18001986 */ /* 0x0009e4000c10153c */
[----:B------:R-:W-:-:S03]  /*35660*/  IMAD.WIDE R28, R59, 0x2, R14 ;  /* 0x000000023b1c7825 */ /* 0x000fc600078e020e */
[----:B------:R-:W1:Y:S01]  /*35670*/  LDC R58, c[0x0][0x228] ;  /* 0x00008a00ff3a7b82 */ /* 0x000e620000000800 */
[----:B---3--:R-:W-:Y:S01]  /*35680*/  ISETP.GE.AND P1, PT, R61, R0, PT ;  /* 0x000000003d00720c */ /* 0x008fe20003f26270 */
[----:B------:R-:W-:Y:S01]  /*35690*/  @P5 STG.E.U16 desc[UR60][R26.64], R89 ;  /* 0x000000591a005986 */ /* 0x000fe2000c10153c */
[----:B----4-:R-:W-:-:S03]  /*356a0*/  IMAD.WIDE R30, R59, 0x2, R12 ;  /* 0x000000023b1e7825 */ /* 0x010fc600078e020c */
[----:B------:R3:W-:Y:S01]  /*356b0*/  @P4 STG.E.U16 desc[UR60][R28.64], R57 ;  /* 0x000000391c004986 */ /* 0x0007e2000c10153c */
[----:B------:R-:W-:Y:S01]  /*356c0*/  PRMT R25, R93, 0x7632, R25 ;  /* 0x000076325d197816 */ /* 0x000fe20000000019 */
[----:B------:R-:W4:Y:S02]  /*356d0*/  LDC R60, c[0x0][0x228] ;  /* 0x00008a00ff3c7b82 */ /* 0x000f240000000800 */
[----:B------:R-:W-:Y:S01]  /*356e0*/  @P3 STG.E.U16 desc[UR60][R30.64], R93 ;  /* 0x0000005d1e003986 */ /* 0x000fe2000c10153c */
[----:B-----5:R-:W-:Y:S01]  /*356f0*/  ISETP.LT.AND P3, PT, R173, R20, !P1 ;  /* 0x00000014ad00720c */ /* 0x020fe20004f61270 */
[----:B------:R-:W-:Y:S01]  /*35700*/  VIADD R3, R174, 0xc ;  /* 0x0000000cae037836 */ /* 0x000fe20000000000 */
[----:B0-----:R-:W-:Y:S02]  /*35710*/  ISETP.LT.AND P4, PT, R172, R22, !P1 ;  /* 0x00000016ac00720c */ /* 0x001fe40004f81270 */
[----:B------:R-:W-:Y:S01]  /*35720*/  ISETP.LT.AND P5, PT, R171, R52, !P1 ;  /* 0x00000034ab00720c */ /* 0x000fe20004fa1270 */
[----:B------:R-:W0:Y:S01]  /*35730*/  LDC R20, c[0x0][0x228] ;  /* 0x00008a00ff147b82 */ /* 0x000e220000000800 */
[----:B---3--:R-:W-:-:S04]  /*35740*/  IMAD.WIDE R56, R59, 0x2, R54 ;  /* 0x000000023b387825 */ /* 0x008fc800078e0236 */
[----:B------:R-:W-:-:S03]  /*35750*/  IMAD.IADD R59, R59, 0x1, R145 ;  /* 0x000000013b3b7824 */ /* 0x000fc600078e0291 */
[----:B------:R-:W3:Y:S01]  /*35760*/  LDC R22, c[0x0][0x228] ;  /* 0x00008a00ff167b82 */ /* 0x000ee20000000800 */
[----:B------:R5:W-:Y:S01]  /*35770*/  @P2 STG.E.U16 desc[UR60][R56.64], R25 ;  /* 0x0000001938002986 */ /* 0x000be2000c10153c */
[----:B--2---:R-:W-:Y:S01]  /*35780*/  ISETP.GE.AND P2, PT, R3, R8, PT ;  /* 0x000000080300720c */ /* 0x004fe20003f46270 */
[----:B------:R-:W-:-:S05]  /*35790*/  IMAD.WIDE R2, R59, 0x2, R146 ;  /* 0x000000023b027825 */ /* 0x000fca00078e0292 */
[----:B------:R-:W2:Y:S01]  /*357a0*/  LDC R0, c[0x0][0x22c] ;  /* 0x00008b00ff007b82 */ /* 0x000ea20000000800 */
[----:B------:R-:W-:-:S04]  /*357b0*/  IMAD.WIDE R26, R59, 0x2, R12 ;  /* 0x000000023b1a7825 */ /* 0x000fc800078e020c */
[----:B-----5:R-:W-:Y:S01]  /*357c0*/  IMAD.WIDE R24, R59, 0x2, R14 ;  /* 0x000000023b187825 */ /* 0x020fe200078e020e */
[----:B------:R-:W-:Y:S02]  /*357d0*/  PRMT R56, R121, 0x7632, R56 ;  /* 0x0000763279387816 */ /* 0x000fe40000000038 */
[----:B------:R-:W5:Y:S01]  /*357e0*/  LDC R30, c[0x0][0x228] ;  /* 0x00008a00ff1e7b82 */ /* 0x000f620000000800 */
[----:B------:R-:W-:Y:S01]  /*357f0*/  @P3 STG.E.U16 desc[UR60][R2.64], R121 ;  /* 0x0000007902003986 */ /* 0x000fe2000c10153c */
[----:B-1----:R-:W-:-:S03]  /*35800*/  ISETP.LT.AND P1, PT, R170, R58, !P1 ;  /* 0x0000003aaa00720c */ /* 0x002fc60004f21270 */
[----:B------:R1:W-:Y:S03]  /*35810*/  @P4 STG.E.U16 desc[UR60][R24.64], R56 ;  /* 0x0000003818004986 */ /* 0x0003e6000c10153c */
[----:B------:R-:W5:Y:S01]  /*35820*/  LDC R8, c[0x0][0x22c] ;  /* 0x00008b00ff087b82 */ /* 0x000f620000000800 */
[----:B------:R-:W-:Y:S01]  /*35830*/  @P5 STG.E.U16 desc[UR60][R26.64], R125 ;  /* 0x0000007d1a005986 */ /* 0x000fe2000c10153c */
[----:B------:R-:W-:-:S06]  /*35840*/  ISETP.LT.AND P5, PT, R173, R10, !P2 ;  /* 0x0000000aad00720c */ /* 0x000fcc00057a1270 */
[----:B------:R-:W5:Y:S01]  /*35850*/  LDC R10, c[0x0][0x228] ;  /* 0x00008a00ff0a7b82 */ /* 0x000f620000000800 */
[----:B------:R-:W-:Y:S01]  /*35860*/  IMAD.WIDE R28, R59, 0x2, R54 ;  /* 0x000000023b1c7825 */ /* 0x000fe200078e0236 */
[----:B------:R-:W-:Y:S02]  /*35870*/  PRMT R57, R125, 0x7632, R57 ;  /* 0x000076327d397816 */ /* 0x000fe40000000039 */
[----:B----4-:R-:W-:-:S04]  /*35880*/  ISETP.LT.AND P4, PT, R172, R60, !P2 ;  /* 0x0000003cac00720c */ /* 0x010fc80005781270 */
[----:B------:R-:W4:Y:S01]  /*35890*/  LDC R52, c[0x0][0x228] ;  /* 0x00008a00ff347b82 */ /* 0x000f220000000800 */
[----:B------:R-:W-:Y:S01]  /*358a0*/  IMAD.IADD R59, R59, 0x1, R145 ;  /* 0x000000013b3b7824 */ /* 0x000fe200078e0291 */
[----:B0-----:R-:W-:Y:S01]  /*358b0*/  ISETP.LT.AND P3, PT, R171, R20, !P2 ;  /* 0x00000014ab00720c */ /* 0x001fe20005761270 */
[----:B------:R-:W-:-:S05]  /*358c0*/  VIADD R31, R174, 0xd ;  /* 0x0000000dae1f7836 */ /* 0x000fca0000000000 */
[----:B-1----:R-:W0:Y:S01]  /*358d0*/  LDC R56, c[0x0][0x228] ;  /* 0x00008a00ff387b82 */ /* 0x002e220000000800 */
[----:B---3--:R-:W-:Y:S01]  /*358e0*/  ISETP.LT.AND P2, PT, R170, R22, !P2 ;  /* 0x00000016aa00720c */ /* 0x008fe20005741270 */
[----:B------:R-:W-:Y:S01]  /*358f0*/  IMAD.WIDE R2, R59, 0x2, R146 ;  /* 0x000000023b027825 */ /* 0x000fe200078e0292 */
[----:B------:R1:W-:Y:S01]  /*35900*/  @P1 STG.E.U16 desc[UR60][R28.64], R57 ;  /* 0x000000391c001986 */ /* 0x0003e2000c10153c */
[----:B--2---:R-:W-:-:S04]  /*35910*/  ISETP.GE.AND P1, PT, R31, R0, PT ;  /* 0x000000001f00720c */ /* 0x004fc80003f26270 */
[----:B------:R-:W2:Y:S01]  /*35920*/  LDC R58, c[0x0][0x228] ;  /* 0x00008a00ff3a7b82 */ /* 0x000ea20000000800 */
[----:B------:R-:W-:Y:S01]  /*35930*/  PRMT R22, R90, 0x7632, R22 ;  /* 0x000076325a167816 */ /* 0x000fe20000000016 */
[----:B------:R-:W-:Y:S01]  /*35940*/  IMAD.WIDE R24, R59, 0x2, R14 ;  /* 0x000000023b187825 */ /* 0x000fe200078e020e */
[----:B------:R3:W-:Y:S01]  /*35950*/  @P5 STG.E.U16 desc[UR60][R2.64], R90 ;  /* 0x0000005a02005986 */ /* 0x0007e2000c10153c */
[----:B-----5:R-:W-:-:S04]  /*35960*/  ISETP.LT.AND P5, PT, R173, R30, !P1 ;  /* 0x0000001ead00720c */ /* 0x020fc80004fa1270 */
[----:B------:R-:W5:Y:S01]  /*35970*/  LDC R20, c[0x0][0x228] ;  /* 0x00008a00ff147b82 */ /* 0x000f620000000800 */
[C---:B-1----:R-:W-:Y:S02]  /*35980*/  IMAD.IADD R57, R59.reuse, 0x1, R145 ;  /* 0x000000013b397824 */ /* 0x042fe400078e0291 */
[----:B------:R-:W-:-:S04]  /*35990*/  IMAD.WIDE R26, R59, 0x2, R12 ;  /* 0x000000023b1a7825 */ /* 0x000fc800078e020c */
[----:B------:R-:W-:Y:S01]  /*359a0*/  IMAD.WIDE R28, R59, 0x2, R54 ;  /* 0x000000023b1c7825 */ /* 0x000fe200078e0236 */
[----:B------:R-:W-:Y:S01]  /*359b0*/  PRMT R59, R94, 0x7632, R59 ;  /* 0x000076325e3b7816 */ /* 0x000fe2000000003b */
[----:B------:R-:W1:Y:S02]  /*359c0*/  LDC R0, c[0x0][0x22c] ;  /* 0x00008b00ff007b82 */ /* 0x000e640000000800 */
[----:B---3--:R-:W-:Y:S01]  /*359d0*/  VIADD R3, R174, 0xe ;  /* 0x0000000eae037836 */ /* 0x008fe20000000000 */
[----:B------:R3:W-:Y:S01]  /*359e0*/  @P4 STG.E.U16 desc[UR60][R24.64], R22 ;  /* 0x0000001618004986 */ /* 0x0007e2000c10153c */
[----:B------:R-:W-:-:S03]  /*359f0*/  ISETP.LT.AND P4, PT, R172, R10, !P1 ;  /* 0x0000000aac00720c */ /* 0x000fc60004f81270 */
[----:B------:R-:W-:Y:S01]  /*35a00*/  @P3 STG.E.U16 desc[UR60][R26.64], R94 ;  /* 0x0000005e1a003986 */ /* 0x000fe2000c10153c */
[----:B------:R-:W-:Y:S01]  /*35a10*/  IMAD.WIDE R30, R57, 0x2, R146 ;  /* 0x00000002391e7825 */ /* 0x000fe200078e0292 */
[----:B------:R-:W1:Y:S02]  /*35a20*/  LDC R10, c[0x0][0x228] ;  /* 0x00008a00ff0a7b82 */ /* 0x000e640000000800 */
[----:B------:R-:W-:Y:S01]  /*35a30*/  @P2 STG.E.U16 desc[UR60][R28.64], R59 ;  /* 0x0000003b1c002986 */ /* 0x000fe2000c10153c */
[----:B------:R-:W-:Y:S02]  /*35a40*/  ISETP.GE.AND P2, PT, R3, R8, PT ;  /* 0x000000080300720c */ /* 0x000fe40003f46270 */
[----:B----4-:R-:W-:-:S03]  /*35a50*/  ISETP.LT.AND P3, PT, R171, R52, !P1 ;  /* 0x00000034ab00720c */ /* 0x010fc60004f61270 */
[----:B------:R-:W4:Y:S01]  /*35a60*/  LDC R8, c[0x0][0x228] ;  /* 0x00008a00ff087b82 */ /* 0x000f220000000800 */
[----:B0-----:R-:W-:Y:S01]  /*35a70*/  ISETP.LT.AND P1, PT, R170, R56, !P1 ;  /* 0x00000038aa00720c */ /* 0x001fe20004f21270 */
[----:B------:R0:W-:Y:S01]  /*35a80*/  @P5 STG.E.U16 desc[UR60][R30.64], R122 ;  /* 0x0000007a1e005986 */ /* 0x0001e2000c10153c */
[----:B------:R-:W-:-:S05]  /*35a90*/  IMAD.WIDE R2, R57, 0x2, R14 ;  /* 0x0000000239027825 */ /* 0x000fca00078e020e */
[----:B---3--:R-:W3:Y:S01]  /*35aa0*/  LDC R22, c[0x0][0x228] ;  /* 0x00008a00ff167b82 */ /* 0x008ee20000000800 */
[----:B------:R-:W-:-:S07]  /*35ab0*/  IMAD.WIDE R24, R57, 0x2, R12 ;  /* 0x0000000239187825 */ /* 0x000fce00078e020c */
[----:B------:R-:W3:Y:S01]  /*35ac0*/  LDC R52, c[0x0][0x228] ;  /* 0x00008a00ff347b82 */ /* 0x000ee20000000800 */
[----:B0-----:R-:W-:Y:S01]  /*35ad0*/  PRMT R122, R122, 0x7632, R122 ;  /* 0x000076327a7a7816 */ /* 0x001fe2000000007a */
[----:B------:R-:W-:Y:S01]  /*35ae0*/  IMAD.IADD R59, R57, 0x1, R145 ;  /* 0x00000001393b7824 */ /* 0x000fe200078e0291 */
[----:B--2---:R-:W-:Y:S01]  /*35af0*/  ISETP.LT.AND P5, PT, R173, R58, !P2 ;  /* 0x0000003aad00720c */ /* 0x004fe200057a1270 */
[----:B------:R-:W-:Y:S01]  /*35b00*/  IMAD.WIDE R26, R57, 0x2, R54 ;  /* 0x00000002391a7825 */ /* 0x000fe200078e0236 */
[----:B------:R-:W-:Y:S01]  /*35b10*/  PRMT R31, R126, 0x7632, R31 ;  /* 0x000076327e1f7816 */ /* 0x000fe2000000001f */
[----:B------:R0:W-:Y:S01]  /*35b20*/  @P4 STG.E.U16 desc[UR60][R2.64], R122 ;  /* 0x0000007a02004986 */ /* 0x0001e2000c10153c */
[----:B-----5:R-:W-:Y:S01]  /*35b30*/  ISETP.LT.AND P4, PT, R172, R20, !P2 ;  /* 0x00000014ac00720c */ /* 0x020fe20005781270 */
[----:B------:R-:W-:Y:S01]  /*35b40*/  VIADD R57, R174, 0xf ;  /* 0x0000000fae397836 */ /* 0x000fe20000000000 */
[----:B------:R-:W2:Y:S01]  /*35b50*/  LDC R20, c[0x0][0x228] ;  /* 0x00008a00ff147b82 */ /* 0x000ea20000000800 */
[----:B------:R-:W-:Y:S01]  /*35b60*/  @P3 STG.E.U16 desc[UR60][R24.64], R126 ;  /* 0x0000007e18003986 */ /* 0x000fe2000c10153c */
[----:B------:R-:W-:-:S03]  /*35b70*/  IMAD.WIDE R28, R59, 0x2, R146 ;  /* 0x000000023b1c7825 */ /* 0x000fc600078e0292 */
[----:B------:R5:W-:Y:S01]  /*35b80*/  @P1 STG.E.U16 desc[UR60][R26.64], R31 ;  /* 0x0000001f1a001986 */ /* 0x000be2000c10153c */
[----:B-1----:R-:W-:Y:S02]  /*35b90*/  ISETP.GE.AND P1, PT, R57, R0, PT ;  /* 0x000000003900720c */ /* 0x002fe40003f26270 */
[----:B------:R-:W1:Y:S01]  /*35ba0*/  LDC R56, c[0x0][0x228] ;  /* 0x00008a00ff387b82 */ /* 0x000e620000000800 */
[----:B0-----:R-:W-:Y:S01]  /*35bb0*/  PRMT R3, R91, 0x7632, R3 ;  /* 0x000076325b037816 */ /* 0x001fe20000000003 */
[----:B------:R-:W-:Y:S01]  /*35bc0*/  @P5 STG.E.U16 desc[UR60][R28.64], R91 ;  /* 0x0000005b1c005986 */ /* 0x000fe2000c10153c */
[----:B----4-:R-:W-:-:S05]  /*35bd0*/  ISETP.LT.AND P3, PT, R171, R8, !P2 ;  /* 0x00000008ab00720c */ /* 0x010fca0005761270 */
[----:B------:R-:W0:Y:S01]  /*35be0*/  LDC R0, c[0x0][0x22c] ;  /* 0x00008b00ff007b82 */ /* 0x000e220000000800 */
[----:B-----5:R-:W-:Y:S01]  /*35bf0*/  IMAD.WIDE R30, R59, 0x2, R14 ;  /* 0x000000023b1e7825 */ /* 0x020fe200078e020e */
[----:B------:R-:W-:Y:S02]  /*35c00*/  ISETP.LT.AND P2, PT, R170, R10, !P2 ;  /* 0x0000000aaa00720c */ /* 0x000fe40005741270 */
[----:B---3--:R-:W-:Y:S02]  /*35c10*/  ISETP.LT.AND P5, PT, R172, R52, !P1 ;  /* 0x00000034ac00720c */ /* 0x008fe40004fa1270 */
[----:B------:R3:W-:Y:S01]  /*35c20*/  @P4 STG.E.U16 desc[UR60][R30.64], R3 ;  /* 0x000000031e004986 */ /* 0x0007e2000c10153c */
[----:B------:R-:W-:Y:S01]  /*35c30*/  ISETP.LT.AND P4, PT, R173, R22, !P1 ;  /* 0x00000016ad00720c */ /* 0x000fe20004f81270 */
[----:B------:R-:W4:Y:S01]  /*35c40*/  LDC R10, c[0x0][0x228] ;  /* 0x00008a00ff0a7b82 */ /* 0x000f220000000800 */
[----:B------:R-:W-:-:S07]  /*35c50*/  IMAD.IADD R57, R59, 0x1, R145 ;  /* 0x000000013b397824 */ /* 0x000fce00078e0291 */
[----:B------:R-:W5:Y:S01]  /*35c60*/  LDC R22, c[0x0][0x228] ;  /* 0x00008a00ff167b82 */ /* 0x000f620000000800 */
[----:B---3--:R-:W-:-:S07]  /*35c70*/  IMAD.WIDE R2, R59, 0x2, R12 ;  /* 0x000000023b027825 */ /* 0x008fce00078e020c */
[----:B------:R-:W3:Y:S01]  /*35c80*/  LDC R52, c[0x0][0x228] ;  /* 0x00008a00ff347b82 */ /* 0x000ee20000000800 */
[----:B------:R-:W-:Y:S01]  /*35c90*/  IMAD.WIDE R24, R59, 0x2, R54 ;  /* 0x000000023b187825 */ /* 0x000fe200078e0236 */
[----:B------:R-:W-:Y:S01]  /*35ca0*/  PRMT R58, R95, 0x7632, R58 ;  /* 0x000076325f3a7816 */ /* 0x000fe2000000003a */
[----:B------:R0:W-:Y:S01]  /*35cb0*/  @P3 STG.E.U16 desc[UR60][R2.64], R95 ;  /* 0x0000005f02003986 */ /* 0x0001e2000c10153c */
[----:B--2---:R-:W-:Y:S01]  /*35cc0*/  ISETP.LT.AND P3, PT, R171, R20, !P1 ;  /* 0x00000014ab00720c */ /* 0x004fe20004f61270 */
[----:B------:R-:W-:Y:S02]  /*35cd0*/  VIADD R31, R174, 0x10 ;  /* 0x00000010ae1f7836 */ /* 0x000fe40000000000 */
[C---:B------:R-:W-:Y:S01]  /*35ce0*/  IMAD.WIDE R26, R57.reuse, 0x2, R146 ;  /* 0x00000002391a7825 */ /* 0x040fe200078e0292 */
[----:B------:R-:W2:Y:S01]  /*35cf0*/  LDC R8, c[0x0][0x22c] ;  /* 0x00008b00ff087b82 */ /* 0x000ea20000000800 */
[----:B------:R-:W-:Y:S02]  /*35d00*/  @P2 STG.E.U16 desc[UR60][R24.64], R58 ;  /* 0x0000003a18002986 */ /* 0x000fe4000c10153c */
[----:B------:R-:W-:Y:S01]  /*35d10*/  IMAD.WIDE R28, R57, 0x2, R14 ;  /* 0x00000002391c7825 */ /* 0x000fe200078e020e */
[----:B-1----:R-:W-:-:S02]  /*35d20*/  ISETP.LT.AND P2, PT, R170, R56, !P1 ;  /* 0x00000038aa00720c */ /* 0x002fc40004f41270 */
[----:B0-----:R-:W-:Y:S02]  /*35d30*/  PRMT R3, R123, 0x7632, R3 ;  /* 0x000076327b037816 */ /* 0x001fe40000000003 */
[----:B------:R-:W0:Y:S01]  /*35d40*/  LDC R20, c[0x0][0x228] ;  /* 0x00008a00ff147b82 */ /* 0x000e220000000800 */
[----:B------:R-:W-:Y:S01]  /*35d50*/  ISETP.GE.AND P1, PT, R31, R0, PT ;  /* 0x000000001f00720c */ /* 0x000fe20003f26270 */
[----:B------:R-:W-:Y:S04]  /*35d60*/  @P4 STG.E.U16 desc[UR60][R26.64], R123 ;  /* 0x0000007b1a004986 */ /* 0x000fe8000c10153c */
[----:B------:R1:W-:Y:S02]  /*35d70*/  @P5 STG.E.U16 desc[UR60][R28.64], R3 ;  /* 0x000000031c005986 */ /* 0x0003e4000c10153c */
[----:B------:R-:W0:Y:S01]  /*35d80*/  LDC R30, c[0x0][0x228] ;  /* 0x00008a00ff1e7b82 */ /* 0x000e220000000800 */
[----:B----4-:R-:W-:-:S07]  /*35d90*/  ISETP.LT.AND P4, PT, R173, R10, !P1 ;  /* 0x0000000aad00720c */ /* 0x010fce0004f81270 */
[----:B------:R-:W4:Y:S01]  /*35da0*/  LDC R31, c[0x0][0x228] ;  /* 0x00008a00ff1f7b82 */ /* 0x000f220000000800 */
[----:B-1----:R-:W-:Y:S01]  /*35db0*/  IMAD.WIDE R2, R57, 0x2, R12 ;  /* 0x0000000239027825 */ /* 0x002fe200078e020c */
[----:B------:R-:W-:-:S06]  /*35dc0*/  PRMT R27, R127, 0x7632, R27 ;  /* 0x000076327f1b7816 */ /* 0x000fcc000000001b */
[----:B------:R-:W1:Y:S01]  /*35dd0*/  LDC R56, c[0x0][0x228] ;  /* 0x00008a00ff387b82 */ /* 0x000e620000000800 */
[----:B------:R-:W-:Y:S01]  /*35de0*/  @P3 STG.E.U16 desc[UR60][R2.64], R127 ;  /* 0x0000007f02003986 */ /* 0x000fe2000c10153c */
[----:B-----5:R-:W-:Y:S01]  /*35df0*/  ISETP.LT.AND P3, PT, R172, R22, !P1 ;  /* 0x00000016ac00720c */ /* 0x020fe20004f61270 */
[----:B------:R-:W-:Y:S01]  /*35e00*/  IMAD.WIDE R24, R57, 0x2, R54 ;  /* 0x0000000239187825 */ /* 0x000fe200078e0236 */
[----:B---3--:R-:W-:-:S04]  /*35e10*/  ISETP.LT.AND P5, PT, R171, R52, !P1 ;  /* 0x00000034ab00720c */ /* 0x008fc80004fa1270 */
[----:B------:R-:W3:Y:S01]  /*35e20*/  LDC R10, c[0x0][0x228] ;  /* 0x00008a00ff0a7b82 */ /* 0x000ee20000000800 */
[----:B------:R-:W-:Y:S01]  /*35e30*/  IMAD.IADD R57, R57, 0x1, R145 ;  /* 0x0000000139397824 */ /* 0x000fe200078e0291 */
[----:B------:R5:W-:Y:S01]  /*35e40*/  @P2 STG.E.U16 desc[UR60][R24.64], R27 ;  /* 0x0000001b18002986 */ /* 0x000be2000c10153c */
[----:B------:R-:W-:-:S05]  /*35e50*/  VIADD R59, R174, 0x11 ;  /* 0x00000011ae3b7836 */ /* 0x000fca0000000000 */
[----:B------:R-:W3:Y:S01]  /*35e60*/  LDC R0, c[0x0][0x22c] ;  /* 0x00008b00ff007b82 */ /* 0x000ee20000000800 */
[----:B------:R-:W-:Y:S01]  /*35e70*/  IMAD.WIDE R28, R57, 0x2, R14 ;  /* 0x00000002391c7825 */ /* 0x000fe200078e020e */
[----:B--2---:R-:W-:-:S03]  /*35e80*/  ISETP.GE.AND P2, PT, R59, R8, PT ;  /* 0x000000083b00720c */ /* 0x004fc60003f46270 */
[----:B-----5:R-:W-:-:S03]  /*35e90*/  IMAD.WIDE R26, R57, 0x2, R146 ;  /* 0x00000002391a7825 */ /* 0x020fc600078e0292 */
[----:B------:R-:W2:Y:S01]  /*35ea0*/  LDC R22, c[0x0][0x228] ;  /* 0x00008a00ff167b82 */ /* 0x000ea20000000800 */
[----:B------:R-:W-:Y:S01]  /*35eb0*/  PRMT R25, R128, 0x7632, R25 ;  /* 0x0000763280197816 */ /* 0x000fe20000000019 */
[----:B------:R-:W-:Y:S01]  /*35ec0*/  IMAD.WIDE R2, R57, 0x2, R12 ;  /* 0x0000000239027825 */ /* 0x000fe200078e020c */
[----:B------:R5:W-:Y:S01]  /*35ed0*/  @P4 STG.E.U16 desc[UR60][R26.64], R128 ;  /* 0x000000801a004986 */ /* 0x000be2000c10153c */
[----:B0-----:R-:W-:-:S03]  /*35ee0*/  ISETP.LT.AND P1, PT, R170, R20, !P1 ;  /* 0x00000014aa00720c */ /* 0x001fc60004f21270 */
[----:B------:R0:W-:Y:S01]  /*35ef0*/  @P3 STG.E.U16 desc[UR60][R28.64], R25 ;  /* 0x000000191c003986 */ /* 0x0001e2000c10153c */
[----:B------:R-:W2:Y:S01]  /*35f00*/  LDC R20, c[0x0][0x228] ;  /* 0x00008a00ff147b82 */ /* 0x000ea20000000800 */
[----:B----4-:R-:W-:Y:S02]  /*35f10*/  ISETP.LT.AND P4, PT, R172, R31, !P2 ;  /* 0x0000001fac00720c */ /* 0x010fe40005781270 */
[----:B------:R4:W-:Y:S01]  /*35f20*/  @P5 STG.E.U16 desc[UR60][R2.64], R140 ;  /* 0x0000008c02005986 */ /* 0x0009e2000c10153c */
[----:B------:R-:W-:Y:S01]  /*35f30*/  ISETP.LT.AND P5, PT, R173, R30, !P2 ;  /* 0x0000001ead00720c */ /* 0x000fe200057a1270 */
[----:B------:R-:W-:Y:S01]  /*35f40*/  IMAD.IADD R31, R57, 0x1, R145 ;  /* 0x00000001391f7824 */ /* 0x000fe200078e0291 */
[----:B-1----:R-:W-:Y:S01]  /*35f50*/  ISETP.LT.AND P3, PT, R171, R56, !P2 ;  /* 0x00000038ab00720c */ /* 0x002fe20005761270 */
[----:B------:R-:W-:Y:S01]  /*35f60*/  VIADD R59, R174, 0x12 ;  /* 0x00000012ae3b7836 */ /* 0x000fe20000000000 */
[----:B------:R-:W1:Y:S01]  /*35f70*/  LDC R52, c[0x0][0x228] ;  /* 0x00008a00ff347b82 */ /* 0x000e620000000800 */
[----:B-----5:R-:W-:Y:S01]  /*35f80*/  IMAD.WIDE R26, R31, 0x2, R14 ;  /* 0x000000021f1a7825 */ /* 0x020fe200078e020e */
[----:B0-----:R-:W-:-:S03]  /*35f90*/  PRMT R29, R140, 0x7632, R29 ;  /* 0x000076328c1d7816 */ /* 0x001fc6000000001d */
[----:B------:R-:W-:-:S03]  /*35fa0*/  IMAD.WIDE R24, R31, 0x2, R146 ;  /* 0x000000021f187825 */ /* 0x000fc600078e0292 */
[----:B------:R-:W0:Y:S01]  /*35fb0*/  LDC R8, c[0x0][0x22c] ;  /* 0x00008b00ff087b82 */ /* 0x000e220000000800 */
[----:B----4-:R-:W-:Y:S01]  /*35fc0*/  IMAD.WIDE R2, R57, 0x2, R54 ;  /* 0x0000000239027825 */ /* 0x010fe200078e0236 */
[----:B------:R-:W-:Y:S02]  /*35fd0*/  PRMT R60, R96, 0x7632, R60 ;  /* 0x00007632603c7816 */ /* 0x000fe4000000003c */
[----:B---3--:R-:W-:-:S04]  /*35fe0*/  ISETP.LT.AND P6, PT, R170, R10, !P2 ;  /* 0x0000000aaa00720c */ /* 0x008fc800057c1270 */
[----:B------:R-:W3:Y:S01]  /*35ff0*/  LDC R56, c[0x0][0x228] ;  /* 0x00008a00ff387b82 */ /* 0x000ee20000000800 */
[----:B------:R-:W-:Y:S01]  /*36000*/  ISETP.GE.AND P2, PT, R59, R0, PT ;  /* 0x000000003b00720c */ /* 0x000fe20003f46270 */
[----:B------:R4:W-:Y:S04]  /*36010*/  @P1 STG.E.U16 desc[UR60][R2.64], R29 ;  /* 0x0000001d02001986 */ /* 0x0009e8000c10153c */
[----:B------:R5:W-:Y:S02]  /*36020*/  @P5 STG.E.U16 desc[UR60][R24.64], R96 ;  /* 0x0000006018005986 */ /* 0x000be4000c10153c */
[----:B------:R-:W0:Y:S02]  /*36030*/  LDC R58, c[0x0][0x228] ;  /* 0x00008a00ff3a7b82 */ /* 0x000e240000000800 */
[----:B------:R-:W-:Y:S01]  /*36040*/  @P4 STG.E.U16 desc[UR60][R26.64], R60 ;  /* 0x0000003c1a004986 */ /* 0x000fe2000c10153c */
[----:B--2---:R-:W-:Y:S01]  /*36050*/  ISETP.LT.AND P4, PT, R173, R22, !P2 ;  /* 0x00000016ad00720c */ /* 0x004fe20005781270 */
[----:B------:R-:W-:-:S02]  /*36060*/  IMAD.IADD R57, R31, 0x1, R145 ;  /* 0x000000011f397824 */ /* 0x000fc400078e0291 */
[C---:B----4-:R-:W-:Y:S02]  /*36070*/  IMAD.WIDE R28, R31.reuse, 0x2, R12 ;  /* 0x000000021f1c7825 */ /* 0x050fe400078e020c */
[----:B------:R-:W2:Y:S01]  /*36080*/  LDC R10, c[0x0][0x228] ;  /* 0x00008a00ff0a7b82 */ /* 0x000ea20000000800 */
[----:B------:R-:W-:Y:S01]  /*36090*/  PRMT R22, R64, 0x7632, R22 ;  /* 0x0000763240167816 */ /* 0x000fe20000000016 */
[----:B------:R-:W-:Y:S01]  /*360a0*/  IMAD.WIDE R30, R31, 0x2, R54 ;  /* 0x000000021f1e7825 */ /* 0x000fe200078e0236 */
[----:B------:R-:W-:Y:S01]  /*360b0*/  @P3 STG.E.U16 desc[UR60][R28.64], R64 ;  /* 0x000000401c003986 */ /* 0x000fe2000c10153c */
[----:B------:R-:W-:-:S04]  /*360c0*/  ISETP.LT.AND P3, PT, R172, R20, !P2 ;  /* 0x00000014ac00720c */ /* 0x000fc80005761270 */
[----:B------:R-:W4:Y:S01]  /*360d0*/  LDC R0, c[0x0][0x22c] ;  /* 0x00008b00ff007b82 */ /* 0x000f220000000800 */
[----:B------:R-:W-:Y:S01]  /*360e0*/  IMAD.WIDE R2, R57, 0x2, R146 ;  /* 0x0000000239027825 */ /* 0x000fe200078e0292 */
[----:B------:R-:W-:Y:S03]  /*360f0*/  @P6 STG.E.U16 desc[UR60][R30.64], R22 ;  /* 0x000000161e006986 */ /* 0x000fe6000c10153c */
[----:B------:R-:W-:Y:S01]  /*36100*/  VIADD R59, R174, 0x13 ;  /* 0x00000013ae3b7836 */ /* 0x000fe20000000000 */
[----:B------:R0:W-:Y:S01]  /*36110*/  @P4 STG.E.U16 desc[UR60][R2.64], R129 ;  /* 0x0000008102004986 */ /* 0x0001e2000c10153c */
[----:B-1----:R-:W-:Y:S01]  /*36120*/  ISETP.LT.AND P4, PT, R171, R52, !P2 ;  /* 0x00000034ab00720c */ /* 0x002fe20005781270 */
[----:B-----5:R-:W-:Y:S01]  /*36130*/  IMAD.WIDE R24, R57, 0x2, R14 ;  /* 0x0000000239187825 */ /* 0x020fe200078e020e */
[----:B---3--:R-:W-:Y:S01]  /*36140*/  ISETP.LT.AND P2, PT, R170, R56, !P2 ;  /* 0x00000038aa00720c */ /* 0x008fe20005741270 */
[----:B------:R-:W1:Y:S01]  /*36150*/  LDC R20, c[0x0][0x228] ;  /* 0x00008a00ff147b82 */ /* 0x000e620000000800 */
[----:B0-----:R-:W-:-:S07]  /*36160*/  ISETP.GE.AND P1, PT, R59, R8, PT ;  /* 0x000000083b00720c */ /* 0x001fce0003f26270 */
[----:B------:R-:W0:Y:S01]  /*36170*/  LDC R8, c[0x0][0x228] ;  /* 0x00008a00ff087b82 */ /* 0x000e220000000800 */
[----:B------:R-:W-:Y:S01]  /*36180*/  PRMT R3, R129, 0x7632, R3 ;  /* 0x0000763281037816 */ /* 0x000fe20000000003 */
[----:B------:R-:W-:Y:S01]  /*36190*/  IMAD.IADD R31, R57, 0x1, R145 ;  /* 0x00000001391f7824 */ /* 0x000fe200078e0291 */
[----:B------:R-:W-:Y:S01]  /*361a0*/  ISETP.LT.AND P5, PT, R173, R58, !P1 ;  /* 0x0000003aad00720c */ /* 0x000fe20004fa1270 */
[----:B------:R-:W-:Y:S02]  /*361b0*/  IMAD.WIDE R26, R57, 0x2, R54 ;  /* 0x00000002391a7825 */ /* 0x000fe400078e0236 */
[----:B------:R3:W-:Y:S01]  /*361c0*/  @P3 STG.E.U16 desc[UR60][R24.64], R3 ;  /* 0x0000000318003986 */ /* 0x0007e2000c10153c */
[----:B--2---:R-:W-:Y:S01]  /*361d0*/  ISETP.LT.AND P3, PT, R172, R10, !P1 ;  /* 0x0000000aac00720c */ /* 0x004fe20004f61270 */
[----:B------:R-:W2:Y:S01]  /*361e0*/  LDC R22, c[0x0][0x228] ;  /* 0x00008a00ff167b82 */ /* 0x000ea20000000800 */
[----:B------:R-:W-:-:S07]  /*361f0*/  IMAD.WIDE R28, R31, 0x2, R146 ;  /* 0x000000021f1c7825 */ /* 0x000fce00078e0292 */
[----:B------:R-:W5:Y:S01]  /*36200*/  LDC R30, c[0x0][0x228] ;  /* 0x00008a00ff1e7b82 */ /* 0x000f620000000800 */
[----:B---3--:R-:W-:Y:S01]  /*36210*/  IMAD.WIDE R2, R57, 0x2, R12 ;  /* 0x0000000239027825 */ /* 0x008fe200078e020c */
[----:B------:R-:W-:-:S03]  /*36220*/  PRMT R25, R141, 0x7632, R25 ;  /* 0x000076328d197816 */ /* 0x000fc60000000019 */
[----:B------:R-:W-:Y:S01]  /*36230*/  VIADD R57, R174, 0x14 ;  /* 0x00000014ae397836 */ /* 0x000fe20000000000 */
[----:B------:R3:W-:Y:S02]  /*36240*/  @P4 STG.E.U16 desc[UR60][R2.64], R141 ;  /* 0x0000008d02004986 */ /* 0x0007e4000c10153c */
[----:B------:R-:W5:Y:S02]  /*36250*/  LDC R10, c[0x0][0x228] ;  /* 0x00008a00ff0a7b82 */ /* 0x000f640000000800 */
[----:B------:R1:W-:Y:S01]  /*36260*/  @P2 STG.E.U16 desc[UR60][R26.64], R25 ;  /* 0x000000191a002986 */ /* 0x0003e2000c10153c */
[----:B----4-:R-:W-:-:S05]  /*36270*/  ISETP.GE.AND P2, PT, R57, R0, PT ;  /* 0x000000003900720c */ /* 0x010fca0003f46270 */
[----:B------:R-:W4:Y:S01]  /*36280*/  LDC R0, c[0x0][0x22c] ;  /* 0x00008b00ff007b82 */ /* 0x000f220000000800 */
[----:B---3--:R-:W-:Y:S01]  /*36290*/  PRMT R3, R97, 0x7632, R3 ;  /* 0x0000763261037816 */ /* 0x008fe20000000003 */
[----:B-1----:R-:W-:Y:S01]  /*362a0*/  IMAD.WIDE R24, R31, 0x2, R14 ;  /* 0x000000021f187825 */ /* 0x002fe200078e020e */
[----:B------:R-:W-:Y:S05]  /*362b0*/  @P5 STG.E.U16 desc[UR60][R28.64], R97 ;  /* 0x000000611c005986 */ /* 0x000fea000c10153c */
[----:B------:R-:W1:Y:S01]  /*362c0*/  LDC R52, c[0x0][0x228] ;  /* 0x00008a00ff347b82 */ /* 0x000e620000000800 */
[----:B------:R3:W-:Y:S01]  /*362d0*/  @P3 STG.E.U16 desc[UR60][R24.64], R3 ;  /* 0x0000000318003986 */ /* 0x0007e2000c10153c */
[----:B0-----:R-:W-:-:S02]  /*362e0*/  ISETP.LT.AND P3, PT, R171, R8, !P1 ;  /* 0x00000008ab00720c */ /* 0x001fc40004f61270 */
[----:B------:R-:W-:-:S04]  /*362f0*/  ISETP.LT.AND P1, PT, R170, R20, !P1 ;  /* 0x00000014aa00720c */ /* 0x000fc80004f21270 */
[----:B------:R-:W0:Y:S01]  /*36300*/  LDC R56, c[0x0][0x228] ;  /* 0x00008a00ff387b82 */ /* 0x000e220000000800 */
[----:B------:R-:W-:Y:S01]  /*36310*/  IMAD.WIDE R26, R31, 0x2, R54 ;  /* 0x000000021f1a7825 */ /* 0x000fe200078e0236 */
[----:B------:R-:W-:-:S06]  /*36320*/  PRMT R8, R65, 0x7632, R8 ;  /* 0x0000763241087816 */ /* 0x000fcc0000000008 */
[----:B------:R-:W0:Y:S01]  /*36330*/  LDC R58, c[0x0][0x228] ;  /* 0x00008a00ff3a7b82 */ /* 0x000e220000000800 */
[----:B---3--:R-:W-:-:S04]  /*36340*/  IMAD.WIDE R2, R31, 0x2, R12 ;  /* 0x000000021f027825 */ /* 0x008fc800078e020c */
[----:B------:R-:W-:Y:S01]  /*36350*/  VIADD R59, R174, 0x15 ;  /* 0x00000015ae3b7836 */ /* 0x000fe20000000000 */
[----:B------:R-:W-:Y:S01]  /*36360*/  @P3 STG.E.U16 desc[UR60][R2.64], R65 ;  /* 0x0000004102003986 */ /* 0x000fe2000c10153c */
[----:B--2---:R-:W-:Y:S01]  /*36370*/  ISETP.LT.AND P4, PT, R173, R22, !P2 ;  /* 0x00000016ad00720c */ /* 0x004fe20005781270 */
[----:B------:R-:W2:Y:S02]  /*36380*/  LDC R20, c[0x0][0x228] ;  /* 0x00008a00ff147b82 */ /* 0x000ea40000000800 */
[----:B------:R3:W-:Y:S01]  /*36390*/  @P1 STG.E.U16 desc[UR60][R26.64], R8 ;  /* 0x000000081a001986 */ /* 0x0007e2000c10153c */
[----:B----4-:R-:W-:Y:S02]  /*363a0*/  ISETP.GE.AND P1, PT, R59, R0, PT ;  /* 0x000000003b00720c */ /* 0x010fe40003f26270 */
[----:B-----5:R-:W-:-:S03]  /*363b0*/  ISETP.LT.AND P5, PT, R172, R30, !P2 ;  /* 0x0000001eac00720c */ /* 0x020fc600057a1270 */
[----:B------:R-:W4:Y:S01]  /*363c0*/  LDC R22, c[0x0][0x228] ;  /* 0x00008a00ff167b82 */ /* 0x000f220000000800 */
[----:B------:R-:W-:Y:S01]  /*363d0*/  IMAD.IADD R57, R31, 0x1, R145 ;  /* 0x000000011f397824 */ /* 0x000fe200078e0291 */
[----:B------:R-:W-:-:S06]  /*363e0*/  ISETP.LT.AND P3, PT, R171, R10, !P2 ;  /* 0x0000000aab00720c */ /* 0x000fcc0005761270 */
[----:B------:R-:W5:Y:S01]  /*363f0*/  LDC R0, c[0x0][0x22c] ;  /* 0x00008b00ff007b82 */ /* 0x000f620000000800 */
[----:B------:R-:W-:Y:S01]  /*36400*/  IMAD.WIDE R24, R57, 0x2, R146 ;  /* 0x0000000239187825 */ /* 0x000fe200078e0292 */
[----:B------:R-:W-:Y:S02]  /*36410*/  PRMT R30, R130, 0x7632, R30 ;  /* 0x00007632821e7816 */ /* 0x000fe4000000001e */
[----:B-1----:R-:W-:-:S04]  /*36420*/  ISETP.LT.AND P2, PT, R170, R52, !P2 ;  /* 0x00000034aa00720c */ /* 0x002fc80005741270 */
[----:B------:R-:W1:Y:S01]  /*36430*/  LDC R10, c[0x0][0x228] ;  /* 0x00008a00ff0a7b82 */ /* 0x000e620000000800 */
[----:B------:R-:W-:Y:S01]  /*36440*/  IMAD.WIDE R28, R57, 0x2, R14 ;  /* 0x00000002391c7825 */ /* 0x000fe200078e020e */
[----:B------:R2:W-:Y:S01]  /*36450*/  @P4 STG.E.U16 desc[UR60][R24.64], R130 ;  /* 0x0000008218004986 */ /* 0x0005e2000c10153c */
[----:B0-----:R-:W-:-:S05]  /*36460*/  ISETP.LT.AND P6, PT, R173, R56, !P1 ;  /* 0x00000038ad00720c */ /* 0x001fca0004fc1270 */
[----:B---3--:R-:W0:Y:S01]  /*36470*/  LDC R8, c[0x0][0x22c] ;  /* 0x00008b00ff087b82 */ /* 0x008e220000000800 */
[----:B------:R3:W-:Y:S01]  /*36480*/  @P5 STG.E.U16 desc[UR60][R28.64], R30 ;  /* 0x0000001e1c005986 */ /* 0x0007e2000c10153c */
[----:B------:R-:W-:Y:S01]  /*36490*/  ISETP.LT.AND P5, PT, R172, R58, !P1 ;  /* 0x0000003aac00720c */ /* 0x000fe20004fa1270 */
[----:B------:R-:W-:-:S05]  /*364a0*/  IMAD.WIDE R2, R57, 0x2, R12 ;  /* 0x0000000239027825 */ /* 0x000fca00078e020c */
[----:B------:R-:W0:Y:S01]  /*364b0*/  LDC R52, c[0x0][0x228] ;  /* 0x00008a00ff347b82 */ /* 0x000e220000000800 */
[----:B--2---:R-:W-:Y:S01]  /*364c0*/  IMAD.WIDE R24, R57, 0x2, R54 ;  /* 0x0000000239187825 */ /* 0x004fe200078e0236 */
[----:B---3--:R-:W-:-:S03]  /*364d0*/  PRMT R29, R142, 0x7632, R29 ;  /* 0x000076328e1d7816 */ /* 0x008fc6000000001d */
[----:B------:R-:W-:-:S03]  /*364e0*/  IMAD.IADD R59, R57, 0x1, R145 ;  /* 0x00000001393b7824 */ /* 0x000fc600078e0291 */
[----:B------:R-:W2:Y:S01]  /*364f0*/  LDC R58, c[0x0][0x228] ;  /* 0x00008a00ff3a7b82 */ /* 0x000ea20000000800 */
[----:B------:R-:W-:Y:S01]  /*36500*/  VIADD R63, R174, 0x16 ;  /* 0x00000016ae3f7836 */ /* 0x000fe20000000000 */
[----:B------:R-:W-:Y:S01]  /*36510*/  @P3 STG.E.U16 desc[UR60][R2.64], R142 ;  /* 0x0000008e02003986 */ /* 0x000fe2000c10153c */
[----:B------:R-:W-:Y:S01]  /*36520*/  IMAD.WIDE R26, R59, 0x2, R146 ;  /* 0x000000023b1a7825 */ /* 0x000fe200078e0292 */
[----:B------:R-:W-:Y:S02]  /*36530*/  ISETP.LT.AND P4, PT, R171, R20, !P1 ;  /* 0x00000014ab00720c */ /* 0x000fe40004f81270 */
[----:B------:R3:W-:Y:S01]  /*36540*/  @P2 STG.E.U16 desc[UR60][R24.64], R29 ;  /* 0x0000001d18002986 */ /* 0x0007e2000c10153c */
[----:B------:R-:W-:Y:S01]  /*36550*/  PRMT R20, R98, 0x7632, R20 ;  /* 0x0000763262147816 */ /* 0x000fe20000000014 */
[----:B------:R-:W2:Y:S01]  /*36560*/  LDC R60, c[0x0][0x228] ;  /* 0x00008a00ff3c7b82 */ /* 0x000ea20000000800 */
[----:B----4-:R-:W-:Y:S02]  /*36570*/  ISETP.LT.AND P3, PT, R170, R22, !P1 ;  /* 0x00000016aa00720c */ /* 0x010fe40004f61270 */
[----:B-----5:R-:W-:Y:S01]  /*36580*/  ISETP.GE.AND P1, PT, R63, R0, PT ;  /* 0x000000003f00720c */ /* 0x020fe20003f26270 */
[----:B------:R-:W-:Y:S04]  /*36590*/  @P6 STG.E.U16 desc[UR60][R26.64], R98 ;  /* 0x000000621a006986 */ /* 0x000fe8000c10153c */
[----:B------:R-:W4:Y:S01]  /*365a0*/  LDC R61, c[0x0][0x228] ;  /* 0x00008a00ff3d7b82 */ /* 0x000f220000000800 */
[----:B---3--:R-:W-:-:S04]  /*365b0*/  IMAD.WIDE R28, R59, 0x2, R14 ;  /* 0x000000023b1c7825 */ /* 0x008fc800078e020e */
[----:B------:R-:W-:Y:S01]  /*365c0*/  VIADD R3, R174, 0x17 ;  /* 0x00000017ae037836 */ /* 0x000fe20000000000 */
[----:B------:R3:W-:Y:S01]  /*365d0*/  @P5 STG.E.U16 desc[UR60][R28.64], R20 ;  /* 0x000000141c005986 */ /* 0x0007e2000c10153c */
[----:B-1----:R-:W-:Y:S01]  /*365e0*/  ISETP.LT.AND P5, PT, R173, R10, !P1 ;  /* 0x0000000aad00720c */ /* 0x002fe20004fa1270 */
[C---:B------:R-:W-:Y:S01]  /*365f0*/  IMAD.WIDE R30, R59.reuse, 0x2, R12 ;  /* 0x000000023b1e7825 */ /* 0x040fe200078e020c */
[----:B------:R-:W1:Y:S01]  /*36600*/  LDC R10, c[0x0][0x228] ;  /* 0x00008a00ff0a7b82 */ /* 0x000e620000000800 */
[----:B------:R-:W-:Y:S02]  /*36610*/  PRMT R22, R66, 0x7632, R22 ;  /* 0x0000763242167816 */ /* 0x000fe40000000016 */
[----:B------:R-:W-:Y:S01]  /*36620*/  IMAD.WIDE R56, R59, 0x2, R54 ;  /* 0x000000023b387825 */ /* 0x000fe200078e0236 */
[----:B0-----:R-:W-:Y:S01]  /*36630*/  ISETP.GE.AND P2, PT, R3, R8, PT ;  /* 0x000000080300720c */ /* 0x001fe20003f46270 */
[----:B------:R-:W-:Y:S03]  /*36640*/  @P4 STG.E.U16 desc[UR60][R30.64], R66 ;  /* 0x000000421e004986 */ /* 0x000fe6000c10153c */
[----:B------:R-:W0:Y:S01]  /*36650*/  LDC R8, c[0x0][0x228] ;  /* 0x00008a00ff087b82 */ /* 0x000e220000000800 */
[----:B------:R5:W-:Y:S01]  /*36660*/  @P3 STG.E.U16 desc[UR60][R56.64], R22 ;  /* 0x0000001638003986 */ /* 0x000be2000c10153c */
[----:B------:R-:W-:-:S02]  /*36670*/  ISETP.LT.AND P4, PT, R172, R52, !P1 ;  /* 0x00000034ac00720c */ /* 0x000fc40004f81270 */
[----:B--2---:R-:W-:Y:S01]  /*36680*/  ISETP.LT.AND P3, PT, R171, R58, !P1 ;  /* 0x0000003aab00720c */ /* 0x004fe20004f61270 */
[----:B---3--:R-:W-:-:S03]  /*36690*/  IMAD.IADD R29, R59, 0x1, R145 ;  /* 0x000000013b1d7824 */ /* 0x008fc600078e0291 */
[----:B------:R-:W2:Y:S01]  /*366a0*/  LDC R20, c[0x0][0x228] ;  /* 0x00008a00ff147b82 */ /* 0x000ea20000000800 */
[----:B------:R-:W-:-:S04]  /*366b0*/  IMAD.WIDE R2, R29, 0x2, R146 ;  /* 0x000000021d027825 */ /* 0x000fc800078e0292 */
[----:B------:R-:W-:Y:S01]  /*366c0*/  IMAD.WIDE R24, R29, 0x2, R14 ;  /* 0x000000021d187825 */ /* 0x000fe200078e020e */
[----:B-----5:R-:W-:Y:S02]  /*366d0*/  PRMT R56, R131, 0x7632, R56 ;  /* 0x0000763283387816 */ /* 0x020fe40000000038 */
[----:B------:R-:W3:Y:S01]  /*366e0*/  LDC R0, c[0x0][0x22c] ;  /* 0x00008b00ff007b82 */ /* 0x000ee20000000800 */
[----:B------:R-:W-:Y:S01]  /*366f0*/  IMAD.WIDE R26, R29, 0x2, R12 ;  /* 0x000000021d1a7825 */ /* 0x000fe200078e020c */
[----:B------:R-:W-:Y:S04]  /*36700*/  @P5 STG.E.U16 desc[UR60][R2.64], R131 ;  /* 0x0000008302005986 */ /* 0x000fe8000c10153c */
[----:B------:R5:W-:Y:S02]  /*36710*/  @P4 STG.E.U16 desc[UR60][R24.64], R56 ;  /* 0x0000003818004986 */ /* 0x000be4000c10153c */
[----:B------:R-:W3:Y:S02]  /*36720*/  LDC R22, c[0x0][0x228] ;  /* 0x00008a00ff167b82 */ /* 0x000ee40000000800 */
[----:B------:R-:W-:Y:S01]  /*36730*/  @P3 STG.E.U16 desc[UR60][R26.64], R143 ;  /* 0x0000008f1a003986 */ /* 0x000fe2000c10153c */
[----:B-1----:R-:W-:-:S05]  /*36740*/  ISETP.LT.AND P3, PT, R171, R10, !P2 ;  /* 0x0000000aab00720c */ /* 0x002fca0005761270 */
[----:B------:R-:W1:Y:S01]  /*36750*/  LDC R52, c[0x0][0x228] ;  /* 0x00008a00ff347b82 */ /* 0x000e620000000800 */
[----:B------:R-:W-:Y:S02]  /*36760*/  ISETP.LT.AND P1, PT, R170, R60, !P1 ;  /* 0x0000003caa00720c */ /* 0x000fe40004f21270 */
[----:B----4-:R-:W-:-:S05]  /*36770*/  ISETP.LT.AND P6, PT, R173, R61, !P2 ;  /* 0x0000003dad00720c */ /* 0x010fca00057c1270 */
[----:B------:R-:W4:Y:S01]  /*36780*/  LDC R10, c[0x0][0x228] ;  /* 0x00008a00ff0a7b82 */ /* 0x000f220000000800 */
[----:B0-----:R-:W-:Y:S01]  /*36790*/  ISETP.LT.AND P4, PT, R172, R8, !P2 ;  /* 0x00000008ac00720c */ /* 0x001fe20005781270 */
[----:B------:R-:W-:Y:S01]  /*367a0*/  IMAD.IADD R57, R29, 0x1, R145 ;  /* 0x000000011d397824 */ /* 0x000fe200078e0291 */
[----:B------:R-:W-:Y:S01]  /*367b0*/  PRMT R60, R143, 0x7632, R60 ;  /* 0x000076328f3c7816 */ /* 0x000fe2000000003c */
[----:B------:R-:W-:Y:S01]  /*367c0*/  IMAD.WIDE R28, R29, 0x2, R54 ;  /* 0x000000021d1c7825 */ /* 0x000fe200078e0236 */
[----:B--2---:R-:W-:-:S03]  /*367d0*/  ISETP.LT.AND P2, PT, R170, R20, !P2 ;  /* 0x00000014aa00720c */ /* 0x004fc60005741270 */
[----:B------:R-:W0:Y:S01]  /*367e0*/  LDC R8, c[0x0][0x22c] ;  /* 0x00008b00ff087b82 */ /* 0x000e220000000800 */
[----:B------:R-:W-:Y:S01]  /*367f0*/  IMAD.WIDE R30, R57, 0x2, R146 ;  /* 0x00000002391e7825 */ /* 0x000fe200078e0292 */
[----:B-----5:R-:W-:-:S03]  /*36800*/  PRMT R25, R99, 0x7632, R25 ;  /* 0x0000763263197816 */ /* 0x020fc60000000019 */
[----:B------:R-:W-:Y:S02]  /*36810*/  VIADD R59, R174, 0x18 ;  /* 0x00000018ae3b7836 */ /* 0x000fe40000000000 */
[----:B------:R-:W-:Y:S01]  /*36820*/  IMAD.WIDE R2, R57, 0x2, R14 ;  /* 0x0000000239027825 */ /* 0x000fe200078e020e */
[----:B------:R-:W2:Y:S01]  /*36830*/  LDC R20, c[0x0][0x228] ;  /* 0x00008a00ff147b82 */ /* 0x000ea20000000800 */
[----:B------:R-:W-:Y:S01]  /*36840*/  @P1 STG.E.U16 desc[UR60][R28.64], R60 ;  /* 0x0000003c1c001986 */ /* 0x000fe2000c10153c */
[----:B---3--:R-:W-:-:S03]  /*36850*/  ISETP.GE.AND P1, PT, R59, R0, PT ;  /* 0x000000003b00720c */ /* 0x008fc60003f26270 */
[----:B------:R-:W-:Y:S03]  /*36860*/  @P6 STG.E.U16 desc[UR60][R30.64], R99 ;  /* 0x000000631e006986 */ /* 0x000fe6000c10153c */
[----:B------:R-:W3:Y:S01]  /*36870*/  LDC R56, c[0x0][0x228] ;  /* 0x00008a00ff387b82 */ /* 0x000ee20000000800 */
[----:B------:R5:W-:Y:S01]  /*36880*/  @P4 STG.E.U16 desc[UR60][R2.64], R25 ;  /* 0x0000001902004986 */ /* 0x000be2000c10153c */
[----:B------:R-:W-:Y:S02]  /*36890*/  ISETP.LT.AND P5, PT, R173, R22, !P1 ;  /* 0x00000016ad00720c */ /* 0x000fe40004fa1270 */
[----:B-1----:R-:W-:-:S04]  /*368a0*/  ISETP.LT.AND P6, PT, R172, R52, !P1 ;  /* 0x00000034ac00720c */ /* 0x002fc80004fc1270 */
[----:B------:R-:W1:Y:S01]  /*368b0*/  LDC R58, c[0x0][0x228] ;  /* 0x00008a00ff3a7b82 */ /* 0x000e620000000800 */
[----:B-----5:R-:W-:-:S07]  /*368c0*/  IMAD.WIDE R24, R57, 0x2, R12 ;  /* 0x0000000239187825 */ /* 0x020fce00078e020c */
[----:B------:R-:W5:Y:S01]  /*368d0*/  LDC R60, c[0x0][0x228] ;  /* 0x00008a00ff3c7b82 */ /* 0x000f620000000800 */
[----:B------:R-:W-:Y:S01]  /*368e0*/  @P3 STG.E.U16 desc[UR60][R24.64], R67 ;  /* 0x0000004318003986 */ /* 0x000fe2000c10153c */
[----:B----4-:R-:W-:Y:S01]  /*368f0*/  ISETP.LT.AND P3, PT, R171, R10, !P1 ;  /* 0x0000000aab00720c */ /* 0x010fe20004f61270 */
[----:B------:R-:W-:Y:S01]  /*36900*/  IMAD.IADD R59, R57, 0x1, R145 ;  /* 0x00000001393b7824 */ /* 0x000fe200078e0291 */
[----:B------:R-:W-:Y:S01]  /*36910*/  PRMT R3, R67, 0x7632, R3 ;  /* 0x0000763243037816 */ /* 0x000fe20000000003 */
[----:B------:R-:W-:-:S03]  /*36920*/  IMAD.WIDE R26, R57, 0x2, R54 ;  /* 0x00000002391a7825 */ /* 0x000fc600078e0236 */
[----:B------:R-:W4:Y:S01]  /*36930*/  LDC R10, c[0x0][0x228] ;  /* 0x00008a00ff0a7b82 */ /* 0x000f220000000800 */
[----:B------:R-:W-:Y:S01]  /*36940*/  VIADD R57, R174, 0x19 ;  /* 0x00000019ae397836 */ /* 0x000fe20000000000 */
[----:B------:R-:W-:Y:S01]  /*36950*/  PRMT R52, R32, 0x7632, R52 ;  /* 0x0000763220347816 */ /* 0x000fe20000000034 */
[C---:B------:R-:W-:Y:S01]  /*36960*/  IMAD.WIDE R28, R59.reuse, 0x2, R146 ;  /* 0x000000023b1c7825 */ /* 0x040fe200078e0292 */
[----:B------:R-:W-:Y:S04]  /*36970*/  @P2 STG.E.U16 desc[UR60][R26.64], R3 ;  /* 0x000000031a002986 */ /* 0x000fe8000c10153c */
[----:B------:R-:W4:Y:S01]  /*36980*/  LDC R0, c[0x0][0x22c] ;  /* 0x00008b00ff007b82 */ /* 0x000f220000000800 */
[----:B------:R-:W-:Y:S01]  /*36990*/  IMAD.WIDE R30, R59, 0x2, R14 ;  /* 0x000000023b1e7825 */ /* 0x000fe200078e020e */
[----:B0-----:R-:W-:Y:S01]  /*369a0*/  ISETP.GE.AND P2, PT, R57, R8, PT ;  /* 0x000000083900720c */ /* 0x001fe20003f46270 */
[----:B------:R0:W-:Y:S05]  /*369b0*/  @P5 STG.E.U16 desc[UR60][R28.64], R32 ;  /* 0x000000201c005986 */ /* 0x0001ea000c10153c */
[----:B------:R-:W4:Y:S01]  /*369c0*/  LDC R22, c[0x0][0x228] ;  /* 0x00008a00ff167b82 */ /* 0x000f220000000800 */
[----:B------:R1:W-:Y:S01]  /*369d0*/  @P6 STG.E.U16 desc[UR60][R30.64], R52 ;  /* 0x000000341e006986 */ /* 0x0003e2000c10153c */
[----:B--2---:R-:W-:-:S02]  /*369e0*/  ISETP.LT.AND P4, PT, R171, R20, !P2 ;  /* 0x00000014ab00720c */ /* 0x004fc40005781270 */
[----:B---3--:R-:W-:-:S04]  /*369f0*/  ISETP.LT.AND P1, PT, R170, R56, !P1 ;  /* 0x00000038aa00720c */ /* 0x008fc80004f21270 */
[----:B0-----:R-:W0:Y:S01]  /*36a00*/  LDC R32, c[0x0][0x228] ;  /* 0x00008a00ff207b82 */ /* 0x001e220000000800 */
[----:B-1----:R-:W-:-:S07]  /*36a10*/  ISETP.LT.AND P5, PT, R173, R58, !P2 ;  /* 0x0000003aad00720c */ /* 0x002fce00057a1270 */
[----:B------:R-:W1:Y:S01]  /*36a20*/  LDC R52, c[0x0][0x228] ;  /* 0x00008a00ff347b82 */ /* 0x000e620000000800 */
[----:B-----5:R-:W-:-:S07]  /*36a30*/  ISETP.LT.AND P6, PT, R172, R60, !P2 ;  /* 0x0000003cac00720c */ /* 0x020fce00057c1270 */
[----:B------:R-:W2:Y:S01]  /*36a40*/  LDC R20, c[0x0][0x228] ;  /* 0x00008a00ff147b82 */ /* 0x000ea20000000800 */
[----:B------:R-:W-:Y:S01]  /*36a50*/  IMAD.WIDE R2, R59, 0x2, R12 ;  /* 0x000000023b027825 */ /* 0x000fe200078e020c */
[----:B------:R-:W-:-:S03]  /*36a60*/  PRMT R31, R132, 0x7632, R31 ;  /* 0x00007632841f7816 */ /* 0x000fc6000000001f */
[----:B------:R-:W-:-:S03]  /*36a70*/  IMAD.IADD R57, R59, 0x1, R145 ;  /* 0x000000013b397824 */ /* 0x000fc600078e0291 */
[----:B------:R-:W3:Y:S01]  /*36a80*/  LDC R8, c[0x0][0x22c] ;  /* 0x00008b00ff087b82 */ /* 0x000ee20000000800 */
[----:B------:R-:W-:Y:S01]  /*36a90*/  IMAD.WIDE R24, R59, 0x2, R54 ;  /* 0x000000023b187825 */ /* 0x000fe200078e0236 */
[----:B----4-:R-:W-:-:S03]  /*36aa0*/  ISETP.LT.AND P2, PT, R170, R10, !P2 ;  /* 0x0000000aaa00720c */ /* 0x010fc60005741270 */
[----:B------:R-:W-:Y:S01]  /*36ab0*/  VIADD R59, R174, 0x1a ;  /* 0x0000001aae3b7836 */ /* 0x000fe20000000000 */
[----:B------:R-:W-:Y:S02]  /*36ac0*/  @P3 STG.E.U16 desc[UR60][R2.64], R132 ;  /* 0x0000008402003986 */ /* 0x000fe4000c10153c */
[----:B------:R-:W4:Y:S01]  /*36ad0*/  LDC R56, c[0x0][0x228] ;  /* 0x00008a00ff387b82 */ /* 0x000f220000000800 */
[C---:B------:R-:W-:Y:S01]  /*36ae0*/  IMAD.WIDE R26, R57.reuse, 0x2, R146 ;  /* 0x00000002391a7825 */ /* 0x040fe200078e0292 */
[----:B------:R5:W-:Y:S01]  /*36af0*/  @P1 STG.E.U16 desc[UR60][R24.64], R31 ;  /* 0x0000001f18001986 */ /* 0x000be2000c10153c */
[----:B------:R-:W-:Y:S02]  /*36b00*/  PRMT R61, R100, 0x7632, R61 ;  /* 0x00007632643d7816 */ /* 0x000fe4000000003d */
[----:B------:R-:W-:-:S03]  /*36b10*/  IMAD.WIDE R28, R57, 0x2, R14 ;  /* 0x00000002391c7825 */ /* 0x000fc600078e020e */
[----:B------:R-:W4:Y:S01]  /*36b20*/  LDC R58, c[0x0][0x228] ;  /* 0x00008a00ff3a7b82 */ /* 0x000f220000000800 */
[----:B------:R-:W-:Y:S01]  /*36b30*/  ISETP.GE.AND P1, PT, R59, R0, PT ;  /* 0x000000003b00720c */ /* 0x000fe20003f26270 */
[----:B------:R-:W-:Y:S06]  /*36b40*/  @P5 STG.E.U16 desc[UR60][R26.64], R100 ;  /* 0x000000641a005986 */ /* 0x000fec000c10153c */
[----:B------:R-:W4:Y:S01]  /*36b50*/  LDC R60, c[0x0][0x228] ;  /* 0x00008a00ff3c7b82 */ /* 0x000f220000000800 */
[----:B-----5:R-:W-:Y:S01]  /*36b60*/  IMAD.WIDE R30, R57, 0x2, R12 ;  /* 0x00000002391e7825 */ /* 0x020fe200078e020c */
[----:B------:R-:W-:Y:S01]  /*36b70*/  ISETP.LT.AND P3, PT, R173, R22, !P1 ;  /* 0x00000016ad00720c */ /* 0x000fe20004f61270 */
[----:B------:R-:W-:Y:S01]  /*36b80*/  @P6 STG.E.U16 desc[UR60][R28.64], R61 ;  /* 0x0000003d1c006986 */ /* 0x000fe2000c10153c */
[----:B------:R-:W-:-:S04]  /*36b90*/  PRMT R22, R68, 0x7632, R22 ;  /* 0x0000763244167816 */ /* 0x000fc80000000016 */
[----:B------:R-:W5:Y:S01]  /*36ba0*/  LDC R10, c[0x0][0x228] ;  /* 0x00008a00ff0a7b82 */ /* 0x000f620000000800 */
[----:B------:R-:W-:Y:S01]  /*36bb0*/  IMAD.WIDE R2, R57, 0x2, R54 ;  /* 0x0000000239027825 */ /* 0x000fe200078e0236 */
[----:B------:R3:W-:Y:S01]  /*36bc0*/  @P4 STG.E.U16 desc[UR60][R30.64], R68 ;  /* 0x000000441e004986 */ /* 0x0007e2000c10153c */
[----:B0-----:R-:W-:Y:S02]  /*36bd0*/  ISETP.LT.AND P4, PT, R172, R32, !P1 ;  /* 0x00000020ac00720c */ /* 0x001fe40004f81270 */
[----:B-1----:R-:W-:-:S03]  /*36be0*/  ISETP.LT.AND P5, PT, R171, R52, !P1 ;  /* 0x00000034ab00720c */ /* 0x002fc60004fa1270 */
[----:B------:R-:W0:Y:S01]  /*36bf0*/  LDC R0, c[0x0][0x22c] ;  /* 0x00008b00ff007b82 */ /* 0x000e220000000800 */
[----:B--2---:R-:W-:Y:S01]  /*36c00*/  ISETP.LT.AND P1, PT, R170, R20, !P1 ;  /* 0x00000014aa00720c */ /* 0x004fe20004f21270 */
[----:B------:R-:W-:Y:S01]  /*36c10*/  IMAD.IADD R59, R57, 0x1, R145 ;  /* 0x00000001393b7824 */ /* 0x000fe200078e0291 */
[----:B------:R1:W-:Y:S01]  /*36c20*/  @P2 STG.E.U16 desc[UR60][R2.64], R22 ;  /* 0x0000001602002986 */ /* 0x0003e2000c10153c */
[----:B---3--:R-:W-:-:S04]  /*36c30*/  VIADD R31, R174, 0x1b ;  /* 0x0000001bae1f7836 */ /* 0x008fc80000000000 */
[----:B------:R-:W2:Y:S01]  /*36c40*/  LDC R20, c[0x0][0x228] ;  /* 0x00008a00ff147b82 */ /* 0x000ea20000000800 */
[----:B------:R-:W-:Y:S01]  /*36c50*/  IMAD.WIDE R24, R59, 0x2, R146 ;  /* 0x000000023b187825 */ /* 0x000fe200078e0292 */
[----:B------:R-:W-:-:S06]  /*36c60*/  PRMT R30, R33, 0x7632, R30 ;  /* 0x00007632211e7816 */ /* 0x000fcc000000001e */
[----:B-1----:R-:W1:Y:S01]  /*36c70*/  LDC R22, c[0x0][0x228] ;  /* 0x00008a00ff167b82 */ /* 0x002e620000000800 */
[----:B------:R-:W-:Y:S01]  /*36c80*/  IMAD.WIDE R26, R59, 0x2, R14 ;  /* 0x000000023b1a7825 */ /* 0x000fe200078e020e */
[----:B------:R-:W-:-:S06]  /*36c90*/  ISETP.GE.AND P2, PT, R31, R8, PT ;  /* 0x000000081f00720c */ /* 0x000fcc0003f46270 */
[----:B------:R-:W3:Y:S01]  /*36ca0*/  LDC R32, c[0x0][0x228] ;  /* 0x00008a00ff207b82 */ /* 0x000ee20000000800 */
[----:B------:R-:W-:Y:S01]  /*36cb0*/  IMAD.WIDE R28, R59, 0x2, R12 ;  /* 0x000000023b1c7825 */ /* 0x000fe200078e020c */
[----:B------:R5:W-:Y:S01]  /*36cc0*/  @P3 STG.E.U16 desc[UR60][R24.64], R33 ;  /* 0x0000002118003986 */ /* 0x000be2000c10153c */
[----:B----4-:R-:W-:-:S03]  /*36cd0*/  ISETP.LT.AND P3, PT, R173, R56, !P2 ;  /* 0x00000038ad00720c */ /* 0x010fc60005761270 */
[----:B------:R4:W-:Y:S01]  /*36ce0*/  @P4 STG.E.U16 desc[UR60][R26.64], R30 ;  /* 0x0000001e1a004986 */ /* 0x0009e2000c10153c */
[----:B------:R-:W-:Y:S01]  /*36cf0*/  ISETP.LT.AND P4, PT, R172, R58, !P2 ;  /* 0x0000003aac00720c */ /* 0x000fe20005781270 */
[----:B------:R-:W3:Y:S02]  /*36d00*/  LDC R52, c[0x0][0x228] ;  /* 0x00008a00ff347b82 */ /* 0x000ee40000000800 */
[----:B------:R0:W-:Y:S01]  /*36d10*/  @P5 STG.E.U16 desc[UR60][R28.64], R133 ;  /* 0x000000851c005986 */ /* 0x0001e2000c10153c */
[----:B------:R-:W-:Y:S01]  /*36d20*/  ISETP.LT.AND P5, PT, R171, R60, !P2 ;  /* 0x0000003cab00720c */ /* 0x000fe200057a1270 */
[----:B------:R-:W-:Y:S01]  /*36d30*/  IMAD.WIDE R2, R59, 0x2, R54 ;  /* 0x000000023b027825 */ /* 0x000fe200078e0236 */
[----:B------:R-:W-:-:S03]  /*36d40*/  PRMT R31, R133, 0x7632, R31 ;  /* 0x00007632851f7816 */ /* 0x000fc6000000001f */
[----:B------:R-:W3:Y:S01]  /*36d50*/  LDC R8, c[0x0][0x22c] ;  /* 0x00008b00ff087b82 */ /* 0x000ee20000000800 */
[----:B-----5:R-:W-:Y:S01]  /*36d60*/  IMAD.IADD R33, R59, 0x1, R145 ;  /* 0x000000013b217824 */ /* 0x020fe200078e0291 */
[----:B------:R-:W-:Y:S01]  /*36d70*/  ISETP.LT.AND P2, PT, R170, R10, !P2 ;  /* 0x0000000aaa00720c */ /* 0x000fe20005741270 */
[----:B------:R-:W-:Y:S01]  /*36d80*/  VIADD R57, R174, 0x1c ;  /* 0x0000001cae397836 */ /* 0x000fe20000000000 */
[----:B------:R-:W-:Y:S01]  /*36d90*/  PRMT R58, R101, 0x7632, R58 ;  /* 0x00007632653a7816 */ /* 0x000fe2000000003a */
[----:B------:R-:W-:-:S03]  /*36da0*/  IMAD.WIDE R24, R33, 0x2, R146 ;  /* 0x0000000221187825 */ /* 0x000fc600078e0292 */
[----:B------:R-:W5:Y:S01]  /*36db0*/  LDC R10, c[0x0][0x228] ;  /* 0x00008a00ff0a7b82 */ /* 0x000f620000000800 */
[----:B----4-:R-:W-:Y:S01]  /*36dc0*/  IMAD.WIDE R26, R33, 0x2, R14 ;  /* 0x00000002211a7825 */ /* 0x010fe200078e020e */
[----:B------:R4:W-:Y:S01]  /*36dd0*/  @P1 STG.E.U16 desc[UR60][R2.64], R31 ;  /* 0x0000001f02001986 */ /* 0x0009e2000c10153c */
[----:B0-----:R-:W-:Y:S02]  /*36de0*/  ISETP.GE.AND P1, PT, R57, R0, PT ;  /* 0x000000003900720c */ /* 0x001fe40003f26270 */
[----:B------:R-:W-:Y:S01]  /*36df0*/  IMAD.WIDE R28, R33, 0x2, R12 ;  /* 0x00000002211c7825 */ /* 0x000fe200078e020c */
[----:B------:R0:W-:Y:S01]  /*36e00*/  @P3 STG.E.U16 desc[UR60][R24.64], R101 ;  /* 0x0000006518003986 */ /* 0x0001e2000c10153c */
[----:B--2---:R-:W-:Y:S01]  /*36e10*/  ISETP.LT.AND P3, PT, R173, R20, !P1 ;  /* 0x00000014ad00720c */ /* 0x004fe20004f61270 */
[----:B------:R-:W2:Y:S02]  /*36e20*/  LDC R56, c[0x0][0x228] ;  /* 0x00008a00ff387b82 */ /* 0x000ea40000000800 */
[----:B------:R0:W-:Y:S01]  /*36e30*/  @P4 STG.E.U16 desc[UR60][R26.64], R58 ;  /* 0x0000003a1a004986 */ /* 0x0001e2000c10153c */
[----:B-1----:R-:W-:-:S03]  /*36e40*/  ISETP.LT.AND P4, PT, R172, R22, !P1 ;  /* 0x00000016ac00720c */ /* 0x002fc60004f81270 */
[----:B------:R-:W-:Y:S01]  /*36e50*/  @P5 STG.E.U16 desc[UR60][R28.64], R69 ;  /* 0x000000451c005986 */ /* 0x000fe2000c10153c */
[----:B----4-:R-:W-:Y:S01]  /*36e60*/  PRMT R3, R69, 0x7632, R3 ;  /* 0x0000763245037816 */ /* 0x010fe20000000003 */
[----:B------:R-:W-:Y:S01]  /*36e70*/  IMAD.WIDE R30, R33, 0x2, R54 ;  /* 0x00000002211e7825 */ /* 0x000fe200078e0236 */
[----:B---3--:R-:W-:Y:S01]  /*36e80*/  ISETP.LT.AND P5, PT, R171, R32, !P1 ;  /* 0x00000020ab00720c */ /* 0x008fe20004fa1270 */
[----:B------:R-:W1:Y:S02]  /*36e90*/  LDC R57, c[0x0][0x228] ;  /* 0x00008a00ff397b82 */ /* 0x000e640000000800 */
[----:B------:R-:W-:Y:S01]  /*36ea0*/  IMAD.IADD R33, R33, 0x1, R145 ;  /* 0x0000000121217824 */ /* 0x000fe200078e0291 */
[----:B------:R3:W-:Y:S01]  /*36eb0*/  @P2 STG.E.U16 desc[UR60][R30.64], R3 ;  /* 0x000000031e002986 */ /* 0x0007e2000c10153c */
[----:B------:R-:W-:-:S04]  /*36ec0*/  VIADD R59, R174, 0x1d ;  /* 0x0000001dae3b7836 */ /* 0x000fc80000000000 */
[----:B------:R-:W4:Y:S01]  /*36ed0*/  LDC R20, c[0x0][0x228] ;  /* 0x00008a00ff147b82 */ /* 0x000f220000000800 */
[----:B0-----:R-:W-:Y:S01]  /*36ee0*/  IMAD.WIDE R24, R33, 0x2, R14 ;  /* 0x0000000221187825 */ /* 0x001fe200078e020e */
[----:B------:R-:W-:-:S03]  /*36ef0*/  ISETP.LT.AND P2, PT, R170, R52, !P1 ;  /* 0x00000034aa00720c */ /* 0x000fc60004f41270 */
[C---:B------:R-:W-:Y:S01]  /*36f00*/  IMAD.WIDE R26, R33.reuse, 0x2, R12 ;  /* 0x00000002211a7825 */ /* 0x040fe200078e020c */
[----:B---3--:R-:W-:Y:S02]  /*36f10*/  PRMT R30, R34, 0x7632, R30 ;  /* 0x00007632221e7816 */ /* 0x008fe4000000001e */
[----:B------:R-:W0:Y:S01]  /*36f20*/  LDC R0, c[0x0][0x22c] ;  /* 0x00008b00ff007b82 */ /* 0x000e220000000800 */
[----:B------:R-:W-:Y:S01]  /*36f30*/  IMAD.WIDE R2, R33, 0x2, R146 ;  /* 0x0000000221027825 */ /* 0x000fe200078e0292 */
[----:B------:R-:W-:-:S04]  /*36f40*/  ISETP.GE.AND P1, PT, R59, R8, PT ;  /* 0x000000083b00720c */ /* 0x000fc80003f26270 */
[----:B------:R-:W-:Y:S02]  /*36f50*/  @P3 STG.E.U16 desc[UR60][R2.64], R34 ;  /* 0x0000002202003986 */ /* 0x000fe4000c10153c */
[----:B------:R-:W3:Y:S02]  /*36f60*/  LDC R22, c[0x0][0x228] ;  /* 0x00008a00ff167b82 */ /* 0x000ee40000000800 */
[----:B------:R-:W-:Y:S04]  /*36f70*/  @P4 STG.E.U16 desc[UR60][R24.64], R30 ;  /* 0x0000001e18004986 */ /* 0x000fe8000c10153c */
[----:B------:R-:W-:Y:S01]  /*36f80*/  @P5 STG.E.U16 desc[UR60][R26.64], R134 ;  /* 0x000000861a005986 */ /* 0x000fe2000c10153c */
[----:B-----5:R-:W-:Y:S01]  /*36f90*/  ISETP.LT.AND P5, PT, R173, R10, !P1 ;  /* 0x0000000aad00720c */ /* 0x020fe20004fa1270 */
[----:B------:R-:W-:Y:S01]  /*36fa0*/  IMAD.WIDE R28, R33, 0x2, R54 ;  /* 0x00000002211c7825 */ /* 0x000fe200078e0236 */
[----:B------:R-:W5:Y:S01]  /*36fb0*/  LDC R10, c[0x0][0x228] ;  /* 0x00008a00ff0a7b82 */ /* 0x000f620000000800 */
[----:B------:R-:W-:-:S02]  /*36fc0*/  PRMT R32, R134, 0x7632, R32 ;  /* 0x0000763286207816 */ /* 0x000fc40000000020 */
[----:B--2---:R-:W-:-:S05]  /*36fd0*/  ISETP.LT.AND P4, PT, R172, R56, !P1 ;  /* 0x00000038ac00720c */ /* 0x004fca0004f81270 */
[----:B------:R-:W2:Y:S01]  /*36fe0*/  LDC R8, c[0x0][0x228] ;  /* 0x00008a00ff087b82 */ /* 0x000ea20000000800 */
[----:B------:R4:W-:Y:S01]  /*36ff0*/  @P2 STG.E.U16 desc[UR60][R28.64], R32 ;  /* 0x000000201c002986 */ /* 0x0009e2000c10153c */
[----:B-1----:R-:W-:Y:S02]  /*37000*/  ISETP.LT.AND P3, PT, R171, R57, !P1 ;  /* 0x00000039ab00720c */ /* 0x002fe40004f61270 */
[----:B----4-:R-:W-:Y:S01]  /*37010*/  ISETP.LT.AND P2, PT, R170, R20, !P1 ;  /* 0x00000014aa00720c */ /* 0x010fe20004f41270 */
[----:B------:R-:W-:-:S03]  /*37020*/  VIADD R31, R174, 0x1e ;  /* 0x0000001eae1f7836 */ /* 0x000fc60000000000 */
[----:B------:R-:W1:Y:S01]  /*37030*/  LDC R20, c[0x0][0x228] ;  /* 0x00008a00ff147b82 */ /* 0x000e620000000800 */
[----:B------:R-:W-:Y:S01]  /*37040*/  IMAD.IADD R29, R33, 0x1, R145 ;  /* 0x00000001211d7824 */ /* 0x000fe200078e0291 */
[----:B------:R-:W-:Y:S02]  /*37050*/  PRMT R34, R102, 0x7632, R34 ;  /* 0x0000763266227816 */ /* 0x000fe40000000022 */
[----:B------:R-:W-:Y:S01]  /*37060*/  PRMT R52, R70, 0x7632, R52 ;  /* 0x0000763246347816 */ /* 0x000fe20000000034 */
[----:B------:R-:W-:Y:S01]  /*37070*/  IMAD.WIDE R2, R29, 0x2, R146 ;  /* 0x000000021d027825 */ /* 0x000fe200078e0292 */
[----:B0-----:R-:W-:Y:S02]  /*37080*/  ISETP.GE.AND P1, PT, R31, R0, PT ;  /* 0x000000001f00720c */ /* 0x001fe40003f26270 */
[----:B------:R-:W0:Y:S01]  /*37090*/  LDC R32, c[0x0][0x228] ;  /* 0x00008a00ff207b82 */ /* 0x000e220000000800 */
[C---:B------:R-:W-:Y:S01]  /*370a0*/  IMAD.WIDE R24, R29.reuse, 0x2, R14 ;  /* 0x000000021d187825 */ /* 0x040fe200078e020e */
[----:B------:R-:W-:Y:S03]  /*370b0*/  @P5 STG.E.U16 desc[UR60][R2.64], R102 ;  /* 0x0000006602005986 */ /* 0x000fe6000c10153c */
[----:B------:R-:W-:-:S03]  /*370c0*/  IMAD.WIDE R26, R29, 0x2, R12 ;  /* 0x000000021d1a7825 */ /* 0x000fc600078e020c */
[----:B------:R-:W4:Y:S01]  /*370d0*/  LDC R0, c[0x0][0x22c] ;  /* 0x00008b00ff007b82 */ /* 0x000f220000000800 */
[----:B------:R1:W-:Y:S01]  /*370e0*/  @P4 STG.E.U16 desc[UR60][R24.64], R34 ;  /* 0x0000002218004986 */ /* 0x0003e2000c10153c */
[----:B---3--:R-:W-:-:S03]  /*370f0*/  ISETP.LT.AND P6, PT, R173, R22, !P1 ;  /* 0x00000016ad00720c */ /* 0x008fc60004fc1270 */
[----:B------:R-:W-:Y:S01]  /*37100*/  @P3 STG.E.U16 desc[UR60][R26.64], R70 ;  /* 0x000000461a003986 */ /* 0x000fe2000c10153c */
[----:B-----5:R-:W-:Y:S02]  /*37110*/  ISETP.LT.AND P3, PT, R171, R10, !P1 ;  /* 0x0000000aab00720c */ /* 0x020fe40004f61270 */
[----:B------:R-:W3:Y:S01]  /*37120*/  LDC R22, c[0x0][0x228] ;  /* 0x00008a00ff167b82 */ /* 0x000ee20000000800 */
[C---:B------:R-:W-:Y:S01]  /*37130*/  IMAD.IADD R33, R29.reuse, 0x1, R145 ;  /* 0x000000011d217824 */ /* 0x040fe200078e0291 */
[----:B--2---:R-:W-:Y:S01]  /*37140*/  ISETP.LT.AND P4, PT, R172, R8, !P1 ;  /* 0x00000008ac00720c */ /* 0x004fe20004f81270 */
[----:B------:R-:W-:-:S05]  /*37150*/  IMAD.WIDE R28, R29, 0x2, R54 ;  /* 0x000000021d1c7825 */ /* 0x000fca00078e0236 */
[----:B------:R-:W2:Y:S01]  /*37160*/  LDC R10, c[0x0][0x228] ;  /* 0x00008a00ff0a7b82 */ /* 0x000ea20000000800 */
[----:B------:R5:W-:Y:S01]  /*37170*/  @P2 STG.E.U16 desc[UR60][R28.64], R52 ;  /* 0x000000341c002986 */ /* 0x000be2000c10153c */
[----:B-1----:R-:W-:Y:S01]  /*37180*/  ISETP.LT.AND P2, PT, R170, R20, !P1 ;  /* 0x00000014aa00720c */ /* 0x002fe20004f41270 */
[----:B------:R-:W-:Y:S01]  /*37190*/  IMAD.WIDE R30, R33, 0x2, R146 ;  /* 0x00000002211e7825 */ /* 0x000fe200078e0292 */
[----:B------:R-:W-:-:S03]  /*371a0*/  PRMT R25, R35, 0x7632, R25 ;  /* 0x0000763223197816 */ /* 0x000fc60000000019 */
[----:B------:R-:W-:Y:S01]  /*371b0*/  IMAD.WIDE R2, R33, 0x2, R14 ;  /* 0x0000000221027825 */ /* 0x000fe200078e020e */
[----:B------:R-:W1:Y:S01]  /*371c0*/  LDC R20, c[0x0][0x228] ;  /* 0x00008a00ff147b82 */ /* 0x000e620000000800 */
[----:B------:R-:W-:Y:S02]  /*371d0*/  @P6 STG.E.U16 desc[UR60][R30.64], R35 ;  /* 0x000000231e006986 */ /* 0x000fe4000c10153c */
[----:B------:R-:W-:Y:S02]  /*371e0*/  VIADD R57, R174, 0x1f ;  /* 0x0000001fae397836 */ /* 0x000fe40000000000 */
[----:B------:R0:W-:Y:S03]  /*371f0*/  @P4 STG.E.U16 desc[UR60][R2.64], R25 ;  /* 0x0000001902004986 */ /* 0x0001e6000c10153c */
[----:B------:R-:W1:Y:S01]  /*37200*/  LDC R8, c[0x0][0x22c] ;  /* 0x00008b00ff087b82 */ /* 0x000e620000000800 */
[----:B----4-:R-:W-:-:S07]  /*37210*/  ISETP.GE.AND P1, PT, R57, R0, PT ;  /* 0x000000003900720c */ /* 0x010fce0003f26270 */
[----:B-----5:R-:W4:Y:S01]  /*37220*/  LDC R52, c[0x0][0x228] ;  /* 0x00008a00ff347b82 */ /* 0x020f220000000800 */
[----:B0-----:R-:W-:Y:S01]  /*37230*/  IMAD.WIDE R24, R33, 0x2, R12 ;  /* 0x0000000221187825 */ /* 0x001fe200078e020c */
[----:B---3--:R-:W-:-:S04]  /*37240*/  ISETP.LT.AND P5, PT, R173, R22, !P1 ;  /* 0x00000016ad00720c */ /* 0x008fc80004fa1270 */
[----:B------:R-:W-:Y:S01]  /*37250*/  @P3 STG.E.U16 desc[UR60][R24.64], R135 ;  /* 0x0000008718003986 */ /* 0x000fe2000c10153c */
[----:B--2---:R-:W-:Y:S01]  /*37260*/  ISETP.LT.AND P3, PT, R171, R10, !P1 ;  /* 0x0000000aab00720c */ /* 0x004fe20004f61270 */
[----:B------:R-:W0:Y:S08]  /*37270*/  LDC R34, c[0x0][0x228] ;  /* 0x00008a00ff227b82 */ /* 0x000e300000000800 */
[----:B------:R-:W2:Y:S08]  /*37280*/  LDC R22, c[0x0][0x228] ;  /* 0x00008a00ff167b82 */ /* 0x000eb00000000800 */
[----:B------:R-:W3:Y:S01]  /*37290*/  LDC R10, c[0x0][0x228] ;  /* 0x00008a00ff0a7b82 */ /* 0x000ee20000000800 */
[----:B------:R-:W-:-:S07]  /*372a0*/  ISETP.LT.AND P6, PT, R172, R32, !P1 ;  /* 0x00000020ac00720c */ /* 0x000fce0004fc1270 */
[----:B------:R-:W5:Y:S01]  /*372b0*/  LDC R0, c[0x0][0x22c] ;  /* 0x00008b00ff007b82 */ /* 0x000f620000000800 */
[----:B-1----:R-:W-:Y:S01]  /*372c0*/  ISETP.LT.AND P1, PT, R170, R20, !P1 ;  /* 0x00000014aa00720c */ /* 0x002fe20004f21270 */
[----:B------:R-:W-:Y:S01]  /*372d0*/  IMAD.IADD R35, R33, 0x1, R145 ;  /* 0x0000000121237824 */ /* 0x000fe200078e0291 */
[----:B------:R-:W-:Y:S01]  /*372e0*/  PRMT R3, R135, 0x7632, R3 ;  /* 0x0000763287037816 */ /* 0x000fe20000000003 */
[----:B------:R-:W-:-:S04]  /*372f0*/  IMAD.WIDE R26, R33, 0x2, R54 ;  /* 0x00000002211a7825 */ /* 0x000fc800078e0236 */
[----:B------:R-:W1:Y:S01]  /*37300*/  LDC R20, c[0x0][0x228] ;  /* 0x00008a00ff147b82 */ /* 0x000e620000000800 */
[----:B------:R-:W-:Y:S01]  /*37310*/  VIADD R33, R174, 0x20 ;  /* 0x00000020ae217836 */ /* 0x000fe20000000000 */
[----:B------:R0:W-:Y:S01]  /*37320*/  @P2 STG.E.U16 desc[UR60][R26.64], R3 ;  /* 0x000000031a002986 */ /* 0x0001e2000c10153c */
[----:B------:R-:W-:Y:S01]  /*37330*/  IMAD.WIDE R28, R35, 0x2, R146 ;  /* 0x00000002231c7825 */ /* 0x000fe200078e0292 */
[----:B------:R-:W-:Y:S02]  /*37340*/  PRMT R56, R103, 0x7632, R56 ;  /* 0x0000763267387816 */ /* 0x000fe40000000038 */
[----:B------:R-:W-:Y:S01]  /*37350*/  ISETP.GE.AND P2, PT, R33, R8, PT ;  /* 0x000000082100720c */ /* 0x000fe20003f46270 */
[C---:B------:R-:W-:Y:S01]  /*37360*/  IMAD.WIDE R30, R35.reuse, 0x2, R14 ;  /* 0x00000002231e7825 */ /* 0x040fe200078e020e */
[----:B------:R-:W1:Y:S01]  /*37370*/  LDC R32, c[0x0][0x228] ;  /* 0x00008a00ff207b82 */ /* 0x000e620000000800 */
[----:B------:R-:W-:Y:S01]  /*37380*/  @P5 STG.E.U16 desc[UR60][R28.64], R103 ;  /* 0x000000671c005986 */ /* 0x000fe2000c10153c */
[----:B----4-:R-:W-:Y:S01]  /*37390*/  ISETP.LT.AND P5, PT, R172, R52, !P2 ;  /* 0x00000034ac00720c */ /* 0x010fe200057a1270 */
[----:B------:R-:W-:Y:S01]  /*373a0*/  IMAD.IADD R33, R35, 0x1, R145 ;  /* 0x0000000123217824 */ /* 0x000fe200078e0291 */
[----:B------:R-:W-:Y:S01]  /*373b0*/  PRMT R52, R71, 0x7632, R52 ;  /* 0x0000763247347816 */ /* 0x000fe20000000034 */
[----:B------:R4:W-:Y:S01]  /*373c0*/  @P6 STG.E.U16 desc[UR60][R30.64], R56 ;  /* 0x000000381e006986 */ /* 0x0009e2000c10153c */
[----:B0-----:R-:W-:Y:S01]  /*373d0*/  IMAD.WIDE R2, R35, 0x2, R12 ;  /* 0x0000000223027825 */ /* 0x001fe200078e020c */
[----:B------:R-:W-:Y:S01]  /*373e0*/  ISETP.LT.AND P4, PT, R173, R34, !P2 ;  /* 0x00000022ad00720c */ /* 0x000fe20005781270 */
[----:B------:R-:W0:Y:S01]  /*373f0*/  LDC R8, c[0x0][0x22c] ;  /* 0x00008b00ff087b82 */ /* 0x000e220000000800 */
[----:B--2---:R-:W-:Y:S01]  /*37400*/  ISETP.LT.AND P6, PT, R171, R22, !P2 ;  /* 0x00000016ab00720c */ /* 0x004fe200057c1270 */
[----:B------:R-:W-:Y:S01]  /*37410*/  IMAD.WIDE R24, R35, 0x2, R54 ;  /* 0x0000000223187825 */ /* 0x000fe200078e0236 */
[----:B---3--:R-:W-:-:S03]  /*37420*/  ISETP.LT.AND P2, PT, R170, R10, !P2 ;  /* 0x0000000aaa00720c */ /* 0x008fc60005741270 */
[----:B------:R-:W-:Y:S02]  /*37430*/  VIADD R35, R174, 0x21 ;  /* 0x00000021ae237836 */ /* 0x000fe40000000000 */
[----:B------:R-:W2:Y:S01]  /*37440*/  LDC R34, c[0x0][0x228] ;  /* 0x00008a00ff227b82 */ /* 0x000ea20000000800 */
[----:B------:R3:W-:Y:S04]  /*37450*/  @P3 STG.E.U16 desc[UR60][R2.64], R71 ;  /* 0x0000004702003986 */ /* 0x0007e8000c10153c */
[----:B------:R-:W-:Y:S03]  /*37460*/  @P1 STG.E.U16 desc[UR60][R24.64], R52 ;  /* 0x0000003418001986 */ /* 0x000fe6000c10153c */
[----:B------:R-:W0:Y:S01]  /*37470*/  LDC R10, c[0x0][0x228] ;  /* 0x00008a00ff0a7b82 */ /* 0x000e220000000800 */
[----:B-----5:R-:W-:Y:S01]  /*37480*/  ISETP.GE.AND P1, PT, R35, R0, PT ;  /* 0x000000002300720c */ /* 0x020fe20003f26270 */
[----:B------:R-:W-:Y:S01]  /*37490*/  IMAD.WIDE R26, R33, 0x2, R146 ;  /* 0x00000002211a7825 */ /* 0x000fe200078e0292 */
[----:B----4-:R-:W-:-:S05]  /*374a0*/  PRMT R56, R36, 0x7632, R56 ;  /* 0x0000763224387816 */ /* 0x010fca0000000038 */
[----:B------:R-:W4:Y:S01]  /*374b0*/  LDC R0, c[0x0][0x22c] ;  /* 0x00008b00ff007b82 */ /* 0x000f220000000800 */
[----:B------:R-:W-:Y:S01]  /*374c0*/  IMAD.WIDE R28, R33, 0x2, R14 ;  /* 0x00000002211c7825 */ /* 0x000fe200078e020e */
[----:B-1----:R-:W-:-:S03]  /*374d0*/  ISETP.LT.AND P3, PT, R173, R20, !P1 ;  /* 0x00000014ad00720c */ /* 0x002fc60004f61270 */
[----:B------:R-:W-:-:S03]  /*374e0*/  IMAD.WIDE R30, R33, 0x2, R12 ;  /* 0x00000002211e7825 */ /* 0x000fc600078e020c */
[----:B------:R-:W1:Y:S01]  /*374f0*/  LDC R22, c[0x0][0x228] ;  /* 0x00008a00ff167b82 */ /* 0x000e620000000800 */
[----:B------:R-:W-:Y:S04]  /*37500*/  @P4 STG.E.U16 desc[UR60][R26.64], R36 ;  /* 0x000000241a004986 */ /* 0x000fe8000c10153c */
[----:B------:R-:W-:Y:S03]  /*37510*/  @P5 STG.E.U16 desc[UR60][R28.64], R56 ;  /* 0x000000381c005986 */ /* 0x000fe6000c10153c */
[----:B------:R-:W5:Y:S01]  /*37520*/  LDC R35, c[0x0][0x228] ;  /* 0x00008a00ff237b82 */ /* 0x000f620000000800 */
[----:B------:R2:W-:Y:S01]  /*37530*/  @P6 STG.E.U16 desc[UR60][R30.64], R104 ;  /* 0x000000681e006986 */ /* 0x0005e2000c10153c */
[----:B---3--:R-:W-:Y:S01]  /*37540*/  IMAD.WIDE R2, R33, 0x2, R54 ;  /* 0x0000000221027825 */ /* 0x008fe200078e0236 */
[----:B------:R-:W-:-:S05]  /*37550*/  ISETP.LT.AND P4, PT, R172, R32, !P1 ;  /* 0x00000020ac00720c */ /* 0x000fca0004f81270 */
[----:B------:R-:W3:Y:S01]  /*37560*/  LDC R20, c[0x0][0x228] ;  /* 0x00008a00ff147b82 */ /* 0x000ee20000000800 */
[----:B--2---:R-:W-:Y:S01]  /*37570*/  IMAD.IADD R31, R33, 0x1, R145 ;  /* 0x00000001211f7824 */ /* 0x004fe200078e0291 */
[----:B------:R-:W-:-:S06]  /*37580*/  PRMT R104, R104, 0x7632, R104 ;  /* 0x0000763268687816 */ /* 0x000fcc0000000068 */
[----:B------:R-:W2:Y:S01]  /*37590*/  LDC R30, c[0x0][0x228] ;  /* 0x00008a00ff1e7b82 */ /* 0x000ea20000000800 */
[----:B------:R-:W-:Y:S01]  /*375a0*/  IMAD.WIDE R24, R31, 0x2, R146 ;  /* 0x000000021f187825 */ /* 0x000fe200078e0292 */
[----:B------:R-:W-:Y:S01]  /*375b0*/  ISETP.LT.AND P5, PT, R171, R34, !P1 ;  /* 0x00000022ab00720c */ /* 0x000fe20004fa1270 */
[----:B------:R1:W-:Y:S02]  /*375c0*/  @P2 STG.E.U16 desc[UR60][R2.64], R104 ;  /* 0x0000006802002986 */ /* 0x0003e4000c10153c */
[C---:B------:R-:W-:Y:S02]  /*375d0*/  VIADD R57, R174.reuse, 0x22 ;  /* 0x00000022ae397836 */ /* 0x040fe40000000000 */
[----:B------:R-:W-:Y:S01]  /*375e0*/  @P3 STG.E.U16 desc[UR60][R24.64], R136 ;  /* 0x0000008818003986 */ /* 0x000fe2000c10153c */
[----:B------:R-:W-:Y:S01]  /*375f0*/  VIADD R33, R174, 0x23 ;  /* 0x00000023ae217836 */ /* 0x000fe20000000000 */
[----:B0-----:R-:W-:Y:S01]  /*37600*/  ISETP.LT.AND P3, PT, R170, R10, !P1 ;  /* 0x0000000aaa00720c */ /* 0x001fe20004f61270 */
[----:B------:R-:W-:Y:S01]  /*37610*/  IMAD.WIDE R26, R31, 0x2, R14 ;  /* 0x000000021f1a7825 */ /* 0x000fe200078e020e */
[----:B------:R-:W-:Y:S01]  /*37620*/  PRMT R34, R136, 0x7632, R34 ;  /* 0x0000763288227816 */ /* 0x000fe20000000022 */
[----:B------:R-:W0:Y:S01]  /*37630*/  LDC R10, c[0x0][0x228] ;  /* 0x00008a00ff0a7b82 */ /* 0x000e220000000800 */
[----:B------:R-:W-:-:S02]  /*37640*/  ISETP.GE.AND P2, PT, R57, R8, PT ;  /* 0x000000083900720c */ /* 0x000fc40003f46270 */
[----:B----4-:R-:W-:Y:S01]  /*37650*/  ISETP.GE.AND P1, PT, R33, R0, PT ;  /* 0x000000002100720c */ /* 0x010fe20003f26270 */
[----:B------:R-:W-:Y:S01]  /*37660*/  IMAD.WIDE R28, R31, 0x2, R12 ;  /* 0x000000021f1c7825 */ /* 0x000fe200078e020c */
[----:B------:R4:W-:Y:S03]  /*37670*/  @P4 STG.E.U16 desc[UR60][R26.64], R34 ;  /* 0x000000221a004986 */ /* 0x0009e6000c10153c */
[----:B------:R-:W0:Y:S01]  /*37680*/  LDC R0, c[0x0][0x22c] ;  /* 0x00008b00ff007b82 */ /* 0x000e220000000800 */
[----:B-1----:R-:W-:Y:S01]  /*37690*/  ISETP.LT.AND P4, PT, R173, R22, !P2 ;  /* 0x00000016ad00720c */ /* 0x002fe20005781270 */
[C---:B------:R-:W-:Y:S01]  /*376a0*/  IMAD.WIDE R2, R31.reuse, 0x2, R54 ;  /* 0x000000021f027825 */ /* 0x040fe200078e0236 */
[----:B------:R-:W-:Y:S05]  /*376b0*/  @P5 STG.E.U16 desc[UR60][R28.64], R72 ;  /* 0x000000481c005986 */ /* 0x000fea000c10153c */
[----:B------:R-:W1:Y:S01]  /*376c0*/  LDC R32, c[0x0][0x228] ;  /* 0x00008a00ff207b82 */ /* 0x000e620000000800 */
[----:B----4-:R-:W-:Y:S01]  /*376d0*/  PRMT R27, R72, 0x7632, R27 ;  /* 0x00007632481b7816 */ /* 0x010fe2000000001b */
[----:B------:R-:W-:Y:S01]  /*376e0*/  IMAD.IADD R33, R31, 0x1, R145 ;  /* 0x000000011f217824 */ /* 0x000fe200078e0291 */
[----:B-----5:R-:W-:-:S05]  /*376f0*/  ISETP.LT.AND P5, PT, R172, R35, !P2 ;  /* 0x00000023ac00720c */ /* 0x020fca00057a1270 */
[----:B------:R-:W4:Y:S01]  /*37700*/  LDC R8, c[0x0][0x228] ;  /* 0x00008a00ff087b82 */ /* 0x000f220000000800 */
[----:B------:R5:W-:Y:S01]  /*37710*/  @P3 STG.E.U16 desc[UR60][R2.64], R27 ;  /* 0x0000001b02003986 */ /* 0x000be2000c10153c */
[----:B---3--:R-:W-:-:S06]  /*37720*/  ISETP.LT.AND P3, PT, R171, R20, !P2 ;  /* 0x00000014ab00720c */ /* 0x008fcc0005761270 */
[----:B------:R-:W3:Y:S01]  /*37730*/  LDC R22, c[0x0][0x228] ;  /* 0x00008a00ff167b82 */ /* 0x000ee20000000800 */
[----:B--2---:R-:W-:Y:S01]  /*37740*/  ISETP.LT.AND P2, PT, R170, R30, !P2 ;  /* 0x0000001eaa00720c */ /* 0x004fe20005741270 */
[----:B------:R-:W-:Y:S01]  /*37750*/  IMAD.WIDE R24, R33, 0x2, R146 ;  /* 0x0000000221187825 */ /* 0x000fe200078e0292 */
[----:B------:R-:W-:-:S03]  /*37760*/  PRMT R20, R37, 0x7632, R20 ;  /* 0x0000763225147816 */ /* 0x000fc60000000014 */
[C---:B-----5:R-:W-:Y:S01]  /*37770*/  IMAD.WIDE R26, R33.reuse, 0x2, R14 ;  /* 0x00000002211a7825 */ /* 0x060fe200078e020e */
[----:B------:R2:W-:Y:S01]  /*37780*/  @P4 STG.E.U16 desc[UR60][R24.64], R37 ;  /* 0x0000002518004986 */ /* 0x0005e2000c10153c */
[----:B------:R-:W5:Y:S02]  /*37790*/  LDC R34, c[0x0][0x228] ;  /* 0x00008a00ff227b82 */ /* 0x000f640000000800 */
[C---:B------:R-:W-:Y:S01]  /*377a0*/  IMAD.WIDE R28, R33.reuse, 0x2, R12 ;  /* 0x00000002211c7825 */ /* 0x040fe200078e020c */
[----:B------:R3:W-:Y:S03]  /*377b0*/  @P5 STG.E.U16 desc[UR60][R26.64], R20 ;  /* 0x000000141a005986 */ /* 0x0007e6000c10153c */
[C---:B------:R-:W-:Y:S02]  /*377c0*/  IMAD.IADD R35, R33.reuse, 0x1, R145 ;  /* 0x0000000121237824 */ /* 0x040fe400078e0291 */
[----:B------:R-:W-:Y:S01]  /*377d0*/  IMAD.WIDE R30, R33, 0x2, R54 ;  /* 0x00000002211e7825 */ /* 0x000fe200078e0236 */
[----:B------:R-:W5:Y:S01]  /*377e0*/  LDC R36, c[0x0][0x228] ;  /* 0x00008a00ff247b82 */ /* 0x000f620000000800 */
[----:B--2---:R-:W-:-:S02]  /*377f0*/  PRMT R25, R105, 0x7632, R25 ;  /* 0x0000763269197816 */ /* 0x004fc40000000019 */
[----:B------:R-:W-:Y:S01]  /*37800*/  VIADD R33, R174, 0x24 ;  /* 0x00000024ae217836 */ /* 0x000fe20000000000 */
[----:B------:R-:W-:Y:S01]  /*37810*/  @P3 STG.E.U16 desc[UR60][R28.64], R105 ;  /* 0x000000691c003986 */ /* 0x000fe2000c10153c */
[----:B0-----:R-:W-:-:S03]  /*37820*/  ISETP.LT.AND P3, PT, R171, R10, !P1 ;  /* 0x0000000aab00720c */ /* 0x001fc60004f61270 */
[----:B------:R0:W-:Y:S01]  /*37830*/  @P2 STG.E.U16 desc[UR60][R30.64], R25 ;  /* 0x000000191e002986 */ /* 0x0001e2000c10153c */
[----:B------:R-:W-:Y:S01]  /*37840*/  ISETP.GE.AND P2, PT, R33, R0, PT ;  /* 0x000000002100720c */ /* 0x000fe20003f46270 */
[----:B------:R-:W2:Y:S01]  /*37850*/  LDC R10, c[0x0][0x228] ;  /* 0x00008a00ff0a7b82 */ /* 0x000ea20000000800 */
[----:B-1----:R-:W-:Y:S02]  /*37860*/  ISETP.LT.AND P6, PT, R173, R32, !P1 ;  /* 0x00000020ad00720c */ /* 0x002fe40004fc1270 */
[----:B----4-:R-:W-:Y:S02]  /*37870*/  ISETP.LT.AND P4, PT, R172, R8, !P1 ;  /* 0x00000008ac00720c */ /* 0x010fe40004f81270 */
[----:B---3--:R-:W-:-:S03]  /*37880*/  ISETP.LT.AND P1, PT, R170, R22, !P1 ;  /* 0x00000016aa00720c */ /* 0x008fc60004f21270 */
[----:B------:R-:W1:Y:S08]  /*37890*/  LDC R0, c[0x0][0x22c] ;  /* 0x00008b00ff007b82 */ /* 0x000e700000000800 */
[----:B------:R-:W3:Y:S01]  /*378a0*/  LDC R20, c[0x0][0x228] ;  /* 0x00008a00ff147b82 */ /* 0x000ee20000000800 */
[----:B------:R-:W-:-:S07]  /*378b0*/  IMAD.WIDE R2, R35, 0x2, R146 ;  /* 0x0000000223027825 */ /* 0x000fce00078e0292 */
[----:B------:R-:W4:Y:S01]  /*378c0*/  LDC R22, c[0x0][0x228] ;  /* 0x00008a00ff167b82 */ /* 0x000f220000000800 */
[----:B------:R2:W-:Y:S01]  /*378d0*/  @P6 STG.E.U16 desc[UR60][R2.64], R137 ;  /* 0x0000008902006986 */ /* 0x0005e2000c10153c */
[----:B-----5:R-:W-:Y:S01]  /*378e0*/  ISETP.LT.AND P5, PT, R173, R34, !P2 ;  /* 0x00000022ad00720c */ /* 0x020fe200057a1270 */
[----:B0-----:R-:W-:Y:S01]  /*378f0*/  IMAD.WIDE R24, R35, 0x2, R12 ;  /* 0x0000000223187825 */ /* 0x001fe200078e020c */
[----:B------:R-:W-:-:S04]  /*37900*/  PRMT R52, R137, 0x7632, R52 ;  /* 0x0000763289347816 */ /* 0x000fc80000000034 */
[----:B------:R-:W0:Y:S01]  /*37910*/  LDC R8, c[0x0][0x22c] ;  /* 0x00008b00ff087b82 */ /* 0x000e220000000800 */
[----:B------:R-:W-:Y:S01]  /*37920*/  ISETP.LT.AND P6, PT, R172, R36, !P2 ;  /* 0x00000024ac00720c */ /* 0x000fe200057c1270 */
[----:B------:R-:W-:Y:S01]  /*37930*/  IMAD.WIDE R26, R35, 0x2, R54 ;  /* 0x00000002231a7825 */ /* 0x000fe200078e0236 */
[----:B------:R-:W-:-:S03]  /*37940*/  PRMT R56, R73, 0x7632, R56 ;  /* 0x0000763249387816 */ /* 0x000fc60000000038 */
[C---:B--2---:R-:W-:Y:S02]  /*37950*/  IMAD.WIDE R2, R35.reuse, 0x2, R14 ;  /* 0x0000000223027825 */ /* 0x044fe400078e020e */
[----:B------:R-:W2:Y:S02]  /*37960*/  LDC R32, c[0x0][0x228] ;  /* 0x00008a00ff207b82 */ /* 0x000ea40000000800 */
[----:B------:R-:W-:Y:S01]  /*37970*/  VIADD R57, R174, 0x25 ;  /* 0x00000025ae397836 */ /* 0x000fe20000000000 */
[----:B------:R5:W-:Y:S01]  /*37980*/  @P4 STG.E.U16 desc[UR60][R2.64], R52 ;  /* 0x0000003402004986 */ /* 0x000be2000c10153c */
[----:B------:R-:W-:-:S04]  /*37990*/  IMAD.IADD R33, R35, 0x1, R145 ;  /* 0x0000000123217824 */ /* 0x000fc800078e0291 */
[----:B------:R-:W2:Y:S01]  /*379a0*/  LDC R34, c[0x0][0x228] ;  /* 0x00008a00ff227b82 */ /* 0x000ea20000000800 */
[----:B------:R5:W-:Y:S01]  /*379b0*/  @P3 STG.E.U16 desc[UR60][R24.64], R73 ;  /* 0x0000004918003986 */ /* 0x000be2000c10153c */
[----:B-1----:R-:W-:Y:S01]  /*379c0*/  ISETP.GE.AND P3, PT, R57, R0, PT ;  /* 0x000000003900720c */ /* 0x002fe20003f66270 */
[----:B------:R-:W-:Y:S02]  /*379d0*/  IMAD.WIDE R28, R33, 0x2, R146 ;  /* 0x00000002211c7825 */ /* 0x000fe400078e0292 */
[----:B------:R-:W-:Y:S01]  /*379e0*/  @P1 STG.E.U16 desc[UR60][R26.64], R56 ;  /* 0x000000381a001986 */ /* 0x000fe2000c10153c */
[----:B------:R-:W-:Y:S02]  /*379f0*/  ISETP.LT.AND P1, PT, R171, R10, !P2 ;  /* 0x0000000aab00720c */ /* 0x000fe40005721270 */
[----:B------:R-:W1:Y:S01]  /*37a00*/  LDC R36, c[0x0][0x228] ;  /* 0x00008a00ff247b82 */ /* 0x000e620000000800 */
[----:B------:R-:W-:Y:S01]  /*37a10*/  IMAD.WIDE R30, R33, 0x2, R14 ;  /* 0x00000002211e7825 */ /* 0x000fe200078e020e */
[----:B------:R-:W-:-:S02]  /*37a20*/  PRMT R58, R38, 0x7632, R58 ;  /* 0x00007632263a7816 */ /* 0x000fc4000000003a */
[----:B---3--:R-:W-:-:S04]  /*37a30*/  ISETP.LT.AND P2, PT, R170, R20, !P2 ;  /* 0x00000014aa00720c */ /* 0x008fc80005741270 */
[----:B------:R-:W3:Y:S01]  /*37a40*/  LDC R35, c[0x0][0x228] ;  /* 0x00008a00ff237b82 */ /* 0x000ee20000000800 */
[----:B----4-:R-:W-:Y:S01]  /*37a50*/  ISETP.LT.AND P4, PT, R173, R22, !P3 ;  /* 0x00000016ad00720c */ /* 0x010fe20005f81270 */
[----:B------:R-:W-:Y:S01]  /*37a60*/  @P5 STG.E.U16 desc[UR60][R28.64], R38 ;  /* 0x000000261c005986 */ /* 0x000fe2000c10153c */
[----:B-----5:R-:W-:-:S03]  /*37a70*/  IMAD.WIDE R2, R33, 0x2, R12 ;  /* 0x0000000221027825 */ /* 0x020fc600078e020c */
[----:B------:R4:W-:Y:S02]  /*37a80*/  @P6 STG.E.U16 desc[UR60][R30.64], R58 ;  /* 0x0000003a1e006986 */ /* 0x0009e4000c10153c */
[----:B------:R-:W5:Y:S01]  /*37a90*/  LDC R37, c[0x0][0x228] ;  /* 0x00008a00ff257b82 */ /* 0x000f620000000800 */
[----:B------:R-:W-:Y:S01]  /*37aa0*/  VIADD R57, R174, 0x26 ;  /* 0x00000026ae397836 */ /* 0x000fe20000000000 */
[----:B------:R-:W-:Y:S01]  /*37ab0*/  PRMT R22, R106, 0x7632, R22 ;  /* 0x000076326a167816 */ /* 0x000fe20000000016 */
[----:B------:R-:W-:-:S05]  /*37ac0*/  IMAD.WIDE R24, R33, 0x2, R54 ;  /* 0x0000000221187825 */ /* 0x000fca00078e0236 */
[----:B------:R-:W5:Y:S01]  /*37ad0*/  LDC R52, c[0x0][0x228] ;  /* 0x00008a00ff347b82 */ /* 0x000f620000000800 */
[----:B----4-:R-:W-:-:S07]  /*37ae0*/  IMAD.IADD R31, R33, 0x1, R145 ;  /* 0x00000001211f7824 */ /* 0x010fce00078e0291 */
[----:B------:R-:W4:Y:S01]  /*37af0*/  LDC R10, c[0x0][0x228] ;  /* 0x00008a00ff0a7b82 */ /* 0x000f220000000800 */
[----:B------:R-:W-:Y:S01]  /*37b00*/  IMAD.WIDE R26, R31, 0x2, R146 ;  /* 0x000000021f1a7825 */ /* 0x000fe200078e0292 */
[----:B------:R3:W-:Y:S01]  /*37b10*/  @P1 STG.E.U16 desc[UR60][R2.64], R106 ;  /* 0x0000006a02001986 */ /* 0x0007e2000c10153c */
[----:B0-----:R-:W-:Y:S02]  /*37b20*/  ISETP.GE.AND P1, PT, R57, R8, PT ;  /* 0x000000083900720c */ /* 0x001fe40003f26270 */
[----:B--2---:R-:W-:-:S03]  /*37b30*/  ISETP.LT.AND P5, PT, R172, R32, !P3 ;  /* 0x00000020ac00720c */ /* 0x004fc60005fa1270 */
[----:B------:R-:W0:Y:S01]  /*37b40*/  LDC R0, c[0x0][0x22c] ;  /* 0x00008b00ff007b82 */ /* 0x000e220000000800 */
[----:B------:R2:W-:Y:S04]  /*37b50*/  @P2 STG.E.U16 desc[UR60][R24.64], R22 ;  /* 0x0000001618002986 */ /* 0x0005e8000c10153c */
[----:B------:R-:W-:Y:S01]  /*37b60*/  @P4 STG.E.U16 desc[UR60][R26.64], R138 ;  /* 0x0000008a1a004986 */ /* 0x000fe2000c10153c */
[----:B------:R-:W-:Y:S02]  /*37b70*/  ISETP.LT.AND P4, PT, R171, R34, !P3 ;  /* 0x00000022ab00720c */ /* 0x000fe40005f81270 */
[----:B------:R-:W0:Y:S01]  /*37b80*/  LDC R8, c[0x0][0x22c] ;  /* 0x00008b00ff087b82 */ /* 0x000e220000000800 */
[----:B-1----:R-:W-:Y:S01]  /*37b90*/  ISETP.LT.AND P6, PT, R173, R36, !P1 ;  /* 0x00000024ad00720c */ /* 0x002fe20004fc1270 */
[----:B------:R-:W-:Y:S01]  /*37ba0*/  IMAD.WIDE R28, R31, 0x2, R14 ;  /* 0x000000021f1c7825 */ /* 0x000fe200078e020e */
[----:B------:R-:W-:-:S02]  /*37bb0*/  PRMT R30, R138, 0x7632, R30 ;  /* 0x000076328a1e7816 */ /* 0x000fc4000000001e */
[----:B---3--:R-:W-:-:S03]  /*37bc0*/  ISETP.LT.AND P2, PT, R170, R35, !P3 ;  /* 0x00000023aa00720c */ /* 0x008fc60005f41270 */
[----:B------:R-:W1:Y:S01]  /*37bd0*/  LDC R20, c[0x0][0x228] ;  /* 0x00008a00ff147b82 */ /* 0x000e620000000800 */
[----:B------:R-:W-:-:S07]  /*37be0*/  IMAD.WIDE R2, R31, 0x2, R12 ;  /* 0x000000021f027825 */ /* 0x000fce00078e020c */
[----:B--2---:R-:W2:Y:S01]  /*37bf0*/  LDC R22, c[0x0][0x228] ;  /* 0x00008a00ff167b82 */ /* 0x004ea20000000800 */
[----:B------:R3:W-:Y:S07]  /*37c00*/  @P5 STG.E.U16 desc[UR60][R28.64], R30 ;  /* 0x0000001e1c005986 */ /* 0x0007ee000c10153c */
[----:B------:R-:W2:Y:S01]  /*37c10*/  LDC R34, c[0x0][0x228] ;  /* 0x00008a00ff227b82 */ /* 0x000ea20000000800 */
[----:B-----5:R-:W-:Y:S01]  /*37c20*/  ISETP.LT.AND P5, PT, R172, R37, !P1 ;  /* 0x00000025ac00720c */ /* 0x020fe20004fa1270 */
[----:B------:R-:W-:-:S06]  /*37c30*/  IMAD.IADD R35, R31, 0x1, R145 ;  /* 0x000000011f237824 */ /* 0x000fcc00078e0291 */
[----:B------:R-:W5:Y:S01]  /*37c40*/  LDC R36, c[0x0][0x228] ;  /* 0x00008a00ff247b82 */ /* 0x000f620000000800 */
[----:B------:R-:W-:Y:S01]  /*37c50*/  ISETP.LT.AND P3, PT, R171, R52, !P1 ;  /* 0x00000034ab00720c */ /* 0x000fe20004f61270 */
[----:B------:R0:W-:Y:S01]  /*37c60*/  @P4 STG.E.U16 desc[UR60][R2.64], R74 ;  /* 0x0000004a02004986 */ /* 0x0001e2000c10153c */
[----:B------:R-:W-:Y:S01]  /*37c70*/  IMAD.WIDE R24, R31, 0x2, R54 ;  /* 0x000000021f187825 */ /* 0x000fe200078e0236 */
[----:B---3--:R-:W-:Y:S02]  /*37c80*/  PRMT R29, R74, 0x7632, R29 ;  /* 0x000076324a1d7816 */ /* 0x008fe4000000001d */
[----:B----4-:R-:W-:Y:S01]  /*37c90*/  ISETP.LT.AND P4, PT, R170, R10, !P1 ;  /* 0x0000000aaa00720c */ /* 0x010fe20004f81270 */
[C---:B------:R-:W-:Y:S01]  /*37ca0*/  VIADD R57, R174.reuse, 0x27 ;  /* 0x00000027ae397836 */ /* 0x040fe20000000000 */
[----:B------:R-:W3:Y:S01]  /*37cb0*/  LDC R37, c[0x0][0x228] ;  /* 0x00008a00ff257b82 */ /* 0x000ee20000000800 */
[----:B------:R-:W-:Y:S01]  /*37cc0*/  IMAD.WIDE R26, R35, 0x2, R146 ;  /* 0x00000002231a7825 */ /* 0x000fe200078e0292 */
[----:B------:R4:W-:Y:S02]  /*37cd0*/  @P2 STG.E.U16 desc[UR60][R24.64], R29 ;  /* 0x0000001d18002986 */ /* 0x0009e4000c10153c */
[----:B0-----:R-:W-:Y:S01]  /*37ce0*/  ISETP.GE.AND P1, PT, R57, R0, PT ;  /* 0x000000003900720c */ /* 0x001fe20003f26270 */
[----:B------:R-:W-:Y:S01]  /*37cf0*/  VIADD R3, R174, 0x28 ;  /* 0x00000028ae037836 */ /* 0x000fe20000000000 */
[----:B------:R0:W-:Y:S02]  /*37d00*/  @P6 STG.E.U16 desc[UR60][R26.64], R39 ;  /* 0x000000271a006986 */ /* 0x0001e4000c10153c */
[----:B------:R-:W3:Y:S01]  /*37d10*/  LDC R0, c[0x0][0x22c] ;  /* 0x00008b00ff007b82 */ /* 0x000ee20000000800 */
[----:B------:R-:W-:Y:S01]  /*37d20*/  IMAD.WIDE R30, R35, 0x2, R12 ;  /* 0x00000002231e7825 */ /* 0x000fe200078e020c */
[----:B------:R-:W-:-:S02]  /*37d30*/  ISETP.GE.AND P2, PT, R3, R8, PT ;  /* 0x000000080300720c */ /* 0x000fc40003f46270 */
[----:B----4-:R-:W-:Y:S01]  /*37d40*/  PRMT R25, R39, 0x7632, R25 ;  /* 0x0000763227197816 */ /* 0x010fe20000000019 */
[----:B------:R-:W-:-:S03]  /*37d50*/  IMAD.WIDE R28, R35, 0x2, R14 ;  /* 0x00000002231c7825 */ /* 0x000fc600078e020e */
[----:B------:R-:W4:Y:S01]  /*37d60*/  LDC R8, c[0x0][0x228] ;  /* 0x00008a00ff087b82 */ /* 0x000f220000000800 */
[----:B------:R-:W-:Y:S01]  /*37d70*/  IMAD.WIDE R32, R35, 0x2, R54 ;  /* 0x0000000223207825 */ /* 0x000fe200078e0236 */
[----:B0-----:R-:W-:Y:S01]  /*37d80*/  PRMT R27, R107, 0x7632, R27 ;  /* 0x000076326b1b7816 */ /* 0x001fe2000000001b */
[----:B------:R0:W-:Y:S05]  /*37d90*/  @P5 STG.E.U16 desc[UR60][R28.64], R25 ;  /* 0x000000191c005986 */ /* 0x0001ea000c10153c */
[----:B------:R-:W4:Y:S01]  /*37da0*/  LDC R10, c[0x0][0x228] ;  /* 0x00008a00ff0a7b82 */ /* 0x000f220000000800 */
[----:B------:R-:W-:Y:S01]  /*37db0*/  @P3 STG.E.U16 desc[UR60][R30.64], R107 ;  /* 0x0000006b1e003986 */ /* 0x000fe2000c10153c */
[----:B-1----:R-:W-:-:S03]  /*37dc0*/  ISETP.LT.AND P5, PT, R173, R20, !P1 ;  /* 0x00000014ad00720c */ /* 0x002fc60004fa1270 */
[----:B------:R1:W-:Y:S01]  /*37dd0*/  @P4 STG.E.U16 desc[UR60][R32.64], R27 ;  /* 0x0000001b20004986 */ /* 0x0003e2000c10153c */
[----:B--2---:R-:W-:Y:S02]  /*37de0*/  ISETP.LT.AND P4, PT, R172, R22, !P1 ;  /* 0x00000016ac00720c */ /* 0x004fe40004f81270 */
[----:B------:R-:W-:Y:S01]  /*37df0*/  ISETP.LT.AND P3, PT, R171, R34, !P1 ;  /* 0x00000022ab00720c */ /* 0x000fe20004f61270 */
[----:B0-----:R-:W-:Y:S01]  /*37e00*/  IMAD.IADD R29, R35, 0x1, R145 ;  /* 0x00000001231d7824 */ /* 0x001fe200078e0291 */
[----:B-----5:R-:W-:Y:S01]  /*37e10*/  ISETP.LT.AND P1, PT, R170, R36, !P1 ;  /* 0x00000024aa00720c */ /* 0x020fe20004f21270 */
[----:B------:R-:W0:Y:S01]  /*37e20*/  LDC R20, c[0x0][0x228] ;  /* 0x00008a00ff147b82 */ /* 0x000e220000000800 */
[----:B------:R-:W-:Y:S01]  /*37e30*/  PRMT R34, R139, 0x7632, R34 ;  /* 0x000076328b227816 */ /* 0x000fe20000000022 */
[----:B------:R-:W-:Y:S01]  /*37e40*/  IMAD.WIDE R2, R29, 0x2, R146 ;  /* 0x000000021d027825 */ /* 0x000fe200078e0292 */
[----:B------:R-:W-:-:S03]  /*37e50*/  PRMT R36, R75, 0x7632, R36 ;  /* 0x000076324b247816 */ /* 0x000fc60000000024 */
[----:B------:R-:W-:Y:S01]  /*37e60*/  IMAD.WIDE R24, R29, 0x2, R14 ;  /* 0x000000021d187825 */ /* 0x000fe200078e020e */
[----:B------:R-:W-:Y:S01]  /*37e70*/  @P5 STG.E.U16 desc[UR60][R2.64], R139 ;  /* 0x0000008b02005986 */ /* 0x000fe2000c10153c */
[----:B---3--:R-:W-:Y:S01]  /*37e80*/  ISETP.LT.AND P6, PT, R173, R37, !P2 ;  /* 0x00000025ad00720c */ /* 0x008fe200057c1270 */
[----:B------:R-:W2:Y:S01]  /*37e90*/  LDC R22, c[0x0][0x228] ;  /* 0x00008a00ff167b82 */ /* 0x000ea20000000800 */
[C---:B-1----:R-:W-:Y:S02]  /*37ea0*/  IMAD.IADD R33, R29.reuse, 0x1, R145 ;  /* 0x000000011d217824 */ /* 0x042fe400078e0291 */
[C---:B------:R-:W-:Y:S01]  /*37eb0*/  IMAD.WIDE R26, R29.reuse, 0x2, R12 ;  /* 0x000000021d1a7825 */ /* 0x040fe200078e020c */
[----:B------:R1:W-:Y:S03]  /*37ec0*/  @P4 STG.E.U16 desc[UR60][R24.64], R34 ;  /* 0x0000002218004986 */ /* 0x0003e6000c10153c */
[----:B------:R-:W-:Y:S01]  /*37ed0*/  IMAD.WIDE R28, R29, 0x2, R54 ;  /* 0x000000021d1c7825 */ /* 0x000fe200078e0236 */
[----:B------:R3:W-:Y:S01]  /*37ee0*/  @P3 STG.E.U16 desc[UR60][R26.64], R75 ;  /* 0x0000004b1a003986 */ /* 0x0007e2000c10153c */
[----:B------:R-:W5:Y:S02]  /*37ef0*/  LDC R32, c[0x0][0x228] ;  /* 0x00008a00ff207b82 */ /* 0x000f640000000800 */
[----:B------:R-:W-:Y:S01]  /*37f00*/  VIADD R35, R174, 0x29 ;  /* 0x00000029ae237836 */ /* 0x000fe20000000000 */
[----:B------:R3:W-:Y:S01]  /*37f10*/  @P1 STG.E.U16 desc[UR60][R28.64], R36 ;  /* 0x000000241c001986 */ /* 0x0007e2000c10153c */
[----:B----4-:R-:W-:-:S03]  /*37f20*/  ISETP.LT.AND P4, PT, R172, R8, !P2 ;  /* 0x00000008ac00720c */ /* 0x010fc60005781270 */
[----:B------:R-:W-:Y:S01]  /*37f30*/  ISETP.GE.AND P1, PT, R35, R0, PT ;  /* 0x000000002300720c */ /* 0x000fe20003f26270 */
[----:B------:R-:W4:Y:S01]  /*37f40*/  LDC R8, c[0x0][0x228] ;  /* 0x00008a00ff087b82 */ /* 0x000f220000000800 */
[----:B------:R-:W-:-:S07]  /*37f50*/  ISETP.LT.AND P3, PT, R171, R10, !P2 ;  /* 0x0000000aab00720c */ /* 0x000fce0005761270 */
[----:B------:R-:W2:Y:S01]  /*37f60*/  LDC R0, c[0x0][0x22c] ;  /* 0x00008b00ff007b82 */ /* 0x000ea20000000800 */
[----:B------:R-:W-:Y:S01]  /*37f70*/  IMAD.WIDE R30, R33, 0x2, R146 ;  /* 0x00000002211e7825 */ /* 0x000fe200078e0292 */
[----:B0-----:R-:W-:-:S06]  /*37f80*/  ISETP.LT.AND P2, PT, R170, R20, !P2 ;  /* 0x00000014aa00720c */ /* 0x001fcc0005741270 */
[----:B------:R-:W0:Y:S01]  /*37f90*/  LDC R10, c[0x0][0x228] ;  /* 0x00008a00ff0a7b82 */ /* 0x000e220000000800 */
[----:B-1----:R-:W-:Y:S01]  /*37fa0*/  PRMT R25, R40, 0x7632, R25 ;  /* 0x0000763228197816 */ /* 0x002fe20000000019 */
[C---:B------:R-:W-:Y:S01]  /*37fb0*/  IMAD.WIDE R2, R33.reuse, 0x2, R14 ;  /* 0x0000000221027825 */ /* 0x040fe200078e020e */
[----:B------:R-:W-:Y:S05]  /*37fc0*/  @P6 STG.E.U16 desc[UR60][R30.64], R40 ;  /* 0x000000281e006986 */ /* 0x000fea000c10153c */
[----:B------:R-:W1:Y:S01]  /*37fd0*/  LDC R34, c[0x0][0x228] ;  /* 0x00008a00ff227b82 */ /* 0x000e620000000800 */
[----:B------:R5:W-:Y:S01]  /*37fe0*/  @P4 STG.E.U16 desc[UR60][R2.64], R25 ;  /* 0x0000001902004986 */ /* 0x000be2000c10153c */
[----:B------:R-:W-:-:S02]  /*37ff0*/  IMAD.IADD R35, R33, 0x1, R145 ;  /* 0x0000000121237824 */ /* 0x000fc400078e0291 */
[----:B---3--:R-:W-:-:S04]  /*38000*/  IMAD.WIDE R26, R33, 0x2, R54 ;  /* 0x00000002211a7825 */ /* 0x008fc800078e0236 */
[----:B------:R-:W3:Y:S01]  /*38010*/  LDC R36, c[0x0][0x228] ;  /* 0x00008a00ff247b82 */ /* 0x000ee20000000800 */
[----:B-----5:R-:W-:Y:S01]  /*38020*/  IMAD.WIDE R24, R33, 0x2, R12 ;  /* 0x0000000221187825 */ /* 0x020fe200078e020c */
[----:B------:R-:W-:-:S06]  /*38030*/  PRMT R3, R108, 0x7632, R3 ;  /* 0x000076326c037816 */ /* 0x000fcc0000000003 */
[----:B------:R-:W5:Y:S01]  /*38040*/  LDC R20, c[0x0][0x228] ;  /* 0x00008a00ff147b82 */ /* 0x000f620000000800 */
[----:B------:R-:W-:Y:S01]  /*38050*/  VIADD R33, R174, 0x2a ;  /* 0x0000002aae217836 */ /* 0x000fe20000000000 */
[----:B------:R-:W-:Y:S04]  /*38060*/  @P3 STG.E.U16 desc[UR60][R24.64], R108 ;  /* 0x0000006c18003986 */ /* 0x000fe8000c10153c */
[----:B------:R1:W-:Y:S01]  /*38070*/  @P2 STG.E.U16 desc[UR60][R26.64], R3 ;  /* 0x000000031a002986 */ /* 0x0003e2000c10153c */
[----:B--2---:R-:W-:Y:S02]  /*38080*/  ISETP.GE.AND P2, PT, R33, R0, PT ;  /* 0x000000002100720c */ /* 0x004fe40003f46270 */
[----:B------:R-:W2:Y:S01]  /*38090*/  LDC R0, c[0x0][0x22c] ;  /* 0x00008b00ff007b82 */ /* 0x000ea20000000800 */
[----:B------:R-:W-:-:S02]  /*380a0*/  ISETP.LT.AND P5, PT, R173, R22, !P1 ;  /* 0x00000016ad00720c */ /* 0x000fc40004fa1270 */
[----:B------:R-:W-:Y:S02]  /*380b0*/  ISETP.LT.AND P6, PT, R172, R32, !P1 ;  /* 0x00000020ac00720c */ /* 0x000fe40004fc1270 */
[----:B----4-:R-:W-:Y:S02]  /*380c0*/  ISETP.LT.AND P3, PT, R171, R8, !P1 ;  /* 0x00000008ab00720c */ /* 0x010fe40004f61270 */
[----:B0-----:R-:W-:Y:S01]  /*380d0*/  ISETP.LT.AND P1, PT, R170, R10, !P1 ;  /* 0x0000000aaa00720c */ /* 0x001fe20004f21270 */
[----:B------:R-:W0:Y:S01]  /*380e0*/  LDC R22, c[0x0][0x228] ;  /* 0x00008a00ff167b82 */ /* 0x000e220000000800 */
[----:B------:R-:W-:-:S07]  /*380f0*/  IMAD.WIDE R28, R35, 0x2, R146 ;  /* 0x00000002231c7825 */ /* 0x000fce00078e0292 */
[----:B------:R-:W4:Y:S01]  /*38100*/  LDC R10, c[0x0][0x228] ;  /* 0x00008a00ff0a7b82 */ /* 0x000f220000000800 */
[----:B------:R-:W-:Y:S01]  /*38110*/  IMAD.WIDE R30, R35, 0x2, R14 ;  /* 0x00000002231e7825 */ /* 0x000fe200078e020e */
[----:B------:R-:W-:Y:S02]  /*38120*/  PRMT R37, R116, 0x7632, R37 ;  /* 0x0000763274257816 */ /* 0x000fe40000000025 */
[----:B-1----:R-:W-:-:S04]  /*38130*/  ISETP.LT.AND P4, PT, R173, R34, !P2 ;  /* 0x00000022ad00720c */ /* 0x002fc80005781270 */
[----:B------:R-:W1:Y:S01]  /*38140*/  LDC R32, c[0x0][0x228] ;  /* 0x00008a00ff207b82 */ /* 0x000e620000000800 */
[----:B------:R-:W-:Y:S01]  /*38150*/  @P5 STG.E.U16 desc[UR60][R28.64], R116 ;  /* 0x000000741c005986 */ /* 0x000fe2000c10153c */
[C---:B------:R-:W-:Y:S01]  /*38160*/  IMAD.WIDE R2, R35.reuse, 0x2, R12 ;  /* 0x0000000223027825 */ /* 0x040fe200078e020c */
[----:B---3--:R-:W-:Y:S02]  /*38170*/  ISETP.LT.AND P5, PT, R172, R36, !P2 ;  /* 0x00000024ac00720c */ /* 0x008fe400057a1270 */
[----:B------:R3:W-:Y:S03]  /*38180*/  @P6 STG.E.U16 desc[UR60][R30.64], R37 ;  /* 0x000000251e006986 */ /* 0x0007e6000c10153c */
[----:B------:R-:W1:Y:S01]  /*38190*/  LDC R34, c[0x0][0x228] ;  /* 0x00008a00ff227b82 */ /* 0x000e620000000800 */
[----:B------:R-:W-:Y:S01]  /*381a0*/  IMAD.IADD R33, R35, 0x1, R145 ;  /* 0x0000000123217824 */ /* 0x000fe200078e0291 */
[----:B-----5:R-:W-:Y:S01]  /*381b0*/  ISETP.LT.AND P6, PT, R171, R20, !P2 ;  /* 0x00000014ab00720c */ /* 0x020fe200057c1270 */
[----:B------:R-:W-:Y:S01]  /*381c0*/  IMAD.WIDE R24, R35, 0x2, R54 ;  /* 0x0000000223187825 */ /* 0x000fe200078e0236 */
[----:B------:R5:W-:Y:S03]  /*381d0*/  @P3 STG.E.U16 desc[UR60][R2.64], R76 ;  /* 0x0000004c02003986 */ /* 0x000be6000c10153c */
[----:B------:R-:W-:Y:S01]  /*381e0*/  VIADD R35, R174, 0x2b ;  /* 0x0000002bae237836 */ /* 0x000fe20000000000 */
[----:B------:R-:W1:Y:S01]  /*381f0*/  LDC R8, c[0x0][0x22c] ;  /* 0x00008b00ff087b82 */ /* 0x000e620000000800 */
[----:B---3--:R-:W-:Y:S01]  /*38200*/  PRMT R31, R76, 0x7632, R31 ;  /* 0x000076324c1f7816 */ /* 0x008fe2000000001f */
[----:B------:R-:W-:-:S06]  /*38210*/  IMAD.WIDE R26, R33, 0x2, R146 ;  /* 0x00000002211a7825 */ /* 0x000fcc00078e0292 */
[----:B------:R-:W3:Y:S01]  /*38220*/  LDC R20, c[0x0][0x228] ;  /* 0x00008a00ff147b82 */ /* 0x000ee20000000800 */
[----:B------:R0:W-:Y:S01]  /*38230*/  @P1 STG.E.U16 desc[UR60][R24.64], R31 ;  /* 0x0000001f18001986 */ /* 0x0001e2000c10153c */
[----:B--2---:R-:W-:Y:S01]  /*38240*/  ISETP.GE.AND P1, PT, R35, R0, PT ;  /* 0x000000002300720c */ /* 0x004fe20003f26270 */
[----:B------:R-:W-:Y:S01]  /*38250*/  IMAD.WIDE R28, R33, 0x2, R14 ;  /* 0x00000002211c7825 */ /* 0x000fe200078e020e */
[----:B-----5:R-:W-:-:S04]  /*38260*/  PRMT R3, R41, 0x7632, R3 ;  /* 0x0000763229037816 */ /* 0x020fc80000000003 */
[----:B------:R-:W2:Y:S01]  /*38270*/  LDC R35, c[0x0][0x228] ;  /* 0x00008a00ff237b82 */ /* 0x000ea20000000800 */
[----:B----4-:R-:W-:Y:S01]  /*38280*/  ISETP.LT.AND P2, PT, R170, R10, !P2 ;  /* 0x0000000aaa00720c */ /* 0x010fe20005741270 */
[----:B------:R-:W-:Y:S01]  /*38290*/  @P4 STG.E.U16 desc[UR60][R26.64], R41 ;  /* 0x000000291a004986 */ /* 0x000fe2000c10153c */
[----:B0-----:R-:W-:Y:S01]  /*382a0*/  ISETP.LT.AND P3, PT, R173, R22, !P1 ;  /* 0x00000016ad00720c */ /* 0x001fe20004f61270 */
[----:B------:R-:W-:-:S04]  /*382b0*/  IMAD.WIDE R30, R33, 0x2, R12 ;  /* 0x00000002211e7825 */ /* 0x000fc800078e020c */
[----:B------:R-:W0:Y:S01]  /*382c0*/  LDC R36, c[0x0][0x228] ;  /* 0x00008a00ff247b82 */ /* 0x000e220000000800 */
[----:B------:R-:W-:Y:S01]  /*382d0*/  @P5 STG.E.U16 desc[UR60][R28.64], R3 ;  /* 0x000000031c005986 */ /* 0x000fe2000c10153c */
[----:B-1----:R-:W-:-:S03]  /*382e0*/  ISETP.LT.AND P4, PT, R172, R32, !P1 ;  /* 0x00000020ac00720c */ /* 0x002fc60004f81270 */
[----:B------:R1:W-:Y:S03]  /*382f0*/  @P6 STG.E.U16 desc[UR60][R30.64], R109 ;  /* 0x0000006d1e006986 */ /* 0x0003e6000c10153c */
[----:B------:R-:W4:Y:S01]  /*38300*/  LDC R37, c[0x0][0x228] ;  /* 0x00008a00ff257b82 */ /* 0x000f220000000800 */
[----:B------:R-:W-:-:S07]  /*38310*/  PRMT R32, R109, 0x7632, R32 ;  /* 0x000076326d207816 */ /* 0x000fce0000000020 */
[----:B------:R-:W5:Y:S01]  /*38320*/  LDC R10, c[0x0][0x228] ;  /* 0x00008a00ff0a7b82 */ /* 0x000f620000000800 */
[C---:B-1----:R-:W-:Y:S02]  /*38330*/  IMAD.IADD R31, R33.reuse, 0x1, R145 ;  /* 0x00000001211f7824 */ /* 0x042fe400078e0291 */
[----:B------:R-:W-:-:S05]  /*38340*/  IMAD.WIDE R2, R33, 0x2, R54 ;  /* 0x0000000221027825 */ /* 0x000fca00078e0236 */
[----:B------:R-:W1:Y:S01]  /*38350*/  LDC R0, c[0x0][0x22c] ;  /* 0x00008b00ff007b82 */ /* 0x000e620000000800 */
[----:B------:R-:W-:Y:S01]  /*38360*/  IMAD.WIDE R24, R31, 0x2, R146 ;  /* 0x000000021f187825 */ /* 0x000fe200078e0292 */
[----:B------:R-:W-:-:S03]  /*38370*/  ISETP.LT.AND P5, PT, R171, R34, !P1 ;  /* 0x00000022ab00720c */ /* 0x000fc60004fa1270 */
[----:B------:R-:W-:-:S03]  /*38380*/  VIADD R39, R174, 0x2c ;  /* 0x0000002cae277836 */ /* 0x000fc60000000000 */
[----:B------:R-:W1:Y:S01]  /*38390*/  LDC R22, c[0x0][0x228] ;  /* 0x00008a00ff167b82 */ /* 0x000e620000000800 */
[----:B------:R0:W-:Y:S01]  /*383a0*/  @P2 STG.E.U16 desc[UR60][R2.64], R32 ;  /* 0x0000002002002986 */ /* 0x0001e2000c10153c */
[----:B------:R-:W-:-:S03]  /*383b0*/  ISETP.GE.AND P2, PT, R39, R8, PT ;  /* 0x000000082700720c */ /* 0x000fc60003f46270 */
[----:B------:R-:W-:Y:S01]  /*383c0*/  @P3 STG.E.U16 desc[UR60][R24.64], R117 ;  /* 0x0000007518003986 */ /* 0x000fe2000c10153c */
[----:B---3--:R-:W-:Y:S01]  /*383d0*/  ISETP.LT.AND P3, PT, R170, R20, !P1 ;  /* 0x00000014aa00720c */ /* 0x008fe20004f61270 */
[----:B------:R-:W-:Y:S01]  /*383e0*/  IMAD.WIDE R26, R31, 0x2, R14 ;  /* 0x000000021f1a7825 */ /* 0x000fe200078e020e */
[----:B------:R-:W3:Y:S01]  /*383f0*/  LDC R20, c[0x0][0x228] ;  /* 0x00008a00ff147b82 */ /* 0x000ee20000000800 */
[----:B------:R-:W-:Y:S02]  /*38400*/  PRMT R30, R117, 0x7632, R30 ;  /* 0x00007632751e7816 */ /* 0x000fe4000000001e */
[----:B------:R-:W-:-:S05]  /*38410*/  IMAD.WIDE R28, R31, 0x2, R12 ;  /* 0x000000021f1c7825 */ /* 0x000fca00078e020c */
[----:B------:R-:W3:Y:S01]  /*38420*/  LDC R8, c[0x0][0x22c] ;  /* 0x00008b00ff087b82 */ /* 0x000ee20000000800 */
[----:B--2---:R-:W-:Y:S01]  /*38430*/  ISETP.LT.AND P6, PT, R173, R35, !P2 ;  /* 0x00000023ad00720c */ /* 0x004fe200057c1270 */
[----:B------:R2:W-:Y:S01]  /*38440*/  @P4 STG.E.U16 desc[UR60][R26.64], R30 ;  /* 0x0000001e1a004986 */ /* 0x0005e2000c10153c */
[----:B------:R-:W-:Y:S01]  /*38450*/  VIADD R35, R174, 0x2d ;  /* 0x0000002dae237836 */ /* 0x000fe20000000000 */
[----:B----4-:R-:W-:Y:S02]  /*38460*/  ISETP.LT.AND P4, PT, R171, R37, !P2 ;  /* 0x00000025ab00720c */ /* 0x010fe40005781270 */
[----:B------:R4:W-:Y:S02]  /*38470*/  @P5 STG.E.U16 desc[UR60][R28.64], R77 ;  /* 0x0000004d1c005986 */ /* 0x0009e4000c10153c */
[----:B0-----:R-:W0:Y:S01]  /*38480*/  LDC R32, c[0x0][0x228] ;  /* 0x00008a00ff207b82 */ /* 0x001e220000000800 */
[----:B------:R-:W-:Y:S01]  /*38490*/  ISETP.LT.AND P5, PT, R172, R36, !P2 ;  /* 0x00000024ac00720c */ /* 0x000fe200057a1270 */
[C---:B------:R-:W-:Y:S01]  /*384a0*/  IMAD.IADD R33, R31.reuse, 0x1, R145 ;  /* 0x000000011f217824 */ /* 0x040fe200078e0291 */
[----:B-----5:R-:W-:Y:S01]  /*384b0*/  ISETP.LT.AND P2, PT, R170, R10, !P2 ;  /* 0x0000000aaa00720c */ /* 0x020fe20005741270 */
[----:B------:R-:W-:Y:S01]  /*384c0*/  IMAD.WIDE R2, R31, 0x2, R54 ;  /* 0x000000021f027825 */ /* 0x000fe200078e0236 */
[----:B--2---:R-:W-:-:S03]  /*384d0*/  PRMT R27, R77, 0x7632, R27 ;  /* 0x000076324d1b7816 */ /* 0x004fc6000000001b */
[----:B------:R-:W2:Y:S01]  /*384e0*/  LDC R34, c[0x0][0x228] ;  /* 0x00008a00ff227b82 */ /* 0x000ea20000000800 */
[----:B-1----:R-:W-:Y:S01]  /*384f0*/  ISETP.GE.AND P1, PT, R35, R0, PT ;  /* 0x000000002300720c */ /* 0x002fe20003f26270 */
[----:B------:R-:W-:Y:S01]  /*38500*/  IMAD.WIDE R24, R33, 0x2, R146 ;  /* 0x0000000221187825 */ /* 0x000fe200078e0292 */
[----:B------:R1:W-:Y:S02]  /*38510*/  @P3 STG.E.U16 desc[UR60][R2.64], R27 ;  /* 0x0000001b02003986 */ /* 0x0003e4000c10153c */
[----:B------:R-:W-:Y:S01]  /*38520*/  ISETP.LT.AND P3, PT, R173, R22, !P1 ;  /* 0x00000016ad00720c */ /* 0x000fe20004f61270 */
[C---:B----4-:R-:W-:Y:S02]  /*38530*/  IMAD.WIDE R28, R33.reuse, 0x2, R12 ;  /* 0x00000002211c7825 */ /* 0x050fe400078e020c */
[----:B------:R-:W4:Y:S01]  /*38540*/  LDC R10, c[0x0][0x228] ;  /* 0x00008a00ff0a7b82 */ /* 0x000f220000000800 */
[----:B------:R5:W-:Y:S01]  /*38550*/  @P6 STG.E.U16 desc[UR60][R24.64], R42 ;  /* 0x0000002a18006986 */ /* 0x000be2000c10153c */
[----:B------:R-:W-:Y:S01]  /*38560*/  IMAD.WIDE R30, R33, 0x2, R54 ;  /* 0x00000002211e7825 */ /* 0x000fe200078e0236 */
[----:B------:R-:W-:-:S02]  /*38570*/  PRMT R22, R110, 0x7632, R22 ;  /* 0x000076326e167816 */ /* 0x000fc40000000016 */
[----:B-1----:R-:W-:Y:S01]  /*38580*/  PRMT R3, R42, 0x7632, R3 ;  /* 0x000076322a037816 */ /* 0x002fe20000000003 */
[C---:B------:R-:W-:Y:S02]  /*38590*/  IMAD.WIDE R26, R33.reuse, 0x2, R14 ;  /* 0x00000002211a7825 */ /* 0x040fe400078e020e */
[----:B------:R-:W1:Y:S02]  /*385a0*/  LDC R36, c[0x0][0x228] ;  /* 0x00008a00ff247b82 */ /* 0x000e640000000800 */
[----:B------:R-:W-:Y:S02]  /*385b0*/  IMAD.IADD R35, R33, 0x1, R145 ;  /* 0x0000000121237824 */ /* 0x000fe400078e0291 */
[----:B-----5:R-:W-:Y:S01]  /*385c0*/  VIADD R25, R174, 0x2e ;  /* 0x0000002eae197836 */ /* 0x020fe20000000000 */
[----:B------:R5:W-:Y:S03]  /*385d0*/  @P5 STG.E.U16 desc[UR60][R26.64], R3 ;  /* 0x000000031a005986 */ /* 0x000be6000c10153c */
[----:B------:R-:W1:Y:S01]  /*385e0*/  LDC R0, c[0x0][0x22c] ;  /* 0x00008b00ff007b82 */ /* 0x000e620000000800 */
[----:B------:R-:W-:Y:S01]  /*385f0*/  @P4 STG.E.U16 desc[UR60][R28.64], R110 ;  /* 0x0000006e1c004986 */ /* 0x000fe2000c10153c */
[----:B---3--:R-:W-:-:S03]  /*38600*/  ISETP.LT.AND P4, PT, R172, R20, !P1 ;  /* 0x00000014ac00720c */ /* 0x008fc60004f81270 */
[----:B------:R3:W-:Y:S01]  /*38610*/  @P2 STG.E.U16 desc[UR60][R30.64], R22 ;  /* 0x000000161e002986 */ /* 0x0007e2000c10153c */
[----:B------:R-:W-:Y:S02]  /*38620*/  ISETP.GE.AND P2, PT, R25, R8, PT ;  /* 0x000000081900720c */ /* 0x000fe40003f46270 */
[----:B------:R-:W1:Y:S01]  /*38630*/  LDC R20, c[0x0][0x228] ;  /* 0x00008a00ff147b82 */ /* 0x000e620000000800 */
[----:B-----5:R-:W-:-:S07]  /*38640*/  IMAD.WIDE R2, R35, 0x2, R146 ;  /* 0x0000000223027825 */ /* 0x020fce00078e0292 */
[----:B------:R-:W5:Y:S01]  /*38650*/  LDC R8, c[0x0][0x228] ;  /* 0x00008a00ff087b82 */ /* 0x000f620000000800 */
[----:B------:R4:W-:Y:S01]  /*38660*/  @P3 STG.E.U16 desc[UR60][R2.64], R118 ;  /* 0x0000007602003986 */ /* 0x0009e2000c10153c */
[----:B0-----:R-:W-:Y:S01]  /*38670*/  ISETP.LT.AND P3, PT, R171, R32, !P1 ;  /* 0x00000020ab00720c */ /* 0x001fe20004f61270 */
[----:B------:R-:W-:Y:S01]  /*38680*/  IMAD.WIDE R24, R35, 0x2, R14 ;  /* 0x0000000223187825 */ /* 0x000fe200078e020e */
[----:B--2---:R-:W-:-:S04]  /*38690*/  ISETP.LT.AND P1, PT, R170, R34, !P1 ;  /* 0x00000022aa00720c */ /* 0x004fc80004f21270 */
[----:B---3--:R-:W0:Y:S01]  /*386a0*/  LDC R30, c[0x0][0x228] ;  /* 0x00008a00ff1e7b82 */ /* 0x008e220000000800 */
[----:B----4-:R-:W-:Y:S01]  /*386b0*/  PRMT R3, R118, 0x7632, R3 ;  /* 0x0000763276037816 */ /* 0x010fe20000000003 */
[----:B------:R-:W-:-:S06]  /*386c0*/  VIADD R33, R174, 0x2f ;  /* 0x0000002fae217836 */ /* 0x000fcc0000000000 */
[----:B------:R-:W2:Y:S01]  /*386d0*/  LDC R22, c[0x0][0x228] ;  /* 0x00008a00ff167b82 */ /* 0x000ea20000000800 */
[----:B------:R3:W-:Y:S01]  /*386e0*/  @P4 STG.E.U16 desc[UR60][R24.64], R3 ;  /* 0x0000000318004986 */ /* 0x0007e2000c10153c */
[----:B------:R-:W-:Y:S01]  /*386f0*/  ISETP.LT.AND P4, PT, R172, R10, !P2 ;  /* 0x0000000aac00720c */ /* 0x000fe20005781270 */
[----:B------:R-:W-:Y:S01]  /*38700*/  IMAD.WIDE R26, R35, 0x2, R54 ;  /* 0x00000002231a7825 */ /* 0x000fe200078e0236 */
[----:B-1----:R-:W-:-:S04]  /*38710*/  ISETP.LT.AND P5, PT, R173, R36, !P2 ;  /* 0x00000024ad00720c */ /* 0x002fc800057a1270 */
[----:B------:R-:W1:Y:S01]  /*38720*/  LDC R10, c[0x0][0x228] ;  /* 0x00008a00ff0a7b82 */ /* 0x000e620000000800 */
[----:B---3--:R-:W-:Y:S01]  /*38730*/  IMAD.WIDE R2, R35, 0x2, R12 ;  /* 0x0000000223027825 */ /* 0x008fe200078e020c */
[----:B------:R-:W-:-:S06]  /*38740*/  PRMT R25, R78, 0x7632, R25 ;  /* 0x000076324e197816 */ /* 0x000fcc0000000019 */
[----:B------:R-:W3:Y:S01]  /*38750*/  LDC R32, c[0x0][0x228] ;  /* 0x00008a00ff207b82 */ /* 0x000ee20000000800 */
[----:B------:R-:W-:Y:S01]  /*38760*/  @P3 STG.E.U16 desc[UR60][R2.64], R78 ;  /* 0x0000004e02003986 */ /* 0x000fe2000c10153c */
[----:B------:R-:W-:Y:S01]  /*38770*/  ISETP.GE.AND P3, PT, R33, R0, PT ;  /* 0x000000002100720c */ /* 0x000fe20003f66270 */
[----:B------:R-:W-:-:S05]  /*38780*/  IMAD.IADD R31, R35, 0x1, R145 ;  /* 0x00000001231f7824 */ /* 0x000fca00078e0291 */
[----:B------:R-:W4:Y:S01]  /*38790*/  LDC R0, c[0x0][0x22c] ;  /* 0x00008b00ff007b82 */ /* 0x000f220000000800 */
[----:B------:R0:W-:Y:S01]  /*387a0*/  @P1 STG.E.U16 desc[UR60][R26.64], R25 ;  /* 0x000000191a001986 */ /* 0x0001e2000c10153c */
[----:B-----5:R-:W-:Y:S01]  /*387b0*/  ISETP.LT.AND P1, PT, R171, R8, !P2 ;  /* 0x00000008ab00720c */ /* 0x020fe20005721270 */
[----:B------:R-:W-:Y:S01]  /*387c0*/  IMAD.WIDE R28, R31, 0x2, R146 ;  /* 0x000000021f1c7825 */ /* 0x000fe200078e0292 */
[----:B------:R-:W-:-:S04]  /*387d0*/  ISETP.LT.AND P2, PT, R170, R20, !P2 ;  /* 0x00000014aa00720c */ /* 0x000fc80005741270 */
[----:B------:R-:W5:Y:S01]  /*387e0*/  LDC R34, c[0x0][0x228] ;  /* 0x00008a00ff227b82 */ /* 0x000f620000000800 */
[----:B------:R-:W-:Y:S01]  /*387f0*/  @P5 STG.E.U16 desc[UR60][R28.64], R43 ;  /* 0x0000002b1c005986 */ /* 0x000fe2000c10153c */
[----:B0-----:R-:W-:Y:S01]  /*38800*/  PRMT R27, R43, 0x7632, R27 ;  /* 0x000076322b1b7816 */ /* 0x001fe2000000001b */
[----:B------:R-:W-:-:S05]  /*38810*/  IMAD.WIDE R24, R31, 0x2, R14 ;  /* 0x000000021f187825 */ /* 0x000fca00078e020e */
[----:B------:R-:W0:Y:S01]  /*38820*/  LDC R35, c[0x0][0x228] ;  /* 0x00008a00ff237b82 */ /* 0x000e220000000800 */
[----:B------:R-:W-:Y:S01]  /*38830*/  ISETP.LT.AND P5, PT, R172, R30, !P3 ;  /* 0x0000001eac00720c */ /* 0x000fe20005fa1270 */
[----:B------:R-:W-:Y:S01]  /*38840*/  IMAD.WIDE R2, R31, 0x2, R12 ;  /* 0x000000021f027825 */ /* 0x000fe200078e020c */
[----:B------:R1:W-:Y:S01]  /*38850*/  @P4 STG.E.U16 desc[UR60][R24.64], R27 ;  /* 0x0000001b18004986 */ /* 0x0003e2000c10153c */
[----:B------:R-:W-:-:S04]  /*38860*/  PRMT R30, R111, 0x7632, R30 ;  /* 0x000076326f1e7816 */ /* 0x000fc8000000001e */
[----:B------:R-:W0:Y:S01]  /*38870*/  LDC R20, c[0x0][0x228] ;  /* 0x00008a00ff147b82 */ /* 0x000e220000000800 */
[----:B------:R0:W-:Y:S01]  /*38880*/  @P1 STG.E.U16 desc[UR60][R2.64], R111 ;  /* 0x0000006f02001986 */ /* 0x0001e2000c10153c */
[----:B--2---:R-:W-:Y:S01]  /*38890*/  ISETP.LT.AND P4, PT, R173, R22, !P3 ;  /* 0x00000016ad00720c */ /* 0x004fe20005f81270 */
[----:B-1----:R-:W-:-:S05]  /*388a0*/  IMAD.WIDE R26, R31, 0x2, R54 ;  /* 0x000000021f1a7825 */ /* 0x002fca00078e0236 */
[----:B------:R-:W1:Y:S01]  /*388b0*/  LDC R8, c[0x0][0x22c] ;  /* 0x00008b00ff087b82 */ /* 0x000e620000000800 */
[----:B------:R-:W-:Y:S01]  /*388c0*/  VIADD R37, R174, 0x30 ;  /* 0x00000030ae257836 */ /* 0x000fe20000000000 */
[----:B------:R-:W-:Y:S01]  /*388d0*/  @P2 STG.E.U16 desc[UR60][R26.64], R30 ;  /* 0x0000001e1a002986 */ /* 0x000fe2000c10153c */
[----:B------:R-:W-:Y:S01]  /*388e0*/  ISETP.LT.AND P2, PT, R171, R10, !P3 ;  /* 0x0000000aab00720c */ /* 0x000fe20005f41270 */
[----:B------:R-:W-:Y:S01]  /*388f0*/  IMAD.IADD R33, R31, 0x1, R145 ;  /* 0x000000011f217824 */ /* 0x000fe200078e0291 */
[----:B---3--:R-:W-:-:S03]  /*38900*/  ISETP.LT.AND P3, PT, R170, R32, !P3 ;  /* 0x00000020aa00720c */ /* 0x008fc60005f61270 */
[----:B------:R-:W2:Y:S01]  /*38910*/  LDC R10, c[0x0][0x228] ;  /* 0x00008a00ff0a7b82 */ /* 0x000ea20000000800 */
[----:B----4-:R-:W-:Y:S01]  /*38920*/  ISETP.GE.AND P1, PT, R37, R0, PT ;  /* 0x000000002500720c */ /* 0x010fe20003f26270 */
[----:B------:R-:W-:-:S06]  /*38930*/  IMAD.WIDE R24, R33, 0x2, R146 ;  /* 0x0000000221187825 */ /* 0x000fcc00078e0292 */
[----:B------:R-:W3:Y:S01]  /*38940*/  LDC R22, c[0x0][0x228] ;  /* 0x00008a00ff167b82 */ /* 0x000ee20000000800 */
[----:B------:R-:W-:Y:S01]  /*38950*/  IMAD.WIDE R28, R33, 0x2, R14 ;  /* 0x00000002211c7825 */ /* 0x000fe200078e020e */
[----:B------:R-:W-:-:S06]  /*38960*/  PRMT R31, R119, 0x7632, R31 ;  /* 0x00007632771f7816 */ /* 0x000fcc000000001f */
[----:B------:R-:W4:Y:S01]  /*38970*/  LDC R32, c[0x0][0x228] ;  /* 0x00008a00ff207b82 */ /* 0x000f220000000800 */
[----:B-----5:R-:W-:Y:S01]  /*38980*/  ISETP.LT.AND P6, PT, R173, R34, !P1 ;  /* 0x00000022ad00720c */ /* 0x020fe20004fc1270 */
[----:B------:R5:W-:Y:S01]  /*38990*/  @P4 STG.E.U16 desc[UR60][R24.64], R119 ;  /* 0x0000007718004986 */ /* 0x000be2000c10153c */
[----:B0-----:R-:W-:Y:S01]  /*389a0*/  ISETP.LT.AND P4, PT, R172, R35, !P1 ;  /* 0x00000023ac00720c */ /* 0x001fe20004f81270 */
[----:B------:R-:W-:-:S04]  /*389b0*/  IMAD.WIDE R2, R33, 0x2, R12 ;  /* 0x0000000221027825 */ /* 0x000fc800078e020c */
[----:B------:R-:W0:Y:S01]  /*389c0*/  LDC R34, c[0x0][0x228] ;  /* 0x00008a00ff227b82 */ /* 0x000e220000000800 */
[----:B------:R1:W-:Y:S01]  /*389d0*/  @P5 STG.E.U16 desc[UR60][R28.64], R31 ;  /* 0x0000001f1c005986 */ /* 0x0003e2000c10153c */
[----:B------:R-:W-:Y:S01]  /*389e0*/  IMAD.IADD R35, R33, 0x1, R145 ;  /* 0x0000000121237824 */ /* 0x000fe200078e0291 */
[----:B------:R-:W-:Y:S02]  /*389f0*/  ISETP.LT.AND P5, PT, R171, R20, !P1 ;  /* 0x00000014ab00720c */ /* 0x000fe40004fa1270 */
[----:B------:R2:W-:Y:S01]  /*38a00*/  @P2 STG.E.U16 desc[UR60][R2.64], R79 ;  /* 0x0000004f02002986 */ /* 0x0005e2000c10153c */
[----:B-----5:R-:W-:Y:S02]  /*38a10*/  IMAD.WIDE R24, R33, 0x2, R54 ;  /* 0x0000000221187825 */ /* 0x020fe400078e0236 */
[----:B------:R-:W5:Y:S02]  /*38a20*/  LDC R0, c[0x0][0x22c] ;  /* 0x00008b00ff007b82 */ /* 0x000f640000000800 */
[----:B-1----:R-:W-:Y:S01]  /*38a30*/  VIADD R29, R174, 0x31 ;  /* 0x00000031ae1d7836 */ /* 0x002fe20000000000 */
[----:B------:R-:W-:Y:S01]  /*38a40*/  PRMT R31, R79, 0x7632, R31 ;  /* 0x000076324f1f7816 */ /* 0x000fe2000000001f */
[----:B------:R-:W-:-:S04]  /*38a50*/  IMAD.WIDE R26, R35, 0x2, R146 ;  /* 0x00000002231a7825 */ /* 0x000fc800078e0292 */
[----:B------:R-:W1:Y:S01]  /*38a60*/  LDC R20, c[0x0][0x228] ;  /* 0x00008a00ff147b82 */ /* 0x000e620000000800 */
[----:B--2---:R-:W-:Y:S02]  /*38a70*/  PRMT R3, R44, 0x7632, R3 ;  /* 0x000076322c037816 */ /* 0x004fe40000000003 */
[----:B------:R-:W-:Y:S01]  /*38a80*/  ISETP.GE.AND P2, PT, R29, R8, PT ;  /* 0x000000081d00720c */ /* 0x000fe20003f46270 */
[----:B------:R-:W-:Y:S01]  /*38a90*/  IMAD.WIDE R28, R35, 0x2, R14 ;  /* 0x00000002231c7825 */ /* 0x000fe200078e020e */
[----:B------:R2:W-:Y:S01]  /*38aa0*/  @P3 STG.E.U16 desc[UR60][R24.64], R31 ;  /* 0x0000001f18003986 */ /* 0x0005e2000c10153c */
[----:B------:R-:W-:Y:S02]  /*38ab0*/  ISETP.LT.AND P1, PT, R170, R10, !P1 ;  /* 0x0000000aaa00720c */ /* 0x000fe40004f21270 */
[----:B---3--:R-:W-:Y:S01]  /*38ac0*/  ISETP.LT.AND P3, PT, R173, R22, !P2 ;  /* 0x00000016ad00720c */ /* 0x008fe20005761270 */
[----:B------:R-:W-:Y:S01]  /*38ad0*/  @P6 STG.E.U16 desc[UR60][R26.64], R44 ;  /* 0x0000002c1a006986 */ /* 0x000fe2000c10153c */
[----:B------:R-:W3:Y:S03]  /*38ae0*/  LDC R8, c[0x0][0x228] ;  /* 0x00008a00ff087b82 */ /* 0x000ee60000000800 */
[----:B------:R0:W-:Y:S01]  /*38af0*/  @P4 STG.E.U16 desc[UR60][R28.64], R3 ;  /* 0x000000031c004986 */ /* 0x0001e2000c10153c */
[----:B----4-:R-:W-:Y:S01]  /*38b00*/  ISETP.LT.AND P4, PT, R172, R32, !P2 ;  /* 0x00000020ac00720c */ /* 0x010fe20005781270 */
[----:B------:R-:W-:-:S02]  /*38b10*/  IMAD.IADD R33, R35, 0x1, R145 ;  /* 0x0000000123217824 */ /* 0x000fc400078e0291 */
[----:B--2---:R-:W-:Y:S01]  /*38b20*/  IMAD.WIDE R30, R35, 0x2, R12 ;  /* 0x00000002231e7825 */ /* 0x004fe200078e020c */
[----:B------:R-:W-:Y:S01]  /*38b30*/  PRMT R32, R112, 0x7632, R32 ;  /* 0x0000763270207816 */ /* 0x000fe20000000020 */
[----:B------:R-:W2:Y:S02]  /*38b40*/  LDC R10, c[0x0][0x228] ;  /* 0x00008a00ff0a7b82 */ /* 0x000ea40000000800 */
[----:B------:R-:W-:Y:S01]  /*38b50*/  IMAD.WIDE R24, R33, 0x2, R146 ;  /* 0x0000000221187825 */ /* 0x000fe200078e0292 */
[----:B------:R4:W-:Y:S01]  /*38b60*/  @P5 STG.E.U16 desc[UR60][R30.64], R112 ;  /* 0x000000701e005986 */ /* 0x0009e2000c10153c */
[----:B0-----:R-:W-:Y:S02]  /*38b70*/  ISETP.LT.AND P5, PT, R171, R34, !P2 ;  /* 0x00000022ab00720c */ /* 0x001fe400057a1270 */
[----:B------:R-:W-:Y:S01]  /*38b80*/  IMAD.WIDE R2, R35, 0x2, R54 ;  /* 0x0000000223027825 */ /* 0x000fe200078e0236 */
[----:B------:R-:W-:Y:S01]  /*38b90*/  PRMT R34, R80, 0x7632, R34 ;  /* 0x0000763250227816 */ /* 0x000fe20000000022 */
[----:B------:R-:W0:Y:S02]  /*38ba0*/  LDC R36, c[0x0][0x228] ;  /* 0x00008a00ff247b82 */ /* 0x000e240000000800 */
[----:B------:R-:W-:Y:S01]  /*38bb0*/  IMAD.WIDE R26, R33, 0x2, R14 ;  /* 0x00000002211a7825 */ /* 0x000fe200078e020e */
[----:B------:R3:W-:Y:S03]  /*38bc0*/  @P1 STG.E.U16 desc[UR60][R2.64], R32 ;  /* 0x0000002002001986 */ /* 0x0007e6000c10153c */
[----:B----4-:R-:W-:Y:S01]  /*38bd0*/  VIADD R31, R174, 0x32 ;  /* 0x00000032ae1f7836 */ /* 0x010fe20000000000 */
[----:B------:R4:W-:Y:S01]  /*38be0*/  @P3 STG.E.U16 desc[UR60][R24.64], R80 ;  /* 0x0000005018003986 */ /* 0x0009e2000c10153c */
[----:B------:R-:W0:Y:S03]  /*38bf0*/  LDC R22, c[0x0][0x228] ;  /* 0x00008a00ff167b82 */ /* 0x000e260000000800 */
[----:B------:R-:W-:Y:S01]  /*38c00*/  @P4 STG.E.U16 desc[UR60][R26.64], R34 ;  /* 0x000000221a004986 */ /* 0x000fe2000c10153c */
[----:B-----5:R-:W-:-:S04]  /*38c10*/  ISETP.GE.AND P4, PT, R31, R0, PT ;  /* 0x000000001f00720c */ /* 0x020fc80003f86270 */
[----:B------:R-:W5:Y:S01]  /*38c20*/  LDC R0, c[0x0][0x22c] ;  /* 0x00008b00ff007b82 */ /* 0x000f620000000800 */
[----:B-1----:R-:W-:Y:S02]  /*38c30*/  ISETP.LT.AND P3, PT, R173, R20, !P4 ;  /* 0x00000014ad00720c */ /* 0x002fe40006761270 */
[----:B---3--:R-:W-:-:S05]  /*38c40*/  ISETP.LT.AND P2, PT, R170, R8, !P2 ;  /* 0x00000008aa00720c */ /* 0x008fca0005741270 */
[----:B------:R-:W1:Y:S01]  /*38c50*/  LDC R20, c[0x0][0x228] ;  /* 0x00008a00ff147b82 */ /* 0x000e620000000800 */
[----:B------:R-:W-:-:S04]  /*38c60*/  IMAD.WIDE R28, R33, 0x2, R12 ;  /* 0x00000002211c7825 */ /* 0x000fc800078e020c */
[C---:B------:R-:W-:Y:S01]  /*38c70*/  IMAD.IADD R31, R33.reuse, 0x1, R145 ;  /* 0x00000001211f7824 */ /* 0x040fe200078e0291 */
[----:B------:R3:W-:Y:S01]  /*38c80*/  @P5 STG.E.U16 desc[UR60][R28.64], R84 ;  /* 0x000000541c005986 */ /* 0x0007e2000c10153c */
[----:B------:R-:W-:Y:S01]  /*38c90*/  VIADD R8, R174, 0x35 ;  /* 0x00000035ae087836 */ /* 0x000fe20000000000 */
[----:B------:R-:W1:Y:S01]  /*38ca0*/  LDC R30, c[0x0][0x228] ;  /* 0x00008a00ff1e7b82 */ /* 0x000e620000000800 */
[----:B------:R-:W-:-:S04]  /*38cb0*/  IMAD.WIDE R2, R33, 0x2, R54 ;  /* 0x0000000221027825 */ /* 0x000fc800078e0236 */
[----:B----4-:R-:W-:Y:S01]  /*38cc0*/  IMAD.WIDE R24, R31, 0x2, R146 ;  /* 0x000000021f187825 */ /* 0x010fe200078e0292 */
[----:B------:R-:W-:Y:S02]  /*38cd0*/  ISETP.GE.AND P1, PT, R8, R53, PT ;  /* 0x000000350800720c */ /* 0x000fe40003f26270 */
[----:B------:R-:W4:Y:S01]  /*38ce0*/  LDC R32, c[0x0][0x228] ;  /* 0x00008a00ff207b82 */ /* 0x000f220000000800 */
[----:B---3--:R-:W-:Y:S01]  /*38cf0*/  PRMT R29, R84, 0x7632, R29 ;  /* 0x00007632541d7816 */ /* 0x008fe2000000001d */
[----:B------:R-:W-:-:S04]  /*38d00*/  VIADD R33, R174, 0x33 ;  /* 0x00000033ae217836 */ /* 0x000fc80000000000 */
[----:B------:R3:W-:Y:S02]  /*38d10*/  @P2 STG.E.U16 desc[UR60][R2.64], R29 ;  /* 0x0000001d02002986 */ /* 0x0007e4000c10153c */
[----:B------:R-:W4:Y:S02]  /*38d20*/  LDC R8, c[0x0][0x22c] ;  /* 0x00008b00ff087b82 */ /* 0x000f240000000800 */
[----:B------:R3:W-:Y:S01]  /*38d30*/  @P3 STG.E.U16 desc[UR60][R24.64], R45 ;  /* 0x0000002d18003986 */ /* 0x0007e2000c10153c */
[----:B-----5:R-:W-:Y:S02]  /*38d40*/  ISETP.GE.AND P3, PT, R33, R0, PT ;  /* 0x000000002100720c */ /* 0x020fe40003f66270 */
[----:B--2---:R-:W-:-:S03]  /*38d50*/  ISETP.LT.AND P5, PT, R171, R10, !P4 ;  /* 0x0000000aab00720c */ /* 0x004fc600067a1270 */
[----:B------:R-:W2:Y:S01]  /*38d60*/  LDC R0, c[0x0][0x228] ;  /* 0x00008a00ff007b82 */ /* 0x000ea20000000800 */
[----:B0-----:R-:W-:Y:S02]  /*38d70*/  ISETP.LT.AND P6, PT, R172, R36, !P4 ;  /* 0x00000024ac00720c */ /* 0x001fe400067c1270 */
[----:B-1----:R-:W-:Y:S02]  /*38d80*/  ISETP.LT.AND P4, PT, R170, R20, !P4 ;  /* 0x00000014aa00720c */ /* 0x002fe40006781270 */
[----:B------:R-:W-:-:S03]  /*38d90*/  ISETP.LT.AND P2, PT, R173, R22, !P3 ;  /* 0x00000016ad00720c */ /* 0x000fc60005f41270 */
[----:B------:R-:W0:Y:S01]  /*38da0*/  LDC R10, c[0x0][0x228] ;  /* 0x00008a00ff0a7b82 */ /* 0x000e220000000800 */
[----:B------:R-:W-:Y:S01]  /*38db0*/  IMAD.IADD R33, R31, 0x1, R145 ;  /* 0x000000011f217824 */ /* 0x000fe200078e0291 */
[----:B------:R-:W-:Y:S01]  /*38dc0*/  PRMT R36, R45, 0x7632, R36 ;  /* 0x000076322d247816 */ /* 0x000fe20000000024 */
[----:B------:R-:W-:Y:S01]  /*38dd0*/  IMAD.WIDE R26, R31, 0x2, R14 ;  /* 0x000000021f1a7825 */ /* 0x000fe200078e020e */
[----:B------:R-:W-:-:S04]  /*38de0*/  PRMT R22, R113, 0x7632, R22 ;  /* 0x0000763271167816 */ /* 0x000fc80000000016 */
[----:B------:R-:W1:Y:S01]  /*38df0*/  LDC R34, c[0x0][0x228] ;  /* 0x00008a00ff227b82 */ /* 0x000e620000000800 */
[C---:B---3--:R-:W-:Y:S01]  /*38e00*/  IMAD.WIDE R28, R31.reuse, 0x2, R12 ;  /* 0x000000021f1c7825 */ /* 0x048fe200078e020c */
[----:B------:R3:W-:Y:S03]  /*38e10*/  @P6 STG.E.U16 desc[UR60][R26.64], R36 ;  /* 0x000000241a006986 */ /* 0x0007e6000c10153c */
[----:B------:R-:W-:-:S03]  /*38e20*/  IMAD.WIDE R2, R31, 0x2, R54 ;  /* 0x000000021f027825 */ /* 0x000fc600078e0236 */
[----:B------:R-:W5:Y:S01]  /*38e30*/  LDC R35, c[0x0][0x228] ;  /* 0x00008a00ff237b82 */ /* 0x000f620000000800 */
[----:B------:R-:W-:Y:S01]  /*38e40*/  IMAD.WIDE R24, R33, 0x2, R146 ;  /* 0x0000000221187825 */ /* 0x000fe200078e0292 */
[----:B------:R2:W-:Y:S06]  /*38e50*/  @P5 STG.E.U16 desc[UR60][R28.64], R113 ;  /* 0x000000711c005986 */ /* 0x0005ec000c10153c */
[----:B------:R-:W1:Y:S01]  /*38e60*/  LDC R20, c[0x0][0x228] ;  /* 0x00008a00ff147b82 */ /* 0x000e620000000800 */
[----:B------:R-:W-:Y:S01]  /*38e70*/  VIADD R31, R174, 0x34 ;  /* 0x00000034ae1f7836 */ /* 0x000fe20000000000 */
[----:B------:R-:W-:Y:S01]  /*38e80*/  ISETP.LT.AND P6, PT, R172, R30, !P3 ;  /* 0x0000001eac00720c */ /* 0x000fe20005fc1270 */
[----:B------:R1:W-:Y:S01]  /*38e90*/  @P4 STG.E.U16 desc[UR60][R2.64], R22 ;  /* 0x0000001602004986 */ /* 0x0003e2000c10153c */
[----:B----4-:R-:W-:-:S03]  /*38ea0*/  ISETP.LT.AND P5, PT, R171, R32, !P3 ;  /* 0x00000020ab00720c */ /* 0x010fc60005fa1270 */
[----:B------:R-:W-:Y:S01]  /*38eb0*/  @P2 STG.E.U16 desc[UR60][R24.64], R81 ;  /* 0x0000005118002986 */ /* 0x000fe2000c10153c */
[----:B------:R-:W-:Y:S01]  /*38ec0*/  ISETP.GE.AND P2, PT, R31, R8, PT ;  /* 0x000000081f00720c */ /* 0x000fe20003f46270 */
[----:B---3--:R-:W-:Y:S01]  /*38ed0*/  IMAD.WIDE R26, R33, 0x2, R14 ;  /* 0x00000002211a7825 */ /* 0x008fe200078e020e */
[----:B------:R-:W3:Y:S02]  /*38ee0*/  LDC R8, c[0x0][0x228] ;  /* 0x00008a00ff087b82 */ /* 0x000ee40000000800 */
[----:B--2---:R-:W-:Y:S01]  /*38ef0*/  ISETP.LT.AND P4, PT, R173, R0, !P2 ;  /* 0x00000000ad00720c */ /* 0x004fe20005781270 */
[----:B------:R-:W-:Y:S01]  /*38f00*/  IMAD.WIDE R28, R33, 0x2, R12 ;  /* 0x00000002211c7825 */ /* 0x000fe200078e020c */
[----:B------:R-:W-:Y:S02]  /*38f10*/  PRMT R30, R81, 0x7632, R30 ;  /* 0x00007632511e7816 */ /* 0x000fe4000000001e */
[----:B0-----:R-:W-:Y:S02]  /*38f20*/  ISETP.LT.AND P3, PT, R170, R10, !P3 ;  /* 0x0000000aaa00720c */ /* 0x001fe40005f61270 */
[----:B------:R-:W0:Y:S01]  /*38f30*/  LDC R0, c[0x0][0x228] ;  /* 0x00008a00ff007b82 */ /* 0x000e220000000800 */
[----:B------:R-:W-:Y:S01]  /*38f40*/  @P6 STG.E.U16 desc[UR60][R26.64], R30 ;  /* 0x0000001e1a006986 */ /* 0x000fe2000c10153c */
[----:B-----5:R-:W-:-:S03]  /*38f50*/  ISETP.LT.AND P6, PT, R171, R35, !P2 ;  /* 0x00000023ab00720c */ /* 0x020fc600057c1270 */
[----:B------:R2:W-:Y:S01]  /*38f60*/  @P5 STG.E.U16 desc[UR60][R28.64], R85 ;  /* 0x000000551c005986 */ /* 0x0005e2000c10153c */
[----:B-1----:R-:W-:Y:S01]  /*38f70*/  ISETP.LT.AND P5, PT, R172, R34, !P2 ;  /* 0x00000022ac00720c */ /* 0x002fe200057a1270 */
[C---:B------:R-:W-:Y:S01]  /*38f80*/  IMAD.WIDE R2, R33.reuse, 0x2, R54 ;  /* 0x0000000221027825 */ /* 0x040fe200078e0236 */
[----:B------:R-:W-:Y:S01]  /*38f90*/  ISETP.LT.AND P2, PT, R170, R20, !P2 ;  /* 0x00000014aa00720c */ /* 0x000fe20005741270 */
[----:B------:R-:W1:Y:S02]  /*38fa0*/  LDC R10, c[0x0][0x228] ;  /* 0x00008a00ff0a7b82 */ /* 0x000e640000000800 */
[----:B------:R-:W-:Y:S02]  /*38fb0*/  IMAD.IADD R31, R33, 0x1, R145 ;  /* 0x00000001211f7824 */ /* 0x000fe400078e0291 */
[----:B------:R-:W-:Y:S01]  /*38fc0*/  VIADD R22, R174, 0x36 ;  /* 0x00000036ae167836 */ /* 0x000fe20000000000 */
[----:B--2---:R-:W-:-:S03]  /*38fd0*/  PRMT R29, R85, 0x7632, R29 ;  /* 0x00007632551d7816 */ /* 0x004fc6000000001d */
[----:B------:R-:W2:Y:S01]  /*38fe0*/  LDC R30, c[0x0][0x228] ;  /* 0x00008a00ff1e7b82 */ /* 0x000ea20000000800 */
[C---:B------:R-:W-:Y:S01]  /*38ff0*/  IMAD.WIDE R24, R31.reuse, 0x2, R146 ;  /* 0x000000021f187825 */ /* 0x040fe200078e0292 */
[----:B------:R-:W-:Y:S01]  /*39000*/  PRMT R33, R46, 0x7632, R33 ;  /* 0x000076322e217816 */ /* 0x000fe20000000021 */
[----:B------:R4:W-:Y:S02]  /*39010*/  @P3 STG.E.U16 desc[UR60][R2.64], R29 ;  /* 0x0000001d02003986 */ /* 0x0009e4000c10153c */
[C---:B------:R-:W-:Y:S01]  /*39020*/  IMAD.WIDE R26, R31.reuse, 0x2, R14 ;  /* 0x000000021f1a7825 */ /* 0x040fe200078e020e */
[----:B------:R-:W-:Y:S02]  /*39030*/  ISETP.GE.AND P3, PT, R22, R23, PT ;  /* 0x000000171600720c */ /* 0x000fe40003f66270 */
[----:B------:R-:W5:Y:S01]  /*39040*/  LDC R32, c[0x0][0x228] ;  /* 0x00008a00ff207b82 */ /* 0x000f620000000800 */
[C---:B------:R-:W-:Y:S01]  /*39050*/  IMAD.WIDE R22, R31.reuse, 0x2, R12 ;  /* 0x000000021f167825 */ /* 0x040fe200078e020c */
[----:B------:R-:W-:Y:S03]  /*39060*/  @P4 STG.E.U16 desc[UR60][R24.64], R46 ;  /* 0x0000002e18004986 */ /* 0x000fe6000c10153c */
[----:B----4-:R-:W-:Y:S01]  /*39070*/  IMAD.WIDE R28, R31, 0x2, R54 ;  /* 0x000000021f1c7825 */ /* 0x010fe200078e0236 */
[----:B------:R-:W-:Y:S01]  /*39080*/  PRMT R3, R114, 0x7632, R3 ;  /* 0x0000763272037816 */ /* 0x000fe20000000003 */
[----:B------:R-:W-:Y:S01]  /*39090*/  @P5 STG.E.U16 desc[UR60][R26.64], R33 ;  /* 0x000000211a005986 */ /* 0x000fe2000c10153c */
[----:B---3--:R-:W-:Y:S01]  /*390a0*/  ISETP.LT.AND P5, PT, R173, R8, !P1 ;  /* 0x00000008ad00720c */ /* 0x008fe20004fa1270 */
[----:B------:R-:W-:Y:S01]  /*390b0*/  IMAD.IADD R31, R31, 0x1, R145 ;  /* 0x000000011f1f7824 */ /* 0x000fe200078e0291 */
[----:B------:R-:W3:Y:S01]  /*390c0*/  LDC R8, c[0x0][0x228] ;  /* 0x00008a00ff087b82 */ /* 0x000ee20000000800 */
[----:B------:R-:W-:Y:S04]  /*390d0*/  @P6 STG.E.U16 desc[UR60][R22.64], R114 ;  /* 0x0000007216006986 */ /* 0x000fe8000c10153c */
[----:B------:R4:W-:Y:S01]  /*390e0*/  @P2 STG.E.U16 desc[UR60][R28.64], R3 ;  /* 0x000000031c002986 */ /* 0x0009e2000c10153c */
[----:B0-----:R-:W-:-:S02]  /*390f0*/  ISETP.LT.AND P2, PT, R172, R0, !P1 ;  /* 0x00000000ac00720c */ /* 0x001fc40004f41270 */
[----:B------:R-:W0:Y:S01]  /*39100*/  LDC R0, c[0x0][0x228] ;  /* 0x00008a00ff007b82 */ /* 0x000e220000000800 */
[----:B-1----:R-:W-:Y:S01]  /*39110*/  ISETP.LT.AND P6, PT, R171, R10, !P1 ;  /* 0x0000000aab00720c */ /* 0x002fe20004fc1270 */
[----:B------:R-:W-:Y:S01]  /*39120*/  VIADD R20, R174, 0x37 ;  /* 0x00000037ae147836 */ /* 0x000fe20000000000 */
[----:B--2---:R-:W-:-:S05]  /*39130*/  ISETP.LT.AND P1, PT, R170, R30, !P1 ;  /* 0x0000001eaa00720c */ /* 0x004fca0004f21270 */
[----:B------:R-:W1:Y:S01]  /*39140*/  LDC R10, c[0x0][0x228] ;  /* 0x00008a00ff0a7b82 */ /* 0x000e620000000800 */
[----:B----4-:R-:W-:-:S05]  /*39150*/  IMAD.WIDE R2, R31, 0x2, R146 ;  /* 0x000000021f027825 */ /* 0x010fca00078e0292 */
[----:B------:R2:W-:Y:S01]  /*39160*/  @P5 STG.E.U16 desc[UR60][R2.64], R82 ;  /* 0x0000005202005986 */ /* 0x0005e2000c10153c */
[----:B-----5:R-:W-:Y:S01]  /*39170*/  ISETP.LT.AND P5, PT, R173, R32, !P3 ;  /* 0x00000020ad00720c */ /* 0x020fe20005fa1270 */
[----:B------:R-:W4:Y:S01]  /*39180*/  LDC R33, c[0x0][0x228] ;  /* 0x00008a00ff217b82 */ /* 0x000f220000000800 */
[----:B------:R-:W-:Y:S01]  /*39190*/  ISETP.GE.AND P4, PT, R20, R21, PT ;  /* 0x000000151400720c */ /* 0x000fe20003f86270 */
[C---:B------:R-:W-:Y:S02]  /*391a0*/  IMAD.IADD R29, R31.reuse, 0x1, R145 ;  /* 0x000000011f1d7824 */ /* 0x040fe400078e0291 */
[----:B------:R-:W-:-:S04]  /*391b0*/  IMAD.WIDE R20, R31, 0x2, R14 ;  /* 0x000000021f147825 */ /* 0x000fc800078e020e */
[----:B------:R-:W5:Y:S01]  /*391c0*/  LDC R28, c[0x0][0x228] ;  /* 0x00008a00ff1c7b82 */ /* 0x000f620000000800 */
[C---:B------:R-:W-:Y:S01]  /*391d0*/  IMAD.WIDE R22, R31.reuse, 0x2, R12 ;  /* 0x000000021f167825 */ /* 0x040fe200078e020c */
[----:B--2---:R-:W-:Y:S02]  /*391e0*/  PRMT R3, R82, 0x7632, R3 ;  /* 0x0000763252037816 */ /* 0x004fe40000000003 */
[----:B------:R-:W-:Y:S01]  /*391f0*/  PRMT R32, R86, 0x7632, R32 ;  /* 0x0000763256207816 */ /* 0x000fe20000000020 */
[----:B------:R-:W-:Y:S02]  /*39200*/  IMAD.WIDE R24, R31, 0x2, R54 ;  /* 0x000000021f187825 */ /* 0x000fe400078e0236 */
[----:B------:R2:W-:Y:S01]  /*39210*/  @P2 STG.E.U16 desc[UR60][R20.64], R3 ;  /* 0x0000000314002986 */ /* 0x0005e2000c10153c */
[----:B------:R-:W5:Y:S01]  /*39220*/  LDC R30, c[0x0][0x228] ;  /* 0x00008a00ff1e7b82 */ /* 0x000f620000000800 */
[----:B------:R-:W-:Y:S01]  /*39230*/  IMAD.WIDE R26, R29, 0x2, R146 ;  /* 0x000000021d1a7825 */ /* 0x000fe200078e0292 */
[----:B0-----:R-:W-:Y:S01]  /*39240*/  ISETP.LT.AND P2, PT, R172, R0, !P3 ;  /* 0x00000000ac00720c */ /* 0x001fe20005f41270 */
[----:B------:R-:W-:Y:S02]  /*39250*/  @P6 STG.E.U16 desc[UR60][R22.64], R86 ;  /* 0x0000005616006986 */ /* 0x000fe4000c10153c */
[----:B------:R-:W-:-:S02]  /*39260*/  VIADD R2, R174, 0x38 ;  /* 0x00000038ae027836 */ /* 0x000fc40000000000 */
[----:B------:R0:W-:Y:S01]  /*39270*/  @P1 STG.E.U16 desc[UR60][R24.64], R32 ;  /* 0x0000002018001986 */ /* 0x0001e2000c10153c */
[----:B------:R-:W5:Y:S03]  /*39280*/  LDC R31, c[0x0][0x228] ;  /* 0x00008a00ff1f7b82 */ /* 0x000f660000000800 */
[----:B------:R5:W-:Y:S01]  /*39290*/  @P5 STG.E.U16 desc[UR60][R26.64], R47 ;  /* 0x0000002f1a005986 */ /* 0x000be2000c10153c */
[----:B---3--:R-:W-:-:S04]  /*392a0*/  ISETP.LT.AND P5, PT, R171, R8, !P3 ;  /* 0x00000008ab00720c */ /* 0x008fc80005fa1270 */
[----:B------:R-:W3:Y:S01]  /*392b0*/  LDC R0, c[0x0][0x228] ;  /* 0x00008a00ff007b82 */ /* 0x000ee20000000800 */
[----:B------:R-:W-:Y:S01]  /*392c0*/  ISETP.GE.AND P1, PT, R2, R153, PT ;  /* 0x000000990200720c */ /* 0x000fe20003f26270 */
[----:B--2---:R-:W-:Y:S01]  /*392d0*/  IMAD.WIDE R2, R29, 0x2, R14 ;  /* 0x000000021d027825 */ /* 0x004fe200078e020e */
[----:B0-----:R-:W-:-:S05]  /*392e0*/  PRMT R25, R47, 0x7632, R25 ;  /* 0x000076322f197816 */ /* 0x001fca0000000019 */
[----:B------:R-:W0:Y:S01]  /*392f0*/  LDC R8, c[0x0][0x228] ;  /* 0x00008a00ff087b82 */ /* 0x000e220000000800 */
[----:B-1----:R-:W-:Y:S01]  /*39300*/  ISETP.LT.AND P3, PT, R170, R10, !P3 ;  /* 0x0000000aaa00720c */ /* 0x002fe20005f61270 */
[----:B------:R1:W-:Y:S01]  /*39310*/  @P2 STG.E.U16 desc[UR60][R2.64], R25 ;  /* 0x0000001902002986 */ /* 0x0003e2000c10153c */
[----:B----4-:R-:W-:Y:S02]  /*39320*/  ISETP.LT.AND P6, PT, R173, R33, !P4 ;  /* 0x00000021ad00720c */ /* 0x010fe400067c1270 */
[----:B-----5:R-:W-:Y:S01]  /*39330*/  ISETP.LT.AND P2, PT, R172, R28, !P4 ;  /* 0x0000001cac00720c */ /* 0x020fe20006741270 */
[C---:B------:R-:W-:Y:S02]  /*39340*/  IMAD.WIDE R20, R29.reuse, 0x2, R12 ;  /* 0x000000021d147825 */ /* 0x040fe400078e020c */
[----:B------:R-:W2:Y:S02]  /*39350*/  LDC R10, c[0x0][0x228] ;  /* 0x00008a00ff0a7b82 */ /* 0x000ea40000000800 */
[----:B------:R-:W-:Y:S01]  /*39360*/  IMAD.IADD R27, R29, 0x1, R145 ;  /* 0x000000011d1b7824 */ /* 0x000fe200078e0291 */
[----:B------:R-:W-:Y:S01]  /*39370*/  PRMT R26, R115, 0x7632, R26 ;  /* 0x00007632731a7816 */ /* 0x000fe2000000001a */
[----:B------:R-:W-:Y:S01]  /*39380*/  IMAD.WIDE R22, R29, 0x2, R54 ;  /* 0x000000021d167825 */ /* 0x000fe200078e0236 */
[----:B------:R4:W-:Y:S03]  /*39390*/  @P5 STG.E.U16 desc[UR60][R20.64], R115 ;  /* 0x0000007314005986 */ /* 0x0009e6000c10153c */
[----:B------:R-:W5:Y:S01]  /*393a0*/  LDC R32, c[0x0][0x228] ;  /* 0x00008a00ff207b82 */ /* 0x000f620000000800 */
[C---:B-1----:R-:W-:Y:S01]  /*393b0*/  IMAD.WIDE R24, R27.reuse, 0x2, R146 ;  /* 0x000000021b187825 */ /* 0x042fe200078e0292 */
[----:B------:R-:W-:Y:S03]  /*393c0*/  @P3 STG.E.U16 desc[UR60][R22.64], R26 ;  /* 0x0000001a16003986 */ /* 0x000fe6000c10153c */
[----:B------:R-:W-:Y:S01]  /*393d0*/  IMAD.WIDE R2, R27, 0x2, R14 ;  /* 0x000000021b027825 */ /* 0x000fe200078e020e */
[----:B------:R-:W-:-:S02]  /*393e0*/  ISETP.LT.AND P5, PT, R171, R30, !P4 ;  /* 0x0000001eab00720c */ /* 0x000fc400067a1270 */
[----:B------:R-:W-:Y:S01]  /*393f0*/  PRMT R37, R48, 0x7632, R37 ;  /* 0x0000763230257816 */ /* 0x000fe20000000025 */
[----:B------:R-:W1:Y:S01]  /*39400*/  LDC R34, c[0x0][0x228] ;  /* 0x00008a00ff227b82 */ /* 0x000e620000000800 */
[----:B----4-:R-:W-:Y:S01]  /*39410*/  PRMT R21, R83, 0x7632, R21 ;  /* 0x0000763253157816 */ /* 0x010fe20000000015 */
[----:B------:R4:W-:Y:S01]  /*39420*/  @P6 STG.E.U16 desc[UR60][R24.64], R83 ;  /* 0x0000005318006986 */ /* 0x0009e2000c10153c */
[----:B------:R-:W-:Y:S02]  /*39430*/  ISETP.LT.AND P4, PT, R170, R31, !P4 ;  /* 0x0000001faa00720c */ /* 0x000fe40006781270 */
[----:B---3--:R-:W-:Y:S01]  /*39440*/  ISETP.LT.AND P6, PT, R173, R0, !P1 ;  /* 0x00000000ad00720c */ /* 0x008fe20004fc1270 */
[----:B------:R3:W-:Y:S01]  /*39450*/  @P2 STG.E.U16 desc[UR60][R2.64], R21 ;  /* 0x0000001502002986 */ /* 0x0007e2000c10153c */
[----:B0-----:R-:W-:Y:S01]  /*39460*/  ISETP.LT.AND P2, PT, R172, R8, !P1 ;  /* 0x00000008ac00720c */ /* 0x001fe20004f41270 */
[----:B------:R-:W0:Y:S01]  /*39470*/  LDC R0, c[0x0][0x228] ;  /* 0x00008a00ff007b82 */ /* 0x000e220000000800 */
[----:B------:R-:W-:-:S02]  /*39480*/  VIADD R20, R174, 0x39 ;  /* 0x00000039ae147836 */ /* 0x000fc40000000000 */
[C---:B------:R-:W-:Y:S02]  /*39490*/  IMAD.IADD R33, R27.reuse, 0x1, R145 ;  /* 0x000000011b217824 */ /* 0x040fe400078e0291 */
[C---:B----4-:R-:W-:Y:S01]  /*394a0*/  IMAD.WIDE R24, R27.reuse, 0x2, R12 ;  /* 0x000000021b187825 */ /* 0x050fe200078e020c */
[----:B------:R-:W-:Y:S02]  /*394b0*/  ISETP.GE.AND P3, PT, R20, R151, PT ;  /* 0x000000971400720c */ /* 0x000fe40003f66270 */
[----:B------:R-:W4:Y:S01]  /*394c0*/  LDC R8, c[0x0][0x228] ;  /* 0x00008a00ff087b82 */ /* 0x000f220000000800 */
[----:B------:R-:W4:Y:S01]  /*394d0*/  LDS.128 R20, [R144] ;  /* 0x0000000090147984 */ /* 0x000f220000000c00 */
[----:B------:R-:W-:Y:S01]  /*394e0*/  IMAD.WIDE R26, R27, 0x2, R54 ;  /* 0x000000021b1a7825 */ /* 0x000fe200078e0236 */
[----:B---3--:R-:W-:-:S03]  /*394f0*/  PRMT R3, R87, 0x7632, R3 ;  /* 0x0000763257037816 */ /* 0x008fc60000000003 */
[C---:B------:R-:W-:Y:S01]  /*39500*/  IMAD.WIDE R28, R33.reuse, 0x2, R146 ;  /* 0x00000002211c7825 */ /* 0x040fe200078e0292 */
[----:B------:R-:W-:Y:S01]  /*39510*/  @P5 STG.E.U16 desc[UR60][R24.64], R87 ;  /* 0x0000005718005986 */ /* 0x000fe2000c10153c */
[----:B------:R-:W3:Y:S02]  /*39520*/  LDC R35, c[0x0][0x228] ;  /* 0x00008a00ff237b82 */ /* 0x000ee40000000800 */
[----:B------:R-:W-:Y:S01]  /*39530*/  IMAD.WIDE R30, R33, 0x2, R14 ;  /* 0x00000002211e7825 */ /* 0x000fe200078e020e */
[----:B------:R-:W-:Y:S04]  /*39540*/  @P4 STG.E.U16 desc[UR60][R26.64], R3 ;  /* 0x000000031a004986 */ /* 0x000fe8000c10153c */
[----:B------:R1:W-:Y:S01]  /*39550*/  @P6 STG.E.U16 desc[UR60][R28.64], R48 ;  /* 0x000000301c006986 */ /* 0x0003e2000c10153c */
[----:B------:R-:W3:Y:S03]  /*39560*/  LDC R36, c[0x0][0x228] ;  /* 0x00008a00ff247b82 */ /* 0x000ee60000000800 */
[----:B------:R1:W-:Y:S01]  /*39570*/  @P2 STG.E.U16 desc[UR60][R30.64], R37 ;  /* 0x000000251e002986 */ /* 0x0003e2000c10153c */
[----:B--2---:R-:W-:-:S02]  /*39580*/  ISETP.LT.AND P2, PT, R171, R10, !P1 ;  /* 0x0000000aab00720c */ /* 0x004fc40004f41270 */
[----:B-----5:R-:W-:Y:S02]  /*39590*/  ISETP.LT.AND P1, PT, R170, R32, !P1 ;  /* 0x00000020aa00720c */ /* 0x020fe40004f21270 */
[----:B------:R-:W2:Y:S01]  /*395a0*/  LDC R32, c[0x0][0x228] ;  /* 0x00008a00ff207b82 */ /* 0x000ea20000000800 */
[----:B0-----:R-:W-:Y:S01]  /*395b0*/  ISETP.LT.AND P5, PT, R173, R0, !P3 ;  /* 0x00000000ad00720c */ /* 0x001fe20005fa1270 */
[----:B------:R-:W-:Y:S02]  /*395c0*/  VIADD R0, R174, 0x3a ;  /* 0x0000003aae007836 */ /* 0x000fe40000000000 */
[----:B-1----:R-:W-:-:S03]  /*395d0*/  IMAD.IADD R29, R33, 0x1, R145 ;  /* 0x00000001211d7824 */ /* 0x002fc600078e0291 */
[----:B------:R-:W-:Y:S01]  /*395e0*/  ISETP.GE.AND P4, PT, R0, R149, PT ;  /* 0x000000950000720c */ /* 0x000fe20003f86270 */
[C---:B------:R-:W-:Y:S01]  /*395f0*/  IMAD.WIDE R2, R33.reuse, 0x2, R12 ;  /* 0x0000000221027825 */ /* 0x040fe200078e020c */
[----:B------:R-:W0:Y:S01]  /*39600*/  LDC R0, c[0x0][0x228] ;  /* 0x00008a00ff007b82 */ /* 0x000e220000000800 */
[----:B------:R-:W-:Y:S02]  /*39610*/  ISETP.LT.AND P6, PT, R172, R34, !P3 ;  /* 0x00000022ac00720c */ /* 0x000fe40005fc1270 */
[----:B------:R-:W-:Y:S01]  /*39620*/  IMAD.WIDE R24, R33, 0x2, R54 ;  /* 0x0000000221187825 */ /* 0x000fe200078e0236 */
[----:B------:R-:W-:Y:S01]  /*39630*/  PRMT R31, R16, 0x7632, R31 ;  /* 0x00007632101f7816 */ /* 0x000fe2000000001f */
[----:B------:R1:W-:Y:S02]  /*39640*/  @P2 STG.E.U16 desc[UR60][R2.64], R16 ;  /* 0x0000001002002986 */ /* 0x0003e4000c10153c */
[----:B------:R-:W-:Y:S01]  /*39650*/  VIADD R10, R174, 0x3b ;  /* 0x0000003bae0a7836 */ /* 0x000fe20000000000 */
[----:B------:R-:W5:Y:S01]  /*39660*/  LDC R28, c[0x0][0x228] ;  /* 0x00008a00ff1c7b82 */ /* 0x000f620000000800 */
[----:B------:R-:W-:Y:S01]  /*39670*/  IMAD.WIDE R26, R29, 0x2, R146 ;  /* 0x000000021d1a7825 */ /* 0x000fe200078e0292 */
[----:B------:R3:W-:Y:S01]  /*39680*/  @P1 STG.E.U16 desc[UR60][R24.64], R31 ;  /* 0x0000001f18001986 */ /* 0x0007e2000c10153c */
[----:B----4-:R-:W-:-:S02]  /*39690*/  ISETP.LT.AND P1, PT, R171, R8, !P3 ;  /* 0x00000008ab00720c */ /* 0x010fc40005f21270 */
[----:B------:R-:W-:Y:S01]  /*396a0*/  ISETP.GE.AND P2, PT, R10, R11, PT ;  /* 0x0000000b0a00720c */ /* 0x000fe20003f46270 */
[----:B------:R-:W-:Y:S01]  /*396b0*/  @P5 STG.E.U16 desc[UR60][R26.64], R4 ;  /* 0x000000041a005986 */ /* 0x000fe2000c10153c */
[----:B--2---:R-:W-:Y:S01]  /*396c0*/  ISETP.LT.AND P3, PT, R170, R32, !P3 ;  /* 0x00000020aa00720c */ /* 0x004fe20005f61270 */
[----:B------:R-:W-:Y:S01]  /*396d0*/  IMAD.WIDE R10, R29, 0x2, R14 ;  /* 0x000000021d0a7825 */ /* 0x000fe200078e020e */
[----:B-1----:R-:W-:Y:S01]  /*396e0*/  PRMT R3, R4, 0x7632, R3 ;  /* 0x0000763204037816 */ /* 0x002fe20000000003 */
[----:B------:R-:W1:Y:S01]  /*396f0*/  LDC R30, c[0x0][0x228] ;  /* 0x00008a00ff1e7b82 */ /* 0x000e620000000800 */
[----:B---3--:R-:W-:Y:S01]  /*39700*/  ISETP.LT.AND P5, PT, R173, R35, !P4 ;  /* 0x00000023ad00720c */ /* 0x008fe200067a1270 */
[----:B------:R-:W-:Y:S02]  /*39710*/  IMAD.IADD R31, R29, 0x1, R145 ;  /* 0x000000011d1f7824 */ /* 0x000fe400078e0291 */
[----:B------:R2:W-:Y:S04]  /*39720*/  @P6 STG.E.U16 desc[UR60][R10.64], R3 ;  /* 0x000000030a006986 */ /* 0x0005e8000c10153c */
[----:B------:R-:W3:Y:S01]  /*39730*/  LDC R16, c[0x0][0x228] ;  /* 0x00008a00ff107b82 */ /* 0x000ee20000000800 */
[----:B------:R-:W-:Y:S01]  /*39740*/  PRMT R33, R20, 0x7632, R33 ;  /* 0x0000763214217816 */ /* 0x000fe20000000021 */
[----:B------:R-:W-:Y:S01]  /*39750*/  IMAD.WIDE R24, R31, 0x2, R146 ;  /* 0x000000021f187825 */ /* 0x000fe200078e0292 */
[----:B------:R-:W-:-:S05]  /*39760*/  ISETP.LT.AND P6, PT, R172, R36, !P4 ;  /* 0x00000024ac00720c */ /* 0x000fca00067c1270 */
[----:B------:R-:W4:Y:S01]  /*39770*/  LDC R32, c[0x0][0x228] ;  /* 0x00008a00ff207b82 */ /* 0x000f220000000800 */
[----:B--2---:R-:W-:-:S04]  /*39780*/  IMAD.WIDE R2, R29, 0x2, R12 ;  /* 0x000000021d027825 */ /* 0x004fc800078e020c */
[----:B------:R-:W-:Y:S01]  /*39790*/  IMAD.WIDE R10, R29, 0x2, R54 ;  /* 0x000000021d0a7825 */ /* 0x000fe200078e0236 */
[----:B------:R2:W-:Y:S02]  /*397a0*/  @P1 STG.E.U16 desc[UR60][R2.64], R20 ;  /* 0x0000001402001986 */ /* 0x0005e4000c10153c */
[----:B------:R-:W4:Y:S02]  /*397b0*/  LDC R4, c[0x0][0x228] ;  /* 0x00008a00ff047b82 */ /* 0x000f240000000800 */
[----:B------:R-:W-:Y:S04]  /*397c0*/  @P3 STG.E.U16 desc[UR60][R10.64], R33 ;  /* 0x000000210a003986 */ /* 0x000fe8000c10153c */
[----:B------:R1:W-:Y:S01]  /*397d0*/  @P5 STG.E.U16 desc[UR60][R24.64], R49 ;  /* 0x0000003118005986 */ /* 0x0003e2000c10153c */
[----:B0-----:R-:W-:Y:S01]  /*397e0*/  ISETP.LT.AND P5, PT, R171, R0, !P4 ;  /* 0x00000000ab00720c */ /* 0x001fe200067a1270 */
[----:B------:R-:W-:Y:S01]  /*397f0*/  IMAD.WIDE R26, R31, 0x2, R14 ;  /* 0x000000021f1a7825 */ /* 0x000fe200078e020e */
[----:B------:R-:W-:Y:S01]  /*39800*/  PRMT R34, R49, 0x7632, R34 ;  /* 0x0000763231227816 */ /* 0x000fe20000000022 */
[----:B------:R-:W0:Y:S01]  /*39810*/  LDC R0, c[0x0][0x228] ;  /* 0x00008a00ff007b82 */ /* 0x000e220000000800 */
[----:B-----5:R-:W-:Y:S01]  /*39820*/  ISETP.LT.AND P4, PT, R170, R28, !P4 ;  /* 0x0000001caa00720c */ /* 0x020fe20006781270 */
[----:B------:R-:W-:-:S02]  /*39830*/  VIADD R8, R174, 0x3c ;  /* 0x0000003cae087836 */ /* 0x000fc40000000000 */
[----:B--2---:R-:W-:Y:S01]  /*39840*/  IMAD.WIDE R2, R31, 0x2, R12 ;  /* 0x000000021f027825 */ /* 0x004fe200078e020c */
[----:B------:R-:W-:Y:S01]  /*39850*/  @P6 STG.E.U16 desc[UR60][R26.64], R34 ;  /* 0x000000221a006986 */ /* 0x000fe2000c10153c */
[----:B-1----:R-:W-:Y:S02]  /*39860*/  ISETP.LT.AND P6, PT, R173, R30, !P2 ;  /* 0x0000001ead00720c */ /* 0x002fe400057c1270 */
[----:B------:R-:W1:Y:S01]  /*39870*/  LDC R28, c[0x0][0x228] ;  /* 0x00008a00ff1c7b82 */ /* 0x000e620000000800 */
[----:B------:R-:W-:Y:S01]  /*39880*/  ISETP.GE.AND P1, PT, R8, R9, PT ;  /* 0x000000090800720c */ /* 0x000fe20003f26270 */
[----:B------:R-:W-:Y:S01]  /*39890*/  IMAD.WIDE R8, R31, 0x2, R54 ;  /* 0x000000021f087825 */ /* 0x000fe200078e0236 */
[----:B------:R-:W-:Y:S01]  /*398a0*/  PRMT R25, R17, 0x7632, R25 ;  /* 0x0000763211197816 */ /* 0x000fe20000000019 */
[----:B------:R-:W-:Y:S01]  /*398b0*/  @P5 STG.E.U16 desc[UR60][R2.64], R17 ;  /* 0x0000001102005986 */ /* 0x000fe2000c10153c */
[----:B---3--:R-:W-:Y:S01]  /*398c0*/  ISETP.LT.AND P5, PT, R172, R16, !P2 ;  /* 0x00000010ac00720c */ /* 0x008fe200057a1270 */
[----:B------:R-:W-:-:S02]  /*398d0*/  IMAD.IADD R29, R31, 0x1, R145 ;  /* 0x000000011f1d7824 */ /* 0x000fc400078e0291 */
[----:B------:R-:W2:Y:S01]  /*398e0*/  LDC R30, c[0x0][0x228] ;  /* 0x00008a00ff1e7b82 */ /* 0x000ea20000000800 */
[----:B------:R-:W-:Y:S01]  /*398f0*/  VIADD R20, R174, 0x3d ;  /* 0x0000003dae147836 */ /* 0x000fe20000000000 */
[----:B------:R3:W-:Y:S01]  /*39900*/  @P4 STG.E.U16 desc[UR60][R8.64], R25 ;  /* 0x0000001908004986 */ /* 0x0007e2000c10153c */
[----:B------:R-:W-:Y:S01]  /*39910*/  IMAD.WIDE R10, R29, 0x2, R146 ;  /* 0x000000021d0a7825 */ /* 0x000fe200078e0292 */
[----:B----4-:R-:W-:-:S04]  /*39920*/  ISETP.LT.AND P4, PT, R171, R32, !P2 ;  /* 0x00000020ab00720c */ /* 0x010fc80005781270 */
[----:B------:R-:W4:Y:S01]  /*39930*/  LDC R16, c[0x0][0x228] ;  /* 0x00008a00ff107b82 */ /* 0x000f220000000800 */
[----:B------:R-:W-:Y:S01]  /*39940*/  ISETP.GE.AND P3, PT, R20, R157, PT ;  /* 0x0000009d1400720c */ /* 0x000fe20003f66270 */
[----:B------:R5:W-:Y:S01]  /*39950*/  @P6 STG.E.U16 desc[UR60][R10.64], R5 ;  /* 0x000000050a006986 */ /* 0x000be2000c10153c */
[----:B------:R-:W-:Y:S01]  /*39960*/  ISETP.LT.AND P6, PT, R170, R4, !P2 ;  /* 0x00000004aa00720c */ /* 0x000fe200057c1270 */
[----:B------:R-:W-:Y:S01]  /*39970*/  VIADD R4, R174, 0x3e ;  /* 0x0000003eae047836 */ /* 0x000fe20000000000 */
[----:B---3--:R-:W-:-:S03]  /*39980*/  PRMT R9, R5, 0x7632, R9 ;  /* 0x0000763205097816 */ /* 0x008fc60000000009 */
[----:B------:R-:W3:Y:S01]  /*39990*/  LDC R20, c[0x0][0x228] ;  /* 0x00008a00ff147b82 */ /* 0x000ee20000000800 */
[----:B------:R-:W-:-:S04]  /*399a0*/  IMAD.WIDE R24, R29, 0x2, R14 ;  /* 0x000000021d187825 */ /* 0x000fc800078e020e */
[----:B------:R-:W-:-:S03]  /*399b0*/  IMAD.WIDE R2, R29, 0x2, R12 ;  /* 0x000000021d027825 */ /* 0x000fc600078e020c */
[----:B------:R-:W3:Y:S01]  /*399c0*/  LDC R17, c[0x0][0x228] ;  /* 0x00008a00ff117b82 */ /* 0x000ee20000000800 */
[----:B------:R1:W-:Y:S01]  /*399d0*/  @P5 STG.E.U16 desc[UR60][R24.64], R9 ;  /* 0x0000000918005986 */ /* 0x0003e2000c10153c */
[----:B0-----:R-:W-:Y:S02]  /*399e0*/  ISETP.LT.AND P5, PT, R173, R0, !P1 ;  /* 0x00000000ad00720c */ /* 0x001fe40004fa1270 */
[----:B------:R-:W-:Y:S01]  /*399f0*/  ISETP.GE.AND P2, PT, R4, R155, PT ;  /* 0x0000009b0400720c */ /* 0x000fe20003f46270 */
[----:B------:R0:W-:Y:S01]  /*39a00*/  @P4 STG.E.U16 desc[UR60][R2.64], R21 ;  /* 0x0000001502004986 */ /* 0x0001e2000c10153c */
[----:B-----5:R-:W-:Y:S01]  /*39a10*/  PRMT R11, R21, 0x7632, R11 ;  /* 0x00007632150b7816 */ /* 0x020fe2000000000b */
[C---:B------:R-:W-:Y:S01]  /*39a20*/  IMAD.WIDE R4, R29.reuse, 0x2, R54 ;  /* 0x000000021d047825 */ /* 0x040fe200078e0236 */
[----:B------:R-:W5:Y:S01]  /*39a30*/  LDC R0, c[0x0][0x228] ;  /* 0x00008a00ff007b82 */ /* 0x000f620000000800 */
[----:B-1----:R-:W-:Y:S02]  /*39a40*/  ISETP.LT.AND P4, PT, R172, R28, !P1 ;  /* 0x0000001cac00720c */ /* 0x002fe40004f81270 */
[----:B------:R-:W-:Y:S01]  /*39a50*/  IMAD.IADD R29, R29, 0x1, R145 ;  /* 0x000000011d1d7824 */ /* 0x000fe200078e0291 */
[----:B------:R1:W-:Y:S04]  /*39a60*/  @P6 STG.E.U16 desc[UR60][R4.64], R11 ;  /* 0x0000000b04006986 */ /* 0x0003e8000c10153c */
[----:B------:R-:W5:Y:S01]  /*39a70*/  LDC R24, c[0x0][0x228] ;  /* 0x00008a00ff187b82 */ /* 0x000f620000000800 */
[----:B--2---:R-:W-:-:S07]  /*39a80*/  ISETP.LT.AND P6, PT, R171, R30, !P1 ;  /* 0x0000001eab00720c */ /* 0x004fce0004fc1270 */
[----:B0-----:R-:W0:Y:S01]  /*39a90*/  LDC R21, c[0x0][0x228] ;  /* 0x00008a00ff157b82 */ /* 0x001e220000000800 */
[C---:B------:R-:W-:Y:S01]  /*39aa0*/  IMAD.WIDE R8, R29.reuse, 0x2, R146 ;  /* 0x000000021d087825 */ /* 0x040fe200078e0292 */
[----:B----4-:R-:W-:Y:S02]  /*39ab0*/  ISETP.LT.AND P1, PT, R170, R16, !P1 ;  /* 0x00000010aa00720c */ /* 0x010fe40004f21270 */
[----:B-1----:R-:W-:Y:S01]  /*39ac0*/  PRMT R5, R50, 0x7632, R5 ;  /* 0x0000763232057816 */ /* 0x002fe20000000005 */
[----:B------:R-:W-:-:S03]  /*39ad0*/  IMAD.WIDE R10, R29, 0x2, R14 ;  /* 0x000000021d0a7825 */ /* 0x000fc600078e020e */
[----:B------:R-:W1:Y:S01]  /*39ae0*/  LDC R16, c[0x0][0x228] ;  /* 0x00008a00ff107b82 */ /* 0x000e620000000800 */
[----:B------:R2:W-:Y:S01]  /*39af0*/  @P5 STG.E.U16 desc[UR60][R8.64], R50 ;  /* 0x0000003208005986 */ /* 0x0005e2000c10153c */
[----:B------:R-:W-:-:S03]  /*39b00*/  IMAD.WIDE R2, R29, 0x2, R12 ;  /* 0x000000021d027825 */ /* 0x000fc600078e020c */
[----:B------:R4:W-:Y:S01]  /*39b10*/  @P4 STG.E.U16 desc[UR60][R10.64], R5 ;  /* 0x000000050a004986 */ /* 0x0009e2000c10153c */
[----:B---3--:R-:W-:Y:S02]  /*39b20*/  ISETP.LT.AND P4, PT, R172, R20, !P3 ;  /* 0x00000014ac00720c */ /* 0x008fe40005f81270 */
[----:B------:R-:W3:Y:S01]  /*39b30*/  LDC R20, c[0x0][0x228] ;  /* 0x00008a00ff147b82 */ /* 0x000ee20000000800 */
[----:B------:R-:W-:Y:S02]  /*39b40*/  ISETP.LT.AND P5, PT, R173, R17, !P3 ;  /* 0x00000011ad00720c */ /* 0x000fe40005fa1270 */
[----:B--2---:R-:W-:-:S05]  /*39b50*/  PRMT R9, R18, 0x7632, R9 ;  /* 0x0000763212097816 */ /* 0x004fca0000000009 */
[----:B------:R-:W2:Y:S01]  /*39b60*/  LDC R25, c[0x0][0x228] ;  /* 0x00008a00ff197b82 */ /* 0x000ea20000000800 */
[C---:B----4-:R-:W-:Y:S01]  /*39b70*/  IMAD.WIDE R4, R29.reuse, 0x2, R54 ;  /* 0x000000021d047825 */ /* 0x050fe200078e0236 */
[----:B------:R4:W-:Y:S06]  /*39b80*/  @P6 STG.E.U16 desc[UR60][R2.64], R18 ;  /* 0x0000001202006986 */ /* 0x0009ec000c10153c */
[----:B------:R-:W3:Y:S01]  /*39b90*/  LDC R26, c[0x0][0x228] ;  /* 0x00008a00ff1a7b82 */ /* 0x000ee20000000800 */
[----:B------:R-:W-:Y:S01]  /*39ba0*/  IMAD.IADD R17, R29, 0x1, R145 ;  /* 0x000000011d117824 */ /* 0x000fe200078e0291 */
[----:B------:R4:W-:Y:S01]  /*39bb0*/  @P1 STG.E.U16 desc[UR60][R4.64], R9 ;  /* 0x0000000904001986 */ /* 0x0009e2000c10153c */
[----:B-----5:R-:W-:-:S05]  /*39bc0*/  ISETP.LT.AND P1, PT, R171, R0, !P3 ;  /* 0x00000000ab00720c */ /* 0x020fca0005f21270 */
[----:B------:R-:W5:Y:S01]  /*39bd0*/  LDC R27, c[0x0][0x228] ;  /* 0x00008a00ff1b7b82 */ /* 0x000f620000000800 */
[----:B0-----:R-:W-:Y:S01]  /*39be0*/  ISETP.LT.AND P3, PT, R170, R21, !P3 ;  /* 0x00000015aa00720c */ /* 0x001fe20005f61270 */
[----:B----4-:R-:W-:Y:S01]  /*39bf0*/  IMAD.WIDE R2, R17, 0x2, R146 ;  /* 0x0000000211027825 */ /* 0x010fe200078e0292 */
[----:B------:R-:W-:-:S05]  /*39c00*/  ISETP.LT.AND P6, PT, R173, R24, !P2 ;  /* 0x00000018ad00720c */ /* 0x000fca00057c1270 */
[----:B------:R-:W0:Y:S01]  /*39c10*/  LDC R28, c[0x0][0x228] ;  /* 0x00008a00ff1c7b82 */ /* 0x000e220000000800 */
[----:B------:R-:W-:Y:S01]  /*39c20*/  IMAD.WIDE R8, R17, 0x2, R14 ;  /* 0x0000000211087825 */ /* 0x000fe200078e020e */
[----:B------:R-:W-:-:S06]  /*39c30*/  PRMT R0, R6, 0x7632, R0 ;  /* 0x0000763206007816 */ /* 0x000fcc0000000000 */
[----:B------:R-:W4:Y:S01]  /*39c40*/  LDC R30, c[0x0][0x228] ;  /* 0x00008a00ff1e7b82 */ /* 0x000f220000000800 */
[C---:B------:R-:W-:Y:S01]  /*39c50*/  IMAD.IADD R21, R17.reuse, 0x1, R145 ;  /* 0x0000000111157824 */ /* 0x040fe200078e0291 */
[----:B------:R2:W-:Y:S01]  /*39c60*/  @P5 STG.E.U16 desc[UR60][R2.64], R6 ;  /* 0x0000000602005986 */ /* 0x0005e2000c10153c */
[----:B------:R-:W-:-:S03]  /*39c70*/  IMAD.WIDE R10, R17, 0x2, R12 ;  /* 0x00000002110a7825 */ /* 0x000fc600078e020c */
[----:B------:R-:W-:Y:S01]  /*39c80*/  @P4 STG.E.U16 desc[UR60][R8.64], R0 ;  /* 0x0000000008004986 */ /* 0x000fe2000c10153c */
[----:B-1----:R-:W-:Y:S01]  /*39c90*/  ISETP.LT.AND P4, PT, R172, R16, !P0 ;  /* 0x00000010ac00720c */ /* 0x002fe20004781270 */
[----:B------:R-:W-:-:S04]  /*39ca0*/  IMAD.WIDE R4, R17, 0x2, R54 ;  /* 0x0000000211047825 */ /* 0x000fc800078e0236 */
[----:B------:R-:W-:Y:S01]  /*39cb0*/  IMAD.WIDE R16, R21, 0x2, R146 ;  /* 0x0000000215107825 */ /* 0x000fe200078e0292 */
[----:B--2---:R-:W-:Y:S01]  /*39cc0*/  PRMT R3, R22, 0x7632, R3 ;  /* 0x0000763216037816 */ /* 0x004fe20000000003 */
[----:B------:R-:W-:Y:S04]  /*39cd0*/  @P1 STG.E.U16 desc[UR60][R10.64], R22 ;  /* 0x000000160a001986 */ /* 0x000fe8000c10153c */
[----:B------:R1:W-:Y:S01]  /*39ce0*/  @P3 STG.E.U16 desc[UR60][R4.64], R3 ;  /* 0x0000000304003986 */ /* 0x0003e2000c10153c */
[----:B------:R-:W-:-:S03]  /*39cf0*/  ISETP.LT.AND P3, PT, R171, R25, !P2 ;  /* 0x00000019ab00720c */ /* 0x000fc60005761270 */
[----:B------:R2:W-:Y:S01]  /*39d00*/  @P6 STG.E.U16 desc[UR60][R16.64], R51 ;  /* 0x0000003310006986 */ /* 0x0005e2000c10153c */
[----:B---3--:R-:W-:Y:S02]  /*39d10*/  ISETP.LT.AND P6, PT, R172, R20, !P2 ;  /* 0x00000014ac00720c */ /* 0x008fe400057c1270 */
[C---:B------:R-:W-:Y:S02]  /*39d20*/  ISETP.LT.AND P2, PT, R170.reuse, R26, !P2 ;  /* 0x0000001aaa00720c */ /* 0x040fe40005741270 */
[----:B-----5:R-:W-:Y:S02]  /*39d30*/  ISETP.LT.AND P5, PT, R173, R27, !P0 ;  /* 0x0000001bad00720c */ /* 0x020fe400047a1270 */
[----:B0-----:R-:W-:Y:S01]  /*39d40*/  ISETP.LT.AND P1, PT, R171, R28, !P0 ;  /* 0x0000001cab00720c */ /* 0x001fe20004721270 */
[C---:B------:R-:W-:Y:S01]  /*39d50*/  IMAD.IADD R145, R21.reuse, 0x1, R145 ;  /* 0x0000000115917824 */ /* 0x040fe200078e0291 */
[----:B----4-:R-:W-:Y:S01]  /*39d60*/  ISETP.LT.AND P0, PT, R170, R30, !P0 ;  /* 0x0000001eaa00720c */ /* 0x010fe20004701270 */
[----:B-1----:R-:W-:Y:S01]  /*39d70*/  IMAD.WIDE R2, R21, 0x2, R14 ;  /* 0x0000000215027825 */ /* 0x002fe200078e020e */
[----:B------:R-:W-:-:S02]  /*39d80*/  PRMT R0, R51, 0x7632, R0 ;  /* 0x0000763233007816 */ /* 0x000fc40000000000 */
[----:B------:R-:W-:Y:S01]  /*39d90*/  PRMT R5, R19, 0x7632, R5 ;  /* 0x0000763213057816 */ /* 0x000fe20000000005 */
[----:B------:R-:W-:Y:S01]  /*39da0*/  IMAD.WIDE R8, R21, 0x2, R12 ;  /* 0x0000000215087825 */ /* 0x000fe200078e020c */
[----:B------:R-:W-:-:S03]  /*39db0*/  PRMT R4, R7, 0x7632, R4 ;  /* 0x0000763207047816 */ /* 0x000fc60000000004 */
[----:B------:R-:W-:Y:S01]  /*39dc0*/  IMAD.WIDE R10, R21, 0x2, R54 ;  /* 0x00000002150a7825 */ /* 0x000fe200078e0236 */
[----:B------:R2:W-:Y:S03]  /*39dd0*/  @P6 STG.E.U16 desc[UR60][R2.64], R0 ;  /* 0x0000000002006986 */ /* 0x0005e6000c10153c */
[C---:B------:R-:W-:Y:S01]  /*39de0*/  IMAD.WIDE R146, R145.reuse, 0x2, R146 ;  /* 0x0000000291927825 */ /* 0x040fe200078e0292 */
[----:B------:R2:W-:Y:S03]  /*39df0*/  @P3 STG.E.U16 desc[UR60][R8.64], R19 ;  /* 0x0000001308003986 */ /* 0x0005e6000c10153c */
[C---:B------:R-:W-:Y:S01]  /*39e00*/  IMAD.WIDE R14, R145.reuse, 0x2, R14 ;  /* 0x00000002910e7825 */ /* 0x040fe200078e020e */
[----:B------:R2:W-:Y:S03]  /*39e10*/  @P2 STG.E.U16 desc[UR60][R10.64], R5 ;  /* 0x000000050a002986 */ /* 0x0005e6000c10153c */
[C---:B------:R-:W-:Y:S01]  /*39e20*/  IMAD.WIDE R12, R145.reuse, 0x2, R12 ;  /* 0x00000002910c7825 */ /* 0x040fe200078e020c */
[----:B------:R2:W-:Y:S04]  /*39e30*/  @P5 STG.E.U16 desc[UR60][R146.64], R7 ;  /* 0x0000000792005986 */ /* 0x0005e8000c10153c */
[----:B------:R2:W-:Y:S01]  /*39e40*/  @P4 STG.E.U16 desc[UR60][R14.64], R4 ;  /* 0x000000040e004986 */ /* 0x0005e2000c10153c */
[----:B------:R-:W-:-:S03]  /*39e50*/  IMAD.WIDE R54, R145, 0x2, R54 ;  /* 0x0000000291367825 */ /* 0x000fc600078e0236 */
[----:B------:R2:W-:Y:S01]  /*39e60*/  @P1 STG.E.U16 desc[UR60][R12.64], R23 ;  /* 0x000000170c001986 */ /* 0x0005e2000c10153c */
[----:B------:R-:W-:Y:S05]  /*39e70*/  @!P0 EXIT ;  /* 0x000000000000894d */ /* 0x000fea0003800000 */
[----:B------:R-:W-:-:S05]  /*39e80*/  PRMT R27, R23, 0x7632, R27 ;  /* 0x00007632171b7816 */ /* 0x000fca000000001b */
[----:B------:R-:W-:Y:S01]  /*39e90*/  STG.E.U16 desc[UR60][R54.64], R27 ;  /* 0x0000001b36007986 */ /* 0x000fe2000c10153c */
[----:B------:R-:W-:Y:S05]  /*39ea0*/  EXIT ;  /* 0x000000000000794d */ /* 0x000fea0003800000 */
.L_x_2:
[----:B------:R-:W-:-:S00]  /*39eb0*/  BRA `(.L_x_2) ;  /* 0xfffffffc00fc7947 */ /* 0x000fc0000383ffff */
[----:B------:R-:W-:-:S00]  /*39ec0*/  NOP ;  /* 0x0000000000007918 */ /* 0x000fc00000000000 */
        /* <DEDUP_REMOVED lines=11> */
.L_x_3:


//--------------------- .nv.shared.matmul_kernel  --------------------------
	.section	.nv.shared.matmul_kernel,"aw",@nobits
	.sectionflags	@""
	.align	16
	.zero		1024


//--------------------- .nv.shared.reserved.0     --------------------------
	.section	.nv.shared.reserved.0,"aw",@nobits
	.weak		__nv_reservedSMEM_offset_0_alias
	.size		__nv_reservedSMEM_offset_0_alias, 0, 0
	.other		__nv_reservedSMEM_offset_0_alias,@"STO_CUDA_RESERVED_SHARED STV_DEFAULT"
__nv_reservedSMEM_offset_0_alias:
	.zero		0


//--------------------- .nv.constant0.matmul_kernel --------------------------
	.section	.nv.constant0.matmul_kernel,"a",@progbits
	.sectionflags	@""
	.align	4
.nv.constant0.matmul_kernel:
	.zero		608


//--------------------- SYMBOLS --------------------------

	.type		.nv.reservedSmem.offset0,@object
	.size		.nv.reservedSmem.offset0,0x4
